def matmul_kernel(
    a_ptr,
    b_ptr,
    c_ptr,
    M,
    N,
    K,
    stride_am,
    stride_ak,
    stride_bk,
    stride_bn,
    stride_cm,
    stride_cn,
    BLOCK_M: tl.constexpr,
    BLOCK_N: tl.constexpr,
    BLOCK_K: tl.constexpr,
    GROUP_M: tl.constexpr,
):
    pid = tl.program_id(axis=0)
    num_pid_m = tl.cdiv(M, BLOCK_M)
    num_pid_n = tl.cdiv(N, BLOCK_N)
    num_pid_in_group = GROUP_M * num_pid_n
    group_id = pid // num_pid_in_group
    first_pid_m = group_id * GROUP_M
    group_size_m = min(num_pid_m - first_pid_m, GROUP_M)
    pid_m = first_pid_m + ((pid % num_pid_in_group) % group_size_m)
    pid_n = (pid % num_pid_in_group) // group_size_m

    offs_am = (pid_m * BLOCK_M + tl.arange(0, BLOCK_M)) % M
    offs_bn = (pid_n * BLOCK_N + tl.arange(0, BLOCK_N)) % N
    offs_k = tl.arange(0, BLOCK_K)
    a_ptrs = a_ptr + offs_am[:, None] * stride_am + offs_k[None, :] * stride_ak
    b_ptrs = b_ptr + offs_k[:, None] * stride_bk + offs_bn[None, :] * stride_bn

    acc = tl.zeros((BLOCK_M, BLOCK_N), dtype=tl.float32)
    for kk in range(0, tl.cdiv(K, BLOCK_K)):
        a = tl.load(a_ptrs, mask=offs_k[None, :] < K - kk * BLOCK_K, other=0.0)
        b = tl.load(b_ptrs, mask=offs_k[:, None] < K - kk * BLOCK_K, other=0.0)
        acc = tl.dot(a, b, acc)
        a_ptrs += BLOCK_K * stride_ak
        b_ptrs += BLOCK_K * stride_bk

    c = acc.to(c_ptr.dtype.element_ty)
    offs_cm = pid_m * BLOCK_M + tl.arange(0, BLOCK_M)
    offs_cn = pid_n * BLOCK_N + tl.arange(0, BLOCK_N)
    c_ptrs = c_ptr + offs_cm[:, None] * stride_cm + offs_cn[None, :] * stride_cn
    mask = (offs_cm[:, None] < M) & (offs_cn[None, :] < N)
    tl.store(c_ptrs, c, mask=mask)

# config = {"BLOCK_K": 256, "BLOCK_M": 32, "BLOCK_N": 128, "GROUP_M": 8, "arch": "sm_100", "dtype": "bf16", "num_ctas": 1, "num_stages": 3, "num_warps": 4}
# arch = sm_100


// ===== COMPILED SASS (sm_100a) =====

	.target	sm_100a

	.elftype	@"ET_EXEC"


//--------------------- .note.nv.tkinfo           --------------------------
	.section	.note.nv.tkinfo,"",@"SHT_NOTE"
	.sectionflags	@"SHF_NOTE_NV_TKINFO"
	.tkinfo
        /*0018*/ 	.word	0x00000081
        /*0030*/ 	.string	""
        /*0030*/ 	.string	"ptxas-blackwell"
        /*0030*/ 	.string	"Cuda compilation tools, release 12.9, V12.9.86"
        /*0030*/ 	.string	"Build cuda_12.9.r12.9/compiler.36037853_0"
        /*0030*/ 	.string	"-v  -suppress-debug-info  -lineinfo  -arch sm_100a "



//--------------------- .note.nv.cuver            --------------------------
	.section	.note.nv.cuver,"",@"SHT_NOTE"
	.sectionflags	@"SHF_NOTE_NV_CUVER"
        /*0018*/ 	.short	0x0001
        /*001a*/ 	.short	0x0064
        /*001c*/ 	.short	0x0001
        /*001e*/ 	.short	0x0000
        /*0020*/ 	.short	0x0001
        /*0022*/ 	.short	0x0000


//--------------------- .nv.info                  --------------------------
	.section	.nv.info,"",@"SHT_CUDA_INFO"
	.align	4


	//----- nvinfo : EIATTR_REGCOUNT
	.align		4
        /*0000*/ 	.byte	0x04, 0x2f
        /*0002*/ 	.short	(.L_1 - .L_0)
	.align		4
.L_0:
        /*0004*/ 	.word	index@(matmul_kernel)
        /*0008*/ 	.word	0x00000020


	//----- nvinfo : EIATTR_FRAME_SIZE
	.align		4
.L_1:
        /*000c*/ 	.byte	0x04, 0x11
        /*000e*/ 	.short	(.L_3 - .L_2)
	.align		4
.L_2:
        /*0010*/ 	.word	index@(matmul_kernel)
        /*0014*/ 	.word	0x00001c70


	//----- nvinfo : EIATTR_MIN_STACK_SIZE
	.align		4
.L_3:
        /*0018*/ 	.byte	0x04, 0x12
        /*001a*/ 	.short	(.L_5 - .L_4)
	.align		4
.L_4:
        /*001c*/ 	.word	index@(matmul_kernel)
        /*0020*/ 	.word	0x00001c70
.L_5:


//--------------------- .nv.info.matmul_kernel    --------------------------
	.section	.nv.info.matmul_kernel,"",@"SHT_CUDA_INFO"
	.sectionflags	@""
	.align	4


	//----- nvinfo : EIATTR_CUDA_API_VERSION
	.align		4
        /*0000*/ 	.byte	0x04, 0x37
        /*0002*/ 	.short	(.L_7 - .L_6)
.L_6:
        /*0004*/ 	.word	0x00000081


	//----- nvinfo : EIATTR_KPARAM_INFO
	.align		4
.L_7:
        /*0008*/ 	.byte	0x04, 0x17
        /*000a*/ 	.short	(.L_9 - .L_8)
.L_8:
        /*000c*/ 	.word	0x00000000
        /*0010*/ 	.short	0x000d
        /*0012*/ 	.short	0x0048
        /*0014*/ 	.byte	0x00, 0xf4, 0x21, 0x00


	//----- nvinfo : EIATTR_KPARAM_INFO
	.align		4
.L_9:
        /*0018*/ 	.byte	0x04, 0x17
        /*001a*/ 	.short	(.L_11 - .L_10)
.L_10:
        /*001c*/ 	.word	0x00000000
        /*0020*/ 	.short	0x000c
        /*0022*/ 	.short	0x0040
        /*0024*/ 	.byte	0x00, 0xf4, 0x21, 0x00


	//----- nvinfo : EIATTR_KPARAM_INFO
	.align		4
.L_11:
        /*0028*/ 	.byte	0x04, 0x17
        /*002a*/ 	.short	(.L_13 - .L_12)
.L_12:
        /*002c*/ 	.word	0x00000000
        /*0030*/ 	.short	0x000b
        /*0032*/ 	.short	0x0038
        /*0034*/ 	.byte	0x00, 0xf0, 0x11, 0x00


	//----- nvinfo : EIATTR_KPARAM_INFO
	.align		4
.L_13:
        /*0038*/ 	.byte	0x04, 0x17
        /*003a*/ 	.short	(.L_15 - .L_14)
.L_14:
        /*003c*/ 	.word	0x00000000
        /*0040*/ 	.short	0x000a
        /*0042*/ 	.short	0x0034
        /*0044*/ 	.byte	0x00, 0xf0, 0x11, 0x00


	//----- nvinfo : EIATTR_KPARAM_INFO
	.align		4
.L_15:
        /*0048*/ 	.byte	0x04, 0x17
        /*004a*/ 	.short	(.L_17 - .L_16)
.L_16:
        /*004c*/ 	.word	0x00000000
        /*0050*/ 	.short	0x0009
        /*0052*/ 	.short	0x0030
        /*0054*/ 	.byte	0x00, 0xf0, 0x11, 0x00


	//----- nvinfo : EIATTR_KPARAM_INFO
	.align		4
.L_17:
        /*0058*/ 	.byte	0x04, 0x17
        /*005a*/ 	.short	(.L_19 - .L_18)
.L_18:
        /*005c*/ 	.word	0x00000000
        /*0060*/ 	.short	0x0008
        /*0062*/ 	.short	0x002c
        /*0064*/ 	.byte	0x00, 0xf0, 0x11, 0x00


	//----- nvinfo : EIATTR_KPARAM_INFO
	.align		4
.L_19:
        /*0068*/ 	.byte	0x04, 0x17
        /*006a*/ 	.short	(.L_21 - .L_20)
.L_20:
        /*006c*/ 	.word	0x00000000
        /*0070*/ 	.short	0x0007
        /*0072*/ 	.short	0x0028
        /*0074*/ 	.byte	0x00, 0xf0, 0x11, 0x00


	//----- nvinfo : EIATTR_KPARAM_INFO
	.align		4
.L_21:
        /*0078*/ 	.byte	0x04, 0x17
        /*007a*/ 	.short	(.L_23 - .L_22)
.L_22:
        /*007c*/ 	.word	0x00000000
        /*0080*/ 	.short	0x0006
        /*0082*/ 	.short	0x0024
        /*0084*/ 	.byte	0x00, 0xf0, 0x11, 0x00


	//----- nvinfo : EIATTR_KPARAM_INFO
	.align		4
.L_23:
        /*0088*/ 	.byte	0x04, 0x17
        /*008a*/ 	.short	(.L_25 - .L_24)
.L_24:
        /*008c*/ 	.word	0x00000000
        /*0090*/ 	.short	0x0005
        /*0092*/ 	.short	0x0020
        /*0094*/ 	.byte	0x00, 0xf0, 0x11, 0x00


	//----- nvinfo : EIATTR_KPARAM_INFO
	.align		4
.L_25:
        /*0098*/ 	.byte	0x04, 0x17
        /*009a*/ 	.short	(.L_27 - .L_26)
.L_26:
        /*009c*/ 	.word	0x00000000
        /*00a0*/ 	.short	0x0004
        /*00a2*/ 	.short	0x001c
        /*00a4*/ 	.byte	0x00, 0xf0, 0x11, 0x00


	//----- nvinfo : EIATTR_KPARAM_INFO
	.align		4
.L_27:
        /*00a8*/ 	.byte	0x04, 0x17
        /*00aa*/ 	.short	(.L_29 - .L_28)
.L_28:
        /*00ac*/ 	.word	0x00000000
        /*00b0*/ 	.short	0x0003
        /*00b2*/ 	.short	0x0018
        /*00b4*/ 	.byte	0x00, 0xf0, 0x11, 0x00


	//----- nvinfo : EIATTR_KPARAM_INFO
	.align		4
.L_29:
        /*00b8*/ 	.byte	0x04, 0x17
        /*00ba*/ 	.short	(.L_31 - .L_30)
.L_30:
        /*00bc*/ 	.word	0x00000000
        /*00c0*/ 	.short	0x0002
        /*00c2*/ 	.short	0x0010
        /*00c4*/ 	.byte	0x00, 0xf4, 0x21, 0x00


	//----- nvinfo : EIATTR_KPARAM_INFO
	.align		4
.L_31:
        /*00c8*/ 	.byte	0x04, 0x17
        /*00ca*/ 	.short	(.L_33 - .L_32)
.L_32:
        /*00cc*/ 	.word	0x00000000
        /*00d0*/ 	.short	0x0001
        /*00d2*/ 	.short	0x0008
        /*00d4*/ 	.byte	0x00, 0xf4, 0x21, 0x00


	//----- nvinfo : EIATTR_KPARAM_INFO
	.align		4
.L_33:
        /*00d8*/ 	.byte	0x04, 0x17
        /*00da*/ 	.short	(.L_35 - .L_34)
.L_34:
        /*00dc*/ 	.word	0x00000000
        /*00e0*/ 	.short	0x0000
        /*00e2*/ 	.short	0x0000
        /*00e4*/ 	.byte	0x00, 0xf4, 0x21, 0x00


	//----- nvinfo : EIATTR_SPARSE_MMA_MASK
	.align		4
.L_35:
        /*00e8*/ 	.byte	0x03, 0x50
        /*00ea*/ 	.short	0x0000


	//----- nvinfo : EIATTR_MAXREG_COUNT
	.align		4
        /*00ec*/ 	.byte	0x03, 0x1b
        /*00ee*/ 	.short	0x00ff


	//----- nvinfo : EIATTR_NUM_BARRIERS
	.align		4
        /*00f0*/ 	.byte	0x02, 0x4c
        /*00f2*/ 	.byte	0x01
	.zero		1


	//----- nvinfo : EIATTR_ANNOTATIONS
	.align		4
        /*00f4*/ 	.byte	0x04, 0x55
        /*00f6*/ 	.short	(.L_37 - .L_36)


	//   ....[0]....
.L_36:
        /*00f8*/ 	.word	0x00000001
        /*00fc*/ 	.byte	0xf0, 0x05, 0x00, 0x00, 0x01, 0x00, 0x00, 0x00, 0x20, 0x06, 0x00, 0x00, 0x01, 0x00, 0x00, 0x00
        /* <DEDUP_REMOVED lines=3224> */
        /*ca8c*/ 	.byte	0x10, 0x2e, 0x03, 0x00, 0x01, 0x00, 0x00, 0x00, 0x40, 0x2e, 0x03, 0x00


	//----- nvinfo : EIATTR_VRC_CTA_INIT_COUNT
	.align		4
.L_37:
        /*ca98*/ 	.byte	0x02, 0x4a
	.zero		1
	.zero		1


	//----- nvinfo : EIATTR_EXIT_INSTR_OFFSETS
	.align		4
        /*ca9c*/ 	.byte	0x04, 0x1c
        /*ca9e*/ 	.short	(.L_39 - .L_38)


	//   ....[0]....
.L_38:
        /*caa0*/ 	.word	0x00033200


	//   ....[1]....
        /*caa4*/ 	.word	0x00033230


	//----- nvinfo : EIATTR_REQNTID
	.align		4
.L_39:
        /*caa8*/ 	.byte	0x04, 0x10
        /*caaa*/ 	.short	(.L_41 - .L_40)
.L_40:
        /*caac*/ 	.word	0x00000080
        /*cab0*/ 	.word	0x00000001
        /*cab4*/ 	.word	0x00000001


	//----- nvinfo : EIATTR_CBANK_PARAM_SIZE
	.align		4
.L_41:
        /*cab8*/ 	.byte	0x03, 0x19
        /*caba*/ 	.short	0x0050


	//----- nvinfo : EIATTR_PARAM_CBANK
	.align		4
        /*cabc*/ 	.byte	0x04, 0x0a
        /*cabe*/ 	.short	(.L_43 - .L_42)
	.align		4
.L_42:
        /*cac0*/ 	.word	index@(.nv.constant0.matmul_kernel)
        /*cac4*/ 	.short	0x0380
        /*cac6*/ 	.short	0x0050


	//----- nvinfo : EIATTR_SW_WAR
	.align		4
.L_43:
        /*cac8*/ 	.byte	0x04, 0x36
        /*caca*/ 	.short	(.L_45 - .L_44)
.L_44:
        /*cacc*/ 	.word	0x00000008
.L_45:


//--------------------- .nv.compat                --------------------------
	.section	.nv.compat,"",@"SHT_CUDA_COMPAT_INFO"
	.align	4
        /*0000*/ 	.byte	0x02, 0x02, 0x01, 0x00, 0x02, 0x05, 0x05, 0x00, 0x02, 0x03, 0x00, 0x00, 0x02, 0x06, 0x01, 0x00


//--------------------- .nv.callgraph             --------------------------
	.section	.nv.callgraph,"",@"SHT_CUDA_CALLGRAPH"
	.align	4
	.sectionentsize	8
	.align		4
        /*0000*/ 	.word	0x00000000
	.align		4
        /*0004*/ 	.word	0xffffffff
	.align		4
        /*0008*/ 	.word	0x00000000
	.align		4
        /*000c*/ 	.word	0xfffffffe
	.align		4
        /*0010*/ 	.word	0x00000000
	.align		4
        /*0014*/ 	.word	0xfffffffd
	.align		4
        /*0018*/ 	.word	0x00000000
	.align		4
        /*001c*/ 	.word	0xfffffffc


//--------------------- .text.matmul_kernel       --------------------------
	.section	.text.matmul_kernel,"ax",@progbits
	.align	128
        .global         matmul_kernel
        .type           matmul_kernel,@function
        .size           matmul_kernel,(.L_x_4 - matmul_kernel)
        .other          matmul_kernel,@"STO_CUDA_ENTRY STV_DEFAULT"
matmul_kernel:
.text.matmul_kernel:
[----:B------:R-:W0:Y:S08]  /*0000*/  LDC R1, c[0x0][0x37c] ;  /* 0x0000df00ff017b82 */ /* 0x000e300000000800 */
[----:B------:R-:W1:Y:S01]  /*0010*/  LDC.64 R10, c[0x0][0x398] ;  /* 0x0000e600ff0a7b82 */ /* 0x000e620000000a00 */
[----:B------:R-:W2:Y:S01]  /*0020*/  S2R R14, SR_TID.X ;  /* 0x00000000000e7919 */ /* 0x000ea20000002100 */
[----:B------:R-:W3:Y:S01]  /*0030*/  LDCU UR4, c[0x0][0x3a0] ;  /* 0x00007400ff0477ac */ /* 0x000ee20008000800 */
[----:B0-----:R-:W-:Y:S01]  /*0040*/  VIADD R1, R1, 0xffffe390 ;  /* 0xffffe39001017836 */ /* 0x001fe20000000000 */
[----:B------:R-:W-:Y:S01]  /*0050*/  UMOV UR5, 0x400 ;  /* 0x0000040000057882 */ /* 0x000fe20000000000 */
[----:B------:R-:W0:Y:S03]  /*0060*/  LDCU.64 UR12, c[0x0][0x358] ;  /* 0x00006b00ff0c77ac */ /* 0x000e260008000a00 */
[----:B------:R-:W4:Y:S01]  /*0070*/  S2UR UR6, SR_CgaCtaId ;  /* 0x00000000000679c3 */ /* 0x000f220000008800 */
[----:B---3--:R-:W-:Y:S01]  /*0080*/  UIADD3 UR4, UPT, UPT, UR4, 0xff, URZ ;  /* 0x000000ff04047890 */ /* 0x008fe2000fffe0ff */
[----:B-1----:R-:W-:-:S03]  /*0090*/  VIADD R0, R11, 0x7f ;  /* 0x0000007f0b007836 */ /* 0x002fc60000000000 */
[----:B------:R-:W-:Y:S02]  /*00a0*/  UISETP.GT.AND UP0, UPT, UR4, 0xff, UPT ;  /* 0x000000ff0400788c */ /* 0x000fe4000bf04270 */
[----:B------:R-:W-:Y:S01]  /*00b0*/  SHF.R.S32.HI R3, RZ, 0x1f, R0 ;  /* 0x0000001fff037819 */ /* 0x000fe20000011400 */
[----:B----4-:R-:W-:-:S03]  /*00c0*/  ULEA UR5, UR6, UR5, 0x18 ;  /* 0x0000000506057291 */ /* 0x010fc6000f8ec0ff */
[----:B------:R-:W-:-:S04]  /*00d0*/  LEA.HI R3, R3, R0, RZ, 0x7 ;  /* 0x0000000003037211 */ /* 0x000fc800078f38ff */
[----:B------:R-:W-:Y:S02]  /*00e0*/  SHF.R.S32.HI R0, RZ, 0x7, R3 ;  /* 0x00000007ff007819 */ /* 0x000fe40000011403 */
[----:B------:R-:W1:Y:S03]  /*00f0*/  S2R R3, SR_CTAID.X ;  /* 0x0000000000037919 */ /* 0x000e660000002500 */
[----:B------:R-:W-:-:S05]  /*0100*/  IMAD.SHL.U32 R0, R0, 0x8, RZ ;  /* 0x0000000800007824 */ /* 0x000fca00078e00ff */
[-C--:B------:R-:W-:Y:S02]  /*0110*/  IABS R7, R0.reuse ;  /* 0x0000000000077213 */ /* 0x080fe40000000000 */
[----:B------:R-:W-:Y:S02]  /*0120*/  IABS R12, R0 ;  /* 0x00000000000c7213 */ /* 0x000fe40000000000 */
[----:B------:R-:W3:Y:S08]  /*0130*/  I2F.RP R2, R7 ;  /* 0x0000000700027306 */ /* 0x000ef00000209400 */
[----:B---3--:R-:W3:Y:S01]  /*0140*/  MUFU.RCP R2, R2 ;  /* 0x0000000200027308 */ /* 0x008ee20000001000 */
[----:B-1----:R-:W-:Y:S01]  /*0150*/  IABS R8, R3 ;  /* 0x0000000300087213 */ /* 0x002fe20000000000 */
[----:B---3--:R-:W-:-:S02]  /*0160*/  VIADD R4, R2, 0xffffffe ;  /* 0x0ffffffe02047836 */ /* 0x008fc40000000000 */
[----:B------:R-:W-:-:S04]  /*0170*/  IMAD.MOV R2, RZ, RZ, -R12 ;  /* 0x000000ffff027224 */ /* 0x000fc800078e0a0c */
[----:B------:R1:W3:Y:S02]  /*0180*/  F2I.FTZ.U32.TRUNC.NTZ R5, R4 ;  /* 0x0000000400057305 */ /* 0x0002e4000021f000 */
[----:B-1----:R-:W-:Y:S02]  /*0190*/  IMAD.MOV.U32 R4, RZ, RZ, RZ ;  /* 0x000000ffff047224 */ /* 0x002fe400078e00ff */
[----:B---3--:R-:W-:-:S04]  /*01a0*/  IMAD.MOV R6, RZ, RZ, -R5 ;  /* 0x000000ffff067224 */ /* 0x008fc800078e0a05 */
[----:B------:R-:W-:Y:S02]  /*01b0*/  IMAD R9, R6, R7, RZ ;  /* 0x0000000706097224 */ /* 0x000fe400078e02ff */
[----:B------:R-:W-:Y:S02]  /*01c0*/  IMAD.MOV.U32 R6, RZ, RZ, R8 ;  /* 0x000000ffff067224 */ /* 0x000fe400078e0008 */
[----:B------:R-:W-:-:S06]  /*01d0*/  IMAD.HI.U32 R5, R5, R9, R4 ;  /* 0x0000000905057227 */ /* 0x000fcc00078e0004 */
[----:B------:R-:W-:-:S04]  /*01e0*/  IMAD.HI.U32 R5, R5, R6, RZ ;  /* 0x0000000605057227 */ /* 0x000fc800078e00ff */
[----:B------:R-:W-:-:S05]  /*01f0*/  IMAD R2, R5, R2, R6 ;  /* 0x0000000205027224 */ /* 0x000fca00078e0206 */
[----:B------:R-:W-:-:S13]  /*0200*/  ISETP.GT.U32.AND P1, PT, R7, R2, PT ;  /* 0x000000020700720c */ /* 0x000fda0003f24070 */
[----:B------:R-:W-:Y:S02]  /*0210*/  @!P1 IMAD.IADD R2, R2, 0x1, -R7 ;  /* 0x0000000102029824 */ /* 0x000fe400078e0a07 */
[----:B------:R-:W-:Y:S01]  /*0220*/  @!P1 VIADD R5, R5, 0x1 ;  /* 0x0000000105059836 */ /* 0x000fe20000000000 */
[----:B------:R-:W-:Y:S02]  /*0230*/  ISETP.NE.AND P1, PT, R0, RZ, PT ;  /* 0x000000ff0000720c */ /* 0x000fe40003f25270 */
[----:B------:R-:W-:Y:S02]  /*0240*/  ISETP.GE.U32.AND P0, PT, R2, R7, PT ;  /* 0x000000070200720c */ /* 0x000fe40003f06070 */
[----:B------:R-:W-:-:S04]  /*0250*/  LOP3.LUT R2, R3, R0, RZ, 0x3c, !PT ;  /* 0x0000000003027212 */ /* 0x000fc800078e3cff */
[----:B------:R-:W-:Y:S01]  /*0260*/  ISETP.GE.AND P2, PT, R2, RZ, PT ;  /* 0x000000ff0200720c */ /* 0x000fe20003f46270 */
[----:B------:R-:W-:-:S06]  /*0270*/  VIADD R2, R10, 0x1f ;  /* 0x0000001f0a027836 */ /* 0x000fcc0000000000 */
[----:B------:R-:W-:-:S04]  /*0280*/  @P0 VIADD R5, R5, 0x1 ;  /* 0x0000000105050836 */ /* 0x000fc80000000000 */
[----:B------:R-:W-:Y:S01]  /*0290*/  IMAD.MOV.U32 R4, RZ, RZ, R5 ;  /* 0x000000ffff047224 */ /* 0x000fe200078e0005 */
[----:B------:R-:W-:-:S03]  /*02a0*/  SHF.R.S32.HI R5, RZ, 0x1f, R2 ;  /* 0x0000001fff057819 */ /* 0x000fc60000011402 */
[----:B------:R-:W-:Y:S01]  /*02b0*/  @!P2 IMAD.MOV R4, RZ, RZ, -R4 ;  /* 0x000000ffff04a224 */ /* 0x000fe200078e0a04 */
[----:B------:R-:W-:Y:S02]  /*02c0*/  @!P1 LOP3.LUT R4, RZ, R0, RZ, 0x33, !PT ;  /* 0x00000000ff049212 */ /* 0x000fe400078e33ff */
[----:B------:R-:W-:-:S03]  /*02d0*/  LEA.HI R5, R5, R2, RZ, 0x5 ;  /* 0x0000000205057211 */ /* 0x000fc600078f28ff */
[----:B------:R-:W-:Y:S02]  /*02e0*/  IMAD.SHL.U32 R2, R4, 0x8, RZ ;  /* 0x0000000804027824 */ /* 0x000fe400078e00ff */
[----:B------:R-:W-:-:S03]  /*02f0*/  IMAD.MOV R4, RZ, RZ, -R4 ;  /* 0x000000ffff047224 */ /* 0x000fc600078e0a04 */
[----:B------:R-:W-:Y:S01]  /*0300*/  LEA.HI.SX32 R5, R5, -R2, 0x1b ;  /* 0x8000000205057211 */ /* 0x000fe200078fdaff */
[----:B------:R-:W-:Y:S02]  /*0310*/  IMAD R13, R0, R4, R3 ;  /* 0x00000004000d7224 */ /* 0x000fe400078e0203 */
[----:B------:R-:W-:Y:S01]  /*0320*/  IMAD.MOV.U32 R4, RZ, RZ, RZ ;  /* 0x000000ffff047224 */ /* 0x000fe200078e00ff */
[----:B------:R-:W-:-:S04]  /*0330*/  VIMNMX R6, PT, PT, R5, 0x8, PT ;  /* 0x0000000805067848 */ /* 0x000fc80003fe0100 */
[-C--:B------:R-:W-:Y:S02]  /*0340*/  IABS R8, R6.reuse ;  /* 0x0000000600087213 */ /* 0x080fe40000000000 */
[----:B------:R-:W-:Y:S02]  /*0350*/  IABS R0, R6 ;  /* 0x0000000600007213 */ /* 0x000fe40000000000 */
[----:B------:R-:W1:Y:S08]  /*0360*/  I2F.RP R7, R8 ;  /* 0x0000000800077306 */ /* 0x000e700000209400 */
[----:B-1----:R-:W1:Y:S02]  /*0370*/  MUFU.RCP R7, R7 ;  /* 0x0000000700077308 */ /* 0x002e640000001000 */
[----:B-1----:R-:W-:-:S06]  /*0380*/  VIADD R5, R7, 0xffffffe ;  /* 0x0ffffffe07057836 */ /* 0x002fcc0000000000 */
[----:B------:R-:W1:Y:S02]  /*0390*/  F2I.FTZ.U32.TRUNC.NTZ R5, R5 ;  /* 0x0000000500057305 */ /* 0x000e64000021f000 */
[----:B-1----:R-:W-:-:S04]  /*03a0*/  IMAD.MOV R9, RZ, RZ, -R5 ;  /* 0x000000ffff097224 */ /* 0x002fc800078e0a05 */
[----:B------:R-:W-:Y:S01]  /*03b0*/  IMAD.MOV.U32 R3, RZ, RZ, R9 ;  /* 0x000000ffff037224 */ /* 0x000fe200078e0009 */
[----:B------:R-:W-:-:S03]  /*03c0*/  IABS R9, R13 ;  /* 0x0000000d00097213 */ /* 0x000fc60000000000 */
[----:B------:R-:W-:-:S04]  /*03d0*/  IMAD R3, R3, R8, RZ ;  /* 0x0000000803037224 */ /* 0x000fc800078e02ff */
[----:B------:R-:W-:-:S04]  /*03e0*/  IMAD.HI.U32 R4, R5, R3, R4 ;  /* 0x0000000305047227 */ /* 0x000fc800078e0004 */
[----:B------:R-:W-:Y:S02]  /*03f0*/  IMAD.MOV R3, RZ, RZ, -R0 ;  /* 0x000000ffff037224 */ /* 0x000fe400078e0a00 */
[----:B------:R-:W-:Y:S01]  /*0400*/  IMAD.HI.U32 R0, R4, R9, RZ ;  /* 0x0000000904007227 */ /* 0x000fe200078e00ff */
[----:B--2---:R-:W-:-:S03]  /*0410*/  SHF.R.U32.HI R4, RZ, 0x5, R14 ;  /* 0x00000005ff047819 */ /* 0x004fc6000001160e */
[----:B------:R-:W-:Y:S01]  /*0420*/  IMAD R3, R0, R3, R9 ;  /* 0x0000000300037224 */ /* 0x000fe200078e0209 */
[----:B------:R-:W-:-:S04]  /*0430*/  SGXT.U32 R29, R4, 0x2 ;  /* 0x00000002041d781a */ /* 0x000fc80000000000 */
[----:B------:R-:W-:Y:S02]  /*0440*/  ISETP.GT.U32.AND P1, PT, R8, R3, PT ;  /* 0x000000030800720c */ /* 0x000fe40003f24070 */
[C---:B------:R-:W-:Y:S02]  /*0450*/  LOP3.LUT R4, R29.reuse, 0x14, RZ, 0xfc, !PT ;  /* 0x000000141d047812 */ /* 0x040fe400078efcff */
[C---:B------:R-:W-:Y:S02]  /*0460*/  LOP3.LUT R4, R29.reuse, 0x20, RZ, 0xfc, !PT ;  /* 0x000000201d047812 */ /* 0x040fe400078efcff */
[C---:B------:R-:W-:Y:S02]  /*0470*/  LOP3.LUT R4, R29.reuse, 0x2c, RZ, 0xfc, !PT ;  /* 0x0000002c1d047812 */ /* 0x040fe400078efcff */
[C---:B------:R-:W-:Y:S02]  /*0480*/  LOP3.LUT R4, R29.reuse, 0x38, RZ, 0xfc, !PT ;  /* 0x000000381d047812 */ /* 0x040fe400078efcff */
[----:B------:R-:W-:-:S02]  /*0490*/  LOP3.LUT R4, R29, 0x44, RZ, 0xfc, !PT ;  /* 0x000000441d047812 */ /* 0x000fc400078efcff */
[----:B------:R-:W-:Y:S01]  /*04a0*/  LOP3.LUT R4, R29, 0x50, RZ, 0xfc, !PT ;  /* 0x000000501d047812 */ /* 0x000fe200078efcff */
[----:B------:R-:W-:Y:S01]  /*04b0*/  @!P1 IMAD.IADD R3, R3, 0x1, -R8 ;  /* 0x0000000103039824 */ /* 0x000fe200078e0a08 */
[----:B------:R-:W-:Y:S01]  /*04c0*/  LOP3.LUT R4, R29, 0x5c, RZ, 0xfc, !PT ;  /* 0x0000005c1d047812 */ /* 0x000fe200078efcff */
[----:B------:R-:W-:Y:S01]  /*04d0*/  @!P1 VIADD R0, R0, 0x1 ;  /* 0x0000000100009836 */ /* 0x000fe20000000000 */
[----:B------:R-:W-:Y:S02]  /*04e0*/  ISETP.NE.AND P1, PT, R6, RZ, PT ;  /* 0x000000ff0600720c */ /* 0x000fe40003f25270 */
[----:B------:R-:W-:Y:S02]  /*04f0*/  ISETP.GE.U32.AND P0, PT, R3, R8, PT ;  /* 0x000000080300720c */ /* 0x000fe40003f06070 */
[----:B------:R-:W-:Y:S02]  /*0500*/  LOP3.LUT R3, R13, R6, RZ, 0x3c, !PT ;  /* 0x000000060d037212 */ /* 0x000fe400078e3cff */
[----:B------:R-:W-:-:S02]  /*0510*/  LOP3.LUT R4, R29, 0x68, RZ, 0xfc, !PT ;  /* 0x000000681d047812 */ /* 0x000fc400078efcff */
[----:B------:R-:W-:Y:S02]  /*0520*/  ISETP.GE.AND P2, PT, R3, RZ, PT ;  /* 0x000000ff0300720c */ /* 0x000fe40003f46270 */
[----:B------:R-:W-:-:S05]  /*0530*/  LOP3.LUT R4, R29, 0x74, RZ, 0xfc, !PT ;  /* 0x000000741d047812 */ /* 0x000fca00078efcff */
[----:B------:R-:W-:-:S06]  /*0540*/  @P0 VIADD R0, R0, 0x1 ;  /* 0x0000000100000836 */ /* 0x000fcc0000000000 */
[----:B------:R-:W-:Y:S01]  /*0550*/  @!P2 IMAD.MOV R0, RZ, RZ, -R0 ;  /* 0x000000ffff00a224 */ /* 0x000fe200078e0a00 */
[----:B------:R-:W-:-:S05]  /*0560*/  @!P1 LOP3.LUT R0, RZ, R6, RZ, 0x33, !PT ;  /* 0x00000006ff009212 */ /* 0x000fca00078e33ff */
[----:B------:R-:W-:Y:S02]  /*0570*/  IMAD.MOV R3, RZ, RZ, -R0 ;  /* 0x000000ffff037224 */ /* 0x000fe400078e0a00 */
[----:B------:R-:W-:Y:S02]  /*0580*/  IMAD.SHL.U32 R24, R0, 0x80, RZ ;  /* 0x0000008000187824 */ /* 0x000fe400078e00ff */
[----:B------:R-:W-:-:S04]  /*0590*/  IMAD R3, R6, R3, R13 ;  /* 0x0000000306037224 */ /* 0x000fc800078e020d */
[----:B------:R-:W-:Y:S01]  /*05a0*/  IMAD.IADD R3, R2, 0x1, R3 ;  /* 0x0000000102037824 */ /* 0x000fe200078e0203 */
[----:B------:R-:W-:-:S05]  /*05b0*/  LOP3.LUT R2, R14, 0x1f, RZ, 0xc0, !PT ;  /* 0x0000001f0e027812 */ /* 0x000fca00078ec0ff */
[----:B------:R-:W-:Y:S01]  /*05c0*/  IMAD R18, R3, 0x20, R2 ;  /* 0x0000002003127824 */ /* 0x000fe200078e0202 */
[C---:B------:R-:W-:Y:S02]  /*05d0*/  LOP3.LUT R3, R29.reuse, 0x4, RZ, 0xfc, !PT ;  /* 0x000000041d037812 */ /* 0x040fe400078efcff */
[C---:B------:R-:W-:Y:S02]  /*05e0*/  LOP3.LUT R2, R29.reuse, 0x8, RZ, 0xfc, !PT ;  /* 0x000000081d027812 */ /* 0x040fe400078efcff */
[----:B------:R1:W-:Y:S01]  /*05f0*/  STL [R1+0xdb4], R18 ;  /* 0x000db41201007387 */ /* 0x0003e20000100800 */
[C---:B------:R-:W-:Y:S02]  /*0600*/  LOP3.LUT R3, R29.reuse, 0xc, RZ, 0xfc, !PT ;  /* 0x0000000c1d037812 */ /* 0x040fe400078efcff */
[C---:B------:R-:W-:Y:S01]  /*0610*/  LOP3.LUT R2, R29.reuse, 0x10, RZ, 0xfc, !PT ;  /* 0x000000101d027812 */ /* 0x040fe200078efcff */
[----:B------:R1:W-:Y:S01]  /*0620*/  STL [R1+0x274], R24 ;  /* 0x0002741801007387 */ /* 0x0003e20000100800 */
[----:B------:R-:W-:-:S02]  /*0630*/  LOP3.LUT R3, R29, 0x18, RZ, 0xfc, !PT ;  /* 0x000000181d037812 */ /* 0x000fc400078efcff */
[C---:B------:R-:W-:Y:S02]  /*0640*/  LOP3.LUT R2, R29.reuse, 0x1c, RZ, 0xfc, !PT ;  /* 0x0000001c1d027812 */ /* 0x040fe400078efcff */
[C---:B------:R-:W-:Y:S02]  /*0650*/  LOP3.LUT R3, R29.reuse, 0x24, RZ, 0xfc, !PT ;  /* 0x000000241d037812 */ /* 0x040fe400078efcff */
[C---:B------:R-:W-:Y:S02]  /*0660*/  LOP3.LUT R2, R29.reuse, 0x28, RZ, 0xfc, !PT ;  /* 0x000000281d027812 */ /* 0x040fe400078efcff */
[C---:B------:R-:W-:Y:S02]  /*0670*/  LOP3.LUT R3, R29.reuse, 0x30, RZ, 0xfc, !PT ;  /* 0x000000301d037812 */ /* 0x040fe400078efcff */
[C---:B------:R-:W-:Y:S02]  /*0680*/  LOP3.LUT R2, R29.reuse, 0x34, RZ, 0xfc, !PT ;  /* 0x000000341d027812 */ /* 0x040fe400078efcff */
        /* <DEDUP_REMOVED lines=11> */
[----:B------:R-:W-:Y:S01]  /*0740*/  LOP3.LUT R2, R29, 0x7c, RZ, 0xfc, !PT ;  /* 0x0000007c1d027812 */ /* 0x000fe200078efcff */
[----:B01----:R-:W-:Y:S06]  /*0750*/  BRA.U UP0, `(.L_x_0) ;  /* 0x00000001002c7547 */ /* 0x003fec000b800000 */
[----:B------:R-:W-:Y:S01]  /*0760*/  IMAD.SHL.U32 R0, R14, 0x8, RZ ;  /* 0x000000080e007824 */ /* 0x000fe200078e00ff */
[----:B------:R-:W-:Y:S02]  /*0770*/  CS2R R16, SRZ ;  /* 0x0000000000107805 */ /* 0x000fe4000001ff00 */
[----:B------:R-:W-:Y:S02]  /*0780*/  CS2R R12, SRZ ;  /* 0x00000000000c7805 */ /* 0x000fe4000001ff00 */
[----:B------:R-:W-:Y:S02]  /*0790*/  CS2R R14, SRZ ;  /* 0x00000000000e7805 */ /* 0x000fe4000001ff00 */
[----:B------:R-:W-:Y:S01]  /*07a0*/  CS2R R10, SRZ ;  /* 0x00000000000a7805 */ /* 0x000fe2000001ff00 */
[----:B------:R0:W-:Y:S01]  /*07b0*/  STL [R1+0xdb8], R0 ;  /* 0x000db80001007387 */ /* 0x0001e20000100800 */
[----:B------:R-:W-:Y:S02]  /*07c0*/  CS2R R8, SRZ ;  /* 0x0000000000087805 */ /* 0x000fe4000001ff00 */
[----:B------:R-:W-:-:S02]  /*07d0*/  CS2R R6, SRZ ;  /* 0x0000000000067805 */ /* 0x000fc4000001ff00 */
[----:B------:R-:W-:Y:S02]  /*07e0*/  CS2R R4, SRZ ;  /* 0x0000000000047805 */ /* 0x000fe4000001ff00 */
[----:B------:R-:W-:Y:S01]  /*07f0*/  CS2R R2, SRZ ;  /* 0x0000000000027805 */ /* 0x000fe2000001ff00 */
[----:B------:R-:W-:Y:S06]  /*0800*/  BRA `(.L_x_1) ;  /* 0x0000031400c47947 */ /* 0x000fec0003800000 */
.L_x_0:
[----:B------:R-:W-:Y:S01]  /*0810*/  IABS R2, R10 ;  /* 0x0000000a00027213 */ /* 0x000fe20000000000 */
[----:B------:R-:W-:Y:S01]  /*0820*/  IMAD.MOV.U32 R14, RZ, RZ, RZ ;  /* 0x000000ffff0e7224 */ /* 0x000fe200078e00ff */
[----:B------:R-:W-:Y:S01]  /*0830*/  IABS R3, R11 ;  /* 0x0000000b00037213 */ /* 0x000fe20000000000 */
[----:B------:R-:W-:Y:S01]  /*0840*/  VIADD R13, R24, 0x7d ;  /* 0x0000007d180d7836 */ /* 0x000fe20000000000 */
[----:B------:R-:W0:Y:S01]  /*0850*/  I2F.RP R4, R2 ;  /* 0x0000000200047306 */ /* 0x000e220000209400 */
[----:B------:R-:W-:Y:S01]  /*0860*/  IABS R7, R18 ;  /* 0x0000001200077213 */ /* 0x000fe20000000000 */
[----:B------:R-:W1:Y:S01]  /*0870*/  LDCU UR6, c[0x0][0x3a8] ;  /* 0x00007500ff0677ac */ /* 0x000e620008000800 */
[----:B------:R-:W-:Y:S02]  /*0880*/  IABS R8, R24 ;  /* 0x0000001800087213 */ /* 0x000fe40000000000 */
[----:B------:R-:W-:Y:S01]  /*0890*/  ISETP.GE.AND P2, PT, R13, RZ, PT ;  /* 0x000000ff0d00720c */ /* 0x000fe20003f46270 */
[----:B------:R-:W2:Y:S01]  /*08a0*/  LDCU.128 UR8, c[0x0][0x380] ;  /* 0x00007000ff0877ac */ /* 0x000ea20008000c00 */
[----:B------:R-:W-:Y:S01]  /*08b0*/  ISETP.GE.AND P5, PT, R18, RZ, PT ;  /* 0x000000ff1200720c */ /* 0x000fe20003fa6270 */
[----:B------:R-:W3:Y:S01]  /*08c0*/  I2F.RP R0, R3 ;  /* 0x0000000300007306 */ /* 0x000ee20000209400 */
[----:B------:R-:W4:Y:S01]  /*08d0*/  LDCU UR4, c[0x0][0x3a4] ;  /* 0x00007480ff0477ac */ /* 0x000f220008000800 */
[----:B------:R-:W5:Y:S06]  /*08e0*/  LDCU UR7, c[0x0][0x3ac] ;  /* 0x00007580ff0777ac */ /* 0x000f6c0008000800 */
[----:B0-----:R-:W0:Y:S01]  /*08f0*/  MUFU.RCP R4, R4 ;  /* 0x0000000400047308 */ /* 0x001e220000001000 */
[----:B------:R-:W1:Y:S07]  /*0900*/  LDCU UR15, c[0x0][0x3a0] ;  /* 0x00007400ff0f77ac */ /* 0x000e6e0008000800 */
[----:B---3--:R-:W3:Y:S01]  /*0910*/  MUFU.RCP R0, R0 ;  /* 0x0000000000007308 */ /* 0x008ee20000001000 */
[----:B0-----:R-:W-:-:S07]  /*0920*/  VIADD R4, R4, 0xffffffe ;  /* 0x0ffffffe04047836 */ /* 0x001fce0000000000 */
[----:B------:R0:W1:Y:S01]  /*0930*/  F2I.FTZ.U32.TRUNC.NTZ R5, R4 ;  /* 0x0000000400057305 */ /* 0x000062000021f000 */
[----:B---3--:R-:W-:-:S07]  /*0940*/  VIADD R0, R0, 0xffffffe ;  /* 0x0ffffffe00007836 */ /* 0x008fce0000000000 */
[----:B------:R1:W3:Y:S01]  /*0950*/  F2I.FTZ.U32.TRUNC.NTZ R15, R0 ;  /* 0x00000000000f7305 */ /* 0x0002e2000021f000 */
[----:B0-----:R-:W-:Y:S02]  /*0960*/  IMAD.MOV.U32 R4, RZ, RZ, RZ ;  /* 0x000000ffff047224 */ /* 0x001fe400078e00ff */
[----:B-1----:R-:W-:-:S04]  /*0970*/  IMAD.MOV R0, RZ, RZ, -R5 ;  /* 0x000000ffff007224 */ /* 0x002fc800078e0a05 */
[----:B------:R-:W-:Y:S02]  /*0980*/  IMAD R6, R0, R2, RZ ;  /* 0x0000000200067224 */ /* 0x000fe400078e02ff */
[----:B---3--:R-:W-:Y:S02]  /*0990*/  IMAD.MOV R0, RZ, RZ, -R15 ;  /* 0x000000ffff007224 */ /* 0x008fe400078e0a0f */
[----:B------:R-:W-:-:S04]  /*09a0*/  IMAD.HI.U32 R6, R5, R6, R4 ;  /* 0x0000000605067227 */ /* 0x000fc800078e0004 */
[----:B------:R-:W-:Y:S02]  /*09b0*/  IMAD.MOV.U32 R5, RZ, RZ, R0 ;  /* 0x000000ffff057224 */ /* 0x000fe400078e0000 */
[----:B------:R-:W-:Y:S02]  /*09c0*/  VIADD R4, R24, 0x7f ;  /* 0x0000007f18047836 */ /* 0x000fe40000000000 */
[----:B------:R-:W-:Y:S02]  /*09d0*/  IMAD R5, R5, R3, RZ ;  /* 0x0000000305057224 */ /* 0x000fe400078e02ff */
[----:B------:R-:W-:Y:S01]  /*09e0*/  IMAD.HI.U32 R0, R6, R7, RZ ;  /* 0x0000000706007227 */ /* 0x000fe200078e00ff */
[----:B------:R-:W-:Y:S02]  /*09f0*/  ISETP.GE.AND P1, PT, R4, RZ, PT ;  /* 0x000000ff0400720c */ /* 0x000fe40003f26270 */
[----:B------:R-:W-:Y:S01]  /*0a00*/  IABS R6, R13 ;  /* 0x0000000d00067213 */ /* 0x000fe20000000000 */
[----:B------:R-:W-:Y:S01]  /*0a10*/  IMAD.HI.U32 R14, R15, R5, R14 ;  /* 0x000000050f0e7227 */ /* 0x000fe200078e000e */
[----:B------:R-:W-:-:S03]  /*0a20*/  IABS R5, R4 ;  /* 0x0000000400057213 */ /* 0x000fc60000000000 */
[----:B------:R-:W-:Y:S02]  /*0a30*/  IMAD.MOV R0, RZ, RZ, -R0 ;  /* 0x000000ffff007224 */ /* 0x000fe400078e0a00 */
[----:B------:R-:W-:-:S04]  /*0a40*/  IMAD.HI.U32 R9, R14, R8, RZ ;  /* 0x000000080e097227 */ /* 0x000fc800078e00ff */
[----:B------:R-:W-:Y:S02]  /*0a50*/  IMAD R7, R2, R0, R7 ;  /* 0x0000000002077224 */ /* 0x000fe400078e0207 */
[----:B------:R-:W-:Y:S02]  /*0a60*/  IMAD.MOV.U32 R0, RZ, RZ, R5 ;  /* 0x000000ffff007224 */ /* 0x000fe400078e0005 */
[----:B------:R-:W-:Y:S01]  /*0a70*/  VIADD R5, R24, 0x7e ;  /* 0x0000007e18057836 */ /* 0x000fe20000000000 */
[----:B------:R-:W-:Y:S01]  /*0a80*/  ISETP.GT.U32.AND P0, PT, R2, R7, PT ;  /* 0x000000070200720c */ /* 0x000fe20003f04070 */
[----:B------:R-:W-:-:S03]  /*0a90*/  IMAD.HI.U32 R4, R14, R0, RZ ;  /* 0x000000000e047227 */ /* 0x000fc600078e00ff */
[----:B------:R-:W-:Y:S01]  /*0aa0*/  ISETP.GE.AND P4, PT, R5, RZ, PT ;  /* 0x000000ff0500720c */ /* 0x000fe20003f86270 */
[----:B------:R-:W-:Y:S01]  /*0ab0*/  IMAD.MOV R4, RZ, RZ, -R4 ;  /* 0x000000ffff047224 */ /* 0x000fe200078e0a04 */
[----:B------:R-:W-:Y:S01]  /*0ac0*/  IABS R5, R5 ;  /* 0x0000000500057213 */ /* 0x000fe20000000000 */
[----:B------:R-:W-:Y:S02]  /*0ad0*/  IMAD.MOV R9, RZ, RZ, -R9 ;  /* 0x000000ffff097224 */ /* 0x000fe400078e0a09 */
[C---:B------:R-:W-:Y:S02]  /*0ae0*/  IMAD R0, R3.reuse, R4, R0 ;  /* 0x0000000403007224 */ /* 0x040fe400078e0200 */
[----:B------:R-:W-:Y:S02]  /*0af0*/  IMAD R8, R3, R9, R8 ;  /* 0x0000000903087224 */ /* 0x000fe400078e0208 */
[----:B------:R-:W-:Y:S01]  /*0b00*/  @!P0 IMAD.IADD R7, R7, 0x1, -R2 ;  /* 0x0000000107078824 */ /* 0x000fe200078e0a02 */
[C---:B------:R-:W-:Y:S01]  /*0b10*/  ISETP.GT.U32.AND P3, PT, R3.reuse, R0, PT ;  /* 0x000000000300720c */ /* 0x040fe20003f64070 */
[----:B------:R-:W-:Y:S01]  /*0b20*/  IMAD.HI.U32 R15, R14, R5, RZ ;  /* 0x000000050e0f7227 */ /* 0x000fe200078e00ff */
[----:B------:R-:W-:-:S02]  /*0b30*/  ISETP.GT.U32.AND P6, PT, R3, R8, PT ;  /* 0x000000080300720c */ /* 0x000fc40003fc4070 */
[----:B------:R-:W-:Y:S01]  /*0b40*/  ISETP.GT.U32.AND P0, PT, R2, R7, PT ;  /* 0x000000070200720c */ /* 0x000fe20003f04070 */
[----:B------:R-:W-:Y:S02]  /*0b50*/  VIADD R4, R24, 0x7c ;  /* 0x0000007c18047836 */ /* 0x000fe40000000000 */
[----:B------:R-:W-:Y:S02]  /*0b60*/  IMAD.MOV R13, RZ, RZ, -R15 ;  /* 0x000000ffff0d7224 */ /* 0x000fe400078e0a0f */
[----:B------:R-:W-:Y:S01]  /*0b70*/  IMAD.HI.U32 R9, R14, R6, RZ ;  /* 0x000000060e097227 */ /* 0x000fe200078e00ff */
[----:B------:R-:W-:-:S03]  /*0b80*/  IABS R12, R4 ;  /* 0x00000004000c7213 */ /* 0x000fc60000000000 */
[C---:B------:R-:W-:Y:S02]  /*0b90*/  IMAD R5, R3.reuse, R13, R5 ;  /* 0x0000000d03057224 */ /* 0x040fe400078e0205 */
[----:B------:R-:W-:Y:S02]  /*0ba0*/  @!P3 IMAD.IADD R0, R0, 0x1, -R3 ;  /* 0x000000010000b824 */ /* 0x000fe400078e0a03 */
[----:B------:R-:W-:Y:S01]  /*0bb0*/  IMAD.HI.U32 R13, R14, R12, RZ ;  /* 0x0000000c0e0d7227 */ /* 0x000fe200078e00ff */
[----:B------:R-:W-:-:S03]  /*0bc0*/  ISETP.GT.U32.AND P3, PT, R3, R5, PT ;  /* 0x000000050300720c */ /* 0x000fc60003f64070 */
[----:B------:R-:W-:Y:S01]  /*0bd0*/  @!P0 IMAD.IADD R7, R7, 0x1, -R2 ;  /* 0x0000000107078824 */ /* 0x000fe200078e0a02 */
[----:B------:R-:W-:Y:S01]  /*0be0*/  ISETP.NE.AND P0, PT, R10, RZ, PT ;  /* 0x000000ff0a00720c */ /* 0x000fe20003f05270 */
[----:B------:R-:W-:Y:S02]  /*0bf0*/  @!P6 IMAD.IADD R8, R8, 0x1, -R3 ;  /* 0x000000010808e824 */ /* 0x000fe400078e0a03 */
[----:B------:R-:W-:Y:S02]  /*0c00*/  IMAD.MOV R13, RZ, RZ, -R13 ;  /* 0x000000ffff0d7224 */ /* 0x000fe400078e0a0d */
[----:B------:R-:W-:Y:S01]  /*0c10*/  IMAD.MOV.U32 R2, RZ, RZ, R7 ;  /* 0x000000ffff027224 */ /* 0x000fe200078e0007 */
[C---:B------:R-:W-:Y:S01]  /*0c20*/  ISETP.GT.U32.AND P6, PT, R3.reuse, R8, PT ;  /* 0x000000080300720c */ /* 0x040fe20003fc4070 */
[----:B------:R-:W-:Y:S02]  /*0c30*/  IMAD.MOV R9, RZ, RZ, -R9 ;  /* 0x000000ffff097224 */ /* 0x000fe400078e0a09 */
[----:B------:R-:W-:-:S02]  /*0c40*/  IMAD R12, R3, R13, R12 ;  /* 0x0000000d030c7224 */ /* 0x000fc400078e020c */
[----:B------:R-:W-:Y:S01]  /*0c50*/  @!P5 IMAD.MOV R2, RZ, RZ, -R2 ;  /* 0x000000ffff02d224 */ /* 0x000fe200078e0a02 */
[C---:B------:R-:W-:Y:S01]  /*0c60*/  ISETP.GT.U32.AND P5, PT, R3.reuse, R0, PT ;  /* 0x000000000300720c */ /* 0x040fe20003fa4070 */
[----:B------:R-:W-:Y:S01]  /*0c70*/  IMAD R6, R3, R9, R6 ;  /* 0x0000000903067224 */ /* 0x000fe200078e0206 */
[----:B------:R-:W-:Y:S01]  /*0c80*/  @!P0 LOP3.LUT R2, RZ, R10, RZ, 0x33, !PT ;  /* 0x0000000aff028212 */ /* 0x000fe200078e33ff */
[--C-:B------:R-:W-:Y:S01]  /*0c90*/  @!P3 IMAD.IADD R5, R5, 0x1, -R3.reuse ;  /* 0x000000010505b824 */ /* 0x100fe200078e0a03 */
[C---:B------:R-:W-:Y:S01]  /*0ca0*/  ISETP.GT.U32.AND P3, PT, R3.reuse, R12, PT ;  /* 0x0000000c0300720c */ /* 0x040fe20003f64070 */
[C---:B------:R-:W-:Y:S01]  /*0cb0*/  VIADD R9, R24.reuse, 0x7b ;  /* 0x0000007b18097836 */ /* 0x040fe20000000000 */
[----:B------:R-:W-:Y:S01]  /*0cc0*/  ISETP.GE.AND P0, PT, R24, RZ, PT ;  /* 0x000000ff1800720c */ /* 0x000fe20003f06270 */
[--C-:B------:R-:W-:Y:S01]  /*0cd0*/  @!P6 IMAD.IADD R8, R8, 0x1, -R3.reuse ;  /* 0x000000010808e824 */ /* 0x100fe200078e0a03 */
[C---:B------:R-:W-:Y:S01]  /*0ce0*/  ISETP.GT.U32.AND P6, PT, R3.reuse, R6, PT ;  /* 0x000000060300720c */ /* 0x040fe20003fc4070 */
[C---:B------:R-:W-:Y:S01]  /*0cf0*/  VIADD R15, R24.reuse, 0x79 ;  /* 0x00000079180f7836 */ /* 0x040fe20000000000 */
[----:B------:R-:W-:Y:S01]  /*0d00*/  IABS R17, R9 ;  /* 0x0000000900117213 */ /* 0x000fe20000000000 */
[----:B------:R-:W-:Y:S01]  /*0d10*/  VIADD R7, R24, 0x7a ;  /* 0x0000007a18077836 */ /* 0x000fe20000000000 */
[----:B------:R0:W-:Y:S01]  /*0d20*/  STL [R1+0xee4], R2 ;  /* 0x000ee40201007387 */ /* 0x0001e20000100800 */
[----:B------:R-:W-:Y:S01]  /*0d30*/  @!P5 IMAD.IADD R0, R0, 0x1, -R3 ;  /* 0x000000010000d824 */ /* 0x000fe200078e0a03 */
[----:B------:R-:W-:Y:S01]  /*0d40*/  ISETP.GT.U32.AND P5, PT, R3, R5, PT ;  /* 0x000000050300720c */ /* 0x000fe20003fa4070 */
[----:B------:R-:W-:Y:S01]  /*0d50*/  IMAD.HI.U32 R16, R14, R17, RZ ;  /* 0x000000110e107227 */ /* 0x000fe200078e00ff */
[----:B------:R-:W-:-:S02]  /*0d60*/  IABS R18, R15 ;  /* 0x0000000f00127213 */ /* 0x000fc40000000000 */
[----:B------:R-:W-:Y:S01]  /*0d70*/  IABS R13, R7 ;  /* 0x00000007000d7213 */ /* 0x000fe20000000000 */
[--C-:B------:R-:W-:Y:S02]  /*0d80*/  @!P3 IMAD.IADD R12, R12, 0x1, -R3.reuse ;  /* 0x000000010c0cb824 */ /* 0x100fe400078e0a03 */
[----:B------:R-:W-:Y:S02]  /*0d90*/  IMAD.MOV R16, RZ, RZ, -R16 ;  /* 0x000000ffff107224 */ /* 0x000fe400078e0a10 */
[----:B------:R-:W-:Y:S01]  /*0da0*/  @!P6 IMAD.IADD R6, R6, 0x1, -R3 ;  /* 0x000000010606e824 */ /* 0x000fe200078e0a03 */
[C---:B------:R-:W-:Y:S01]  /*0db0*/  ISETP.GT.U32.AND P3, PT, R3.reuse, R12, PT ;  /* 0x0000000c0300720c */ /* 0x040fe20003f64070 */
[----:B------:R-:W-:Y:S01]  /*0dc0*/  IMAD R16, R3, R16, R17 ;  /* 0x0000001003107224 */ /* 0x000fe200078e0211 */
[----:B------:R-:W-:Y:S01]  /*0dd0*/  ISETP.GE.AND P6, PT, R4, RZ, PT ;  /* 0x000000ff0400720c */ /* 0x000fe20003fc6270 */
[----:B------:R-:W-:-:S04]  /*0de0*/  IMAD.HI.U32 R17, R14, R18, RZ ;  /* 0x000000120e117227 */ /* 0x000fc800078e00ff */
[----:B------:R-:W-:Y:S02]  /*0df0*/  IMAD.MOV R17, RZ, RZ, -R17 ;  /* 0x000000ffff117224 */ /* 0x000fe400078e0a11 */
[----:B------:R-:W-:Y:S01]  /*0e00*/  @!P5 IMAD.IADD R5, R5, 0x1, -R3 ;  /* 0x000000010505d824 */ /* 0x000fe200078e0a03 */
[----:B------:R-:W-:Y:S01]  /*0e10*/  ISETP.GT.U32.AND P5, PT, R3, R6, PT ;  /* 0x000000060300720c */ /* 0x000fe20003fa4070 */
[----:B------:R-:W-:-:S04]  /*0e20*/  IMAD.HI.U32 R19, R14, R13, RZ ;  /* 0x0000000d0e137227 */ /* 0x000fc800078e00ff */
[C---:B------:R-:W-:Y:S02]  /*0e30*/  IMAD R17, R3.reuse, R17, R18 ;  /* 0x0000001103117224 */ /* 0x040fe400078e0212 */
[----:B------:R-:W-:Y:S02]  /*0e40*/  IMAD.MOV.U32 R21, RZ, RZ, R8 ;  /* 0x000000ffff157224 */ /* 0x000fe400078e0008 */
[----:B------:R-:W-:Y:S02]  /*0e50*/  IMAD.MOV R19, RZ, RZ, -R19 ;  /* 0x000000ffff137224 */ /* 0x000fe400078e0a13 */
[----:B------:R-:W-:Y:S01]  /*0e60*/  @!P3 IMAD.IADD R12, R12, 0x1, -R3 ;  /* 0x000000010c0cb824 */ /* 0x000fe200078e0a03 */
[C---:B------:R-:W-:Y:S01]  /*0e70*/  ISETP.GT.U32.AND P3, PT, R3.reuse, R17, PT ;  /* 0x000000110300720c */ /* 0x040fe20003f64070 */
[----:B------:R-:W-:Y:S02]  /*0e80*/  VIADD R10, R24, 0x78 ;  /* 0x00000078180a7836 */ /* 0x000fe40000000000 */
[----:B------:R-:W-:Y:S01]  /*0e90*/  @!P0 IMAD.MOV R21, RZ, RZ, -R21 ;  /* 0x000000ffff158224 */ /* 0x000fe200078e0a15 */
[C---:B------:R-:W-:Y:S01]  /*0ea0*/  ISETP.GT.U32.AND P0, PT, R3.reuse, R16, PT ;  /* 0x000000100300720c */ /* 0x040fe20003f04070 */
[----:B------:R-:W-:Y:S01]  /*0eb0*/  IMAD.MOV.U32 R20, RZ, RZ, R0 ;  /* 0x000000ffff147224 */ /* 0x000fe200078e0000 */
[----:B------:R-:W-:Y:S01]  /*0ec0*/  IABS R4, R10 ;  /* 0x0000000a00047213 */ /* 0x000fe20000000000 */
[----:B------:R-:W-:Y:S01]  /*0ed0*/  IMAD R13, R3, R19, R13 ;  /* 0x00000013030d7224 */ /* 0x000fe200078e020d */
[----:B------:R-:W-:Y:S01]  /*0ee0*/  STL [R1+0x1f0], R21 ;  /* 0x0001f01501007387 */ /* 0x000fe20000100800 */
[----:B------:R-:W-:-:S02]  /*0ef0*/  IMAD.MOV.U32 R0, RZ, RZ, R5 ;  /* 0x000000ffff007224 */ /* 0x000fc400078e0005 */
[----:B------:R-:W-:Y:S01]  /*0f00*/  @!P5 IMAD.IADD R6, R6, 0x1, -R3 ;  /* 0x000000010606d824 */ /* 0x000fe200078e0a03 */
[----:B------:R-:W-:Y:S01]  /*0f10*/  ISETP.GE.AND P5, PT, R7, RZ, PT ;  /* 0x000000ff0700720c */ /* 0x000fe20003fa6270 */
[----:B------:R-:W-:Y:S01]  /*0f20*/  @!P4 IMAD.MOV R0, RZ, RZ, -R0 ;  /* 0x000000ffff00c224 */ /* 0x000fe200078e0a00 */
[----:B------:R-:W-:Y:S01]  /*0f30*/  ISETP.GT.U32.AND P4, PT, R3, R13, PT ;  /* 0x0000000d0300720c */ /* 0x000fe20003f84070 */
[----:B------:R-:W-:Y:S02]  /*0f40*/  VIADD R5, R24, 0x77 ;  /* 0x0000007718057836 */ /* 0x000fe40000000000 */
[----:B------:R-:W-:-:S03]  /*0f50*/  IMAD.HI.U32 R7, R14, R4, RZ ;  /* 0x000000040e077227 */ /* 0x000fc600078e00ff */
[----:B------:R-:W-:Y:S01]  /*0f60*/  IABS R8, R5 ;  /* 0x0000000500087213 */ /* 0x000fe20000000000 */
[----:B------:R-:W-:Y:S02]  /*0f70*/  @!P3 IMAD.IADD R17, R17, 0x1, -R3 ;  /* 0x000000011111b824 */ /* 0x000fe400078e0a03 */
[----:B------:R-:W-:Y:S02]  /*0f80*/  IMAD.MOV R7, RZ, RZ, -R7 ;  /* 0x000000ffff077224 */ /* 0x000fe400078e0a07 */
[----:B------:R-:W-:Y:S01]  /*0f90*/  @!P0 IMAD.IADD R16, R16, 0x1, -R3 ;  /* 0x0000000110108824 */ /* 0x000fe200078e0a03 */
[----:B------:R-:W-:Y:S01]  /*0fa0*/  ISETP.GT.U32.AND P3, PT, R3, R17, PT ;  /* 0x000000110300720c */ /* 0x000fe20003f64070 */
[----:B0-----:R-:W-:Y:S01]  /*0fb0*/  IMAD.MOV.U32 R2, RZ, RZ, R6 ;  /* 0x000000ffff027224 */ /* 0x001fe200078e0006 */
[----:B------:R-:W-:Y:S01]  /*0fc0*/  ISETP.GE.AND P0, PT, R15, RZ, PT ;  /* 0x000000ff0f00720c */ /* 0x000fe20003f06270 */
[C---:B------:R-:W-:Y:S02]  /*0fd0*/  IMAD R6, R3.reuse, R7, R4 ;  /* 0x0000000703067224 */ /* 0x040fe400078e0204 */
[----:B------:R-:W-:Y:S01]  /*0fe0*/  @!P2 IMAD.MOV R2, RZ, RZ, -R2 ;  /* 0x000000ffff02a224 */ /* 0x000fe200078e0a02 */
[----:B------:R-:W-:Y:S01]  /*0ff0*/  ISETP.GT.U32.AND P2, PT, R3, R16, PT ;  /* 0x000000100300720c */ /* 0x000fe20003f44070 */
[----:B------:R-:W-:-:S04]  /*1000*/  IMAD.HI.U32 R7, R14, R8, RZ ;  /* 0x000000080e077227 */ /* 0x000fc800078e00ff */
[----:B------:R-:W-:Y:S02]  /*1010*/  @!P4 IMAD.IADD R13, R13, 0x1, -R3 ;  /* 0x000000010d0dc824 */ /* 0x000fe400078e0a03 */
[----:B------:R-:W-:Y:S02]  /*1020*/  IMAD.MOV R7, RZ, RZ, -R7 ;  /* 0x000000ffff077224 */ /* 0x000fe400078e0a07 */
[----:B------:R-:W-:Y:S01]  /*1030*/  @!P1 IMAD.MOV R20, RZ, RZ, -R20 ;  /* 0x000000ffff149224 */ /* 0x000fe200078e0a14 */
[C---:B------:R-:W-:Y:S01]  /*1040*/  ISETP.GT.U32.AND P4, PT, R3.reuse, R13, PT ;  /* 0x0000000d0300720c */ /* 0x040fe20003f84070 */
[----:B------:R-:W-:Y:S01]  /*1050*/  IMAD R8, R3, R7, R8 ;  /* 0x0000000703087224 */ /* 0x000fe200078e0208 */
[----:B------:R-:W-:Y:S01]  /*1060*/  ISETP.GE.AND P1, PT, R9, RZ, PT ;  /* 0x000000ff0900720c */ /* 0x000fe20003f26270 */
[--C-:B------:R-:W-:Y:S01]  /*1070*/  @!P3 IMAD.IADD R17, R17, 0x1, -R3.reuse ;  /* 0x000000011111b824 */ /* 0x100fe200078e0a03 */
[----:B------:R-:W-:Y:S01]  /*1080*/  STL [R1+0x1ec], R20 ;  /* 0x0001ec1401007387 */ /* 0x000fe20000100800 */
[----:B------:R-:W-:Y:S01]  /*1090*/  @!P2 IMAD.IADD R16, R16, 0x1, -R3 ;  /* 0x000000011010a824 */ /* 0x000fe200078e0a03 */
[C---:B------:R-:W-:Y:S01]  /*10a0*/  ISETP.GT.U32.AND P3, PT, R3.reuse, R8, PT ;  /* 0x000000080300720c */ /* 0x040fe20003f64070 */
[C---:B------:R-:W-:Y:S01]  /*10b0*/  VIADD R7, R24.reuse, 0x74 ;  /* 0x0000007418077836 */ /* 0x040fe20000000000 */
[----:B------:R0:W-:Y:S01]  /*10c0*/  STL [R1+0x1e8], R0 ;  /* 0x0001e80001007387 */ /* 0x0001e20000100800 */
[----:B------:R-:W-:Y:S01]  /*10d0*/  ISETP.GT.U32.AND P2, PT, R3, R6, PT ;  /* 0x000000060300720c */ /* 0x000fe20003f44070 */
[----:B------:R-:W-:-:S02]  /*10e0*/  VIADD R19, R24, 0x65 ;  /* 0x0000006518137836 */ /* 0x000fc40000000000 */
[----:B------:R1:W-:Y:S01]  /*10f0*/  STL [R1+0x1e4], R2 ;  /* 0x0001e40201007387 */ /* 0x0003e20000100800 */
[----:B------:R-:W-:Y:S01]  /*1100*/  @!P4 IMAD.IADD R13, R13, 0x1, -R3 ;  /* 0x000000010d0dc824 */ /* 0x000fe200078e0a03 */
[----:B------:R-:W-:Y:S01]  /*1110*/  ISETP.GE.AND P4, PT, R5, RZ, PT ;  /* 0x000000ff0500720c */ /* 0x000fe20003f86270 */
[C---:B------:R-:W-:Y:S01]  /*1120*/  VIADD R5, R24.reuse, 0x75 ;  /* 0x0000007518057836 */ /* 0x040fe20000000000 */
[----:B------:R-:W-:Y:S01]  /*1130*/  IABS R9, R7 ;  /* 0x0000000700097213 */ /* 0x000fe20000000000 */
[----:B------:R-:W-:Y:S02]  /*1140*/  @!P5 IMAD.MOV R13, RZ, RZ, -R13 ;  /* 0x000000ffff0dd224 */ /* 0x000fe400078e0a0d */
[----:B0-----:R-:W-:Y:S02]  /*1150*/  VIADD R0, R24, 0x76 ;  /* 0x0000007618007836 */ /* 0x001fe40000000000 */
[--C-:B------:R-:W-:Y:S02]  /*1160*/  @!P3 IMAD.IADD R8, R8, 0x1, -R3.reuse ;  /* 0x000000010808b824 */ /* 0x100fe400078e0a03 */
[----:B-1----:R-:W-:Y:S01]  /*1170*/  IMAD.MOV.U32 R2, RZ, RZ, R12 ;  /* 0x000000ffff027224 */ /* 0x002fe200078e000c */
[----:B------:R-:W-:Y:S01]  /*1180*/  IABS R4, R0 ;  /* 0x0000000000047213 */ /* 0x000fe20000000000 */
[----:B------:R-:W-:Y:S01]  /*1190*/  @!P2 IMAD.IADD R6, R6, 0x1, -R3 ;  /* 0x000000010606a824 */ /* 0x000fe200078e0a03 */
[----:B------:R-:W-:Y:S01]  /*11a0*/  ISETP.GE.AND P2, PT, R0, RZ, PT ;  /* 0x000000ff0000720c */ /* 0x000fe20003f46270 */
[----:B------:R-:W-:Y:S01]  /*11b0*/  @!P6 IMAD.MOV R2, RZ, RZ, -R2 ;  /* 0x000000ffff02e224 */ /* 0x000fe200078e0a02 */
[----:B------:R-:W-:Y:S01]  /*11c0*/  ISETP.GE.AND P6, PT, R10, RZ, PT ;  /* 0x000000ff0a00720c */ /* 0x000fe20003fc6270 */
[----:B------:R-:W-:Y:S01]  /*11d0*/  IMAD.HI.U32 R12, R14, R4, RZ ;  /* 0x000000040e0c7227 */ /* 0x000fe200078e00ff */
[----:B------:R-:W-:-:S02]  /*11e0*/  IABS R10, R5 ;  /* 0x00000005000a7213 */ /* 0x000fc40000000000 */
[----:B------:R0:W-:Y:S01]  /*11f0*/  STL [R1+0x1e0], R2 ;  /* 0x0001e00201007387 */ /* 0x0001e20000100800 */
[----:B------:R-:W-:Y:S01]  /*1200*/  IMAD.MOV R12, RZ, RZ, -R12 ;  /* 0x000000ffff0c7224 */ /* 0x000fe200078e0a0c */
[----:B------:R-:W-:Y:S01]  /*1210*/  ISETP.GT.U32.AND P3, PT, R3, R8, PT ;  /* 0x000000080300720c */ /* 0x000fe20003f64070 */
[----:B------:R-:W-:-:S04]  /*1220*/  IMAD.HI.U32 R0, R14, R10, RZ ;  /* 0x0000000a0e007227 */ /* 0x000fc800078e00ff */
[C---:B------:R-:W-:Y:S02]  /*1230*/  IMAD R4, R3.reuse, R12, R4 ;  /* 0x0000000c03047224 */ /* 0x040fe400078e0204 */
[----:B------:R-:W-:Y:S02]  /*1240*/  IMAD.MOV R0, RZ, RZ, -R0 ;  /* 0x000000ffff007224 */ /* 0x000fe400078e0a00 */
[----:B0-----:R-:W-:Y:S01]  /*1250*/  IMAD.MOV.U32 R2, RZ, RZ, R16 ;  /* 0x000000ffff027224 */ /* 0x001fe200078e0010 */
[C---:B------:R-:W-:Y:S01]  /*1260*/  ISETP.GT.U32.AND P5, PT, R3.reuse, R4, PT ;  /* 0x000000040300720c */ /* 0x040fe20003fa4070 */
[C---:B------:R-:W-:Y:S02]  /*1270*/  IMAD R0, R3.reuse, R0, R10 ;  /* 0x0000000003007224 */ /* 0x040fe400078e020a */
[----:B------:R-:W-:Y:S01]  /*1280*/  @!P1 IMAD.MOV R2, RZ, RZ, -R2 ;  /* 0x000000ffff029224 */ /* 0x000fe200078e0a02 */
[----:B------:R-:W-:Y:S01]  /*1290*/  ISETP.GT.U32.AND P1, PT, R3, R6, PT ;  /* 0x000000060300720c */ /* 0x000fe20003f24070 */
[----:B------:R-:W-:-:S03]  /*12a0*/  IMAD.HI.U32 R12, R14, R9, RZ ;  /* 0x000000090e0c7227 */ /* 0x000fc600078e00ff */
[----:B------:R0:W-:Y:S01]  /*12b0*/  STL [R1+0x1dc], R2 ;  /* 0x0001dc0201007387 */ /* 0x0001e20000100800 */
[--C-:B------:R-:W-:Y:S01]  /*12c0*/  @!P3 IMAD.IADD R8, R8, 0x1, -R3.reuse ;  /* 0x000000010808b824 */ /* 0x100fe200078e0a03 */
[----:B------:R-:W-:Y:S01]  /*12d0*/  ISETP.GT.U32.AND P3, PT, R3, R0, PT ;  /* 0x000000000300720c */ /* 0x000fe20003f64070 */
[----:B------:R-:W-:Y:S01]  /*12e0*/  VIADD R16, R24, 0x70 ;  /* 0x0000007018107836 */ /* 0x000fe20000000000 */
[----:B------:R-:W-:Y:S01]  /*12f0*/  STL [R1+0x1d8], R13 ;  /* 0x0001d80d01007387 */ /* 0x000fe20000100800 */
[--C-:B------:R-:W-:Y:S02]  /*1300*/  @!P5 IMAD.IADD R4, R4, 0x1, -R3.reuse ;  /* 0x000000010404d824 */ /* 0x100fe400078e0a03 */
[----:B------:R-:W-:Y:S02]  /*1310*/  VIADD R20, R24, 0x64 ;  /* 0x0000006418147836 */ /* 0x000fe40000000000 */
[----:B------:R-:W-:Y:S01]  /*1320*/  @!P1 IMAD.IADD R6, R6, 0x1, -R3 ;  /* 0x0000000106069824 */ /* 0x000fe200078e0a03 */
[----:B------:R-:W-:Y:S01]  /*1330*/  ISETP.GE.AND P1, PT, R7, RZ, PT ;  /* 0x000000ff0700720c */ /* 0x000fe20003f26270 */
[----:B0-----:R-:W-:Y:S01]  /*1340*/  IMAD.MOV.U32 R2, RZ, RZ, R17 ;  /* 0x000000ffff027224 */ /* 0x001fe200078e0011 */
[----:B------:R-:W-:Y:S01]  /*1350*/  ISETP.GT.U32.AND P5, PT, R3, R4, PT ;  /* 0x000000040300720c */ /* 0x000fe20003fa4070 */
[----:B------:R-:W-:-:S02]  /*1360*/  IMAD.MOV.U32 R15, RZ, RZ, R6 ;  /* 0x000000ffff0f7224 */ /* 0x000fc400078e0006 */
[----:B------:R-:W-:Y:S01]  /*1370*/  @!P0 IMAD.MOV R2, RZ, RZ, -R2 ;  /* 0x000000ffff028224 */ /* 0x000fe200078e0a02 */
[----:B------:R-:W-:Y:S01]  /*1380*/  ISETP.GE.AND P0, PT, R5, RZ, PT ;  /* 0x000000ff0500720c */ /* 0x000fe20003f06270 */
[----:B------:R-:W-:Y:S02]  /*1390*/  IMAD.MOV R5, RZ, RZ, -R12 ;  /* 0x000000ffff057224 */ /* 0x000fe400078e0a0c */
[----:B------:R-:W-:Y:S01]  /*13a0*/  @!P6 IMAD.MOV R15, RZ, RZ, -R15 ;  /* 0x000000ffff0fe224 */ /* 0x000fe200078e0a0f */
[----:B------:R0:W-:Y:S01]  /*13b0*/  STL [R1+0x1d4], R2 ;  /* 0x0001d40201007387 */ /* 0x0001e20000100800 */
[C---:B------:R-:W-:Y:S02]  /*13c0*/  IMAD R7, R3.reuse, R5, R9 ;  /* 0x0000000503077224 */ /* 0x040fe400078e0209 */
[----:B------:R-:W-:Y:S01]  /*13d0*/  VIADD R12, R24, 0x73 ;  /* 0x00000073180c7836 */ /* 0x000fe20000000000 */
[----:B------:R-:W-:Y:S01]  /*13e0*/  STL [R1+0x1d0], R15 ;  /* 0x0001d00f01007387 */ /* 0x000fe20000100800 */
[--C-:B------:R-:W-:Y:S01]  /*13f0*/  @!P3 IMAD.IADD R0, R0, 0x1, -R3.reuse ;  /* 0x000000010000b824 */ /* 0x100fe200078e0a03 */
[C---:B------:R-:W-:Y:S01]  /*1400*/  ISETP.GT.U32.AND P6, PT, R3.reuse, R7, PT ;  /* 0x000000070300720c */ /* 0x040fe20003fc4070 */
[C---:B------:R-:W-:Y:S01]  /*1410*/  VIADD R5, R24.reuse, 0x71 ;  /* 0x0000007118057836 */ /* 0x040fe20000000000 */
[----:B------:R-:W-:Y:S01]  /*1420*/  IABS R10, R12 ;  /* 0x0000000c000a7213 */ /* 0x000fe20000000000 */
[----:B------:R-:W-:Y:S01]  /*1430*/  VIADD R9, R24, 0x72 ;  /* 0x0000007218097836 */ /* 0x000fe20000000000 */
[----:B------:R-:W-:Y:S01]  /*1440*/  ISETP.GT.U32.AND P3, PT, R3, R0, PT ;  /* 0x000000000300720c */ /* 0x000fe20003f64070 */
[----:B0-----:R-:W-:Y:S01]  /*1450*/  IMAD.MOV.U32 R2, RZ, RZ, R8 ;  /* 0x000000ffff027224 */ /* 0x001fe200078e0008 */
[----:B------:R-:W-:Y:S01]  /*1460*/  IABS R6, R5 ;  /* 0x0000000500067213 */ /* 0x000fe20000000000 */
[----:B------:R-:W-:Y:S01]  /*1470*/  @!P5 IMAD.IADD R4, R4, 0x1, -R3 ;  /* 0x000000010404d824 */ /* 0x000fe200078e0a03 */
[----:B------:R-:W-:Y:S01]  /*1480*/  IABS R13, R9 ;  /* 0x00000009000d7213 */ /* 0x000fe20000000000 */
[----:B------:R-:W-:Y:S01]  /*1490*/  @!P4 IMAD.MOV R2, RZ, RZ, -R2 ;  /* 0x000000ffff02c224 */ /* 0x000fe200078e0a02 */
[----:B------:R-:W-:Y:S01]  /*14a0*/  ISETP.GE.AND P4, PT, R12, RZ, PT ;  /* 0x000000ff0c00720c */ /* 0x000fe20003f86270 */
[----:B------:R-:W-:Y:S01]  /*14b0*/  IMAD.HI.U32 R8, R14, R10, RZ ;  /* 0x0000000a0e087227 */ /* 0x000fe200078e00ff */
[----:B------:R-:W-:-:S02]  /*14c0*/  ISETP.GE.AND P5, PT, R9, RZ, PT ;  /* 0x000000ff0900720c */ /* 0x000fc40003fa6270 */
[----:B------:R0:W-:Y:S01]  /*14d0*/  STL [R1+0x1cc], R2 ;  /* 0x0001cc0201007387 */ /* 0x0001e20000100800 */
[----:B------:R-:W-:Y:S02]  /*14e0*/  @!P6 IMAD.IADD R7, R7, 0x1, -R3 ;  /* 0x000000010707e824 */ /* 0x000fe400078e0a03 */
[----:B------:R-:W-:Y:S02]  /*14f0*/  IMAD.MOV.U32 R12, RZ, RZ, R6 ;  /* 0x000000ffff0c7224 */ /* 0x000fe400078e0006 */
[----:B------:R-:W-:Y:S01]  /*1500*/  IMAD.MOV R6, RZ, RZ, -R8 ;  /* 0x000000ffff067224 */ /* 0x000fe200078e0a08 */
[----:B------:R-:W-:Y:S01]  /*1510*/  ISETP.GT.U32.AND P6, PT, R3, R7, PT ;  /* 0x000000070300720c */ /* 0x000fe20003fc4070 */
[----:B------:R-:W-:-:S04]  /*1520*/  IMAD.HI.U32 R8, R14, R13, RZ ;  /* 0x0000000d0e087227 */ /* 0x000fc800078e00ff */
[----:B0-----:R-:W-:Y:S02]  /*1530*/  IMAD.MOV.U32 R2, RZ, RZ, R4 ;  /* 0x000000ffff027224 */ /* 0x001fe400078e0004 */
[----:B------:R-:W-:-:S04]  /*1540*/  IMAD.HI.U32 R9, R14, R12, RZ ;  /* 0x0000000c0e097227 */ /* 0x000fc800078e00ff */
[----:B------:R-:W-:Y:S01]  /*1550*/  @!P2 IMAD.MOV R2, RZ, RZ, -R2 ;  /* 0x000000ffff02a224 */ /* 0x000fe200078e0a02 */
[----:B------:R-:W-:Y:S01]  /*1560*/  ISETP.GE.AND P2, PT, R5, RZ, PT ;  /* 0x000000ff0500720c */ /* 0x000fe20003f46270 */
[----:B------:R-:W-:Y:S02]  /*1570*/  IMAD.MOV R8, RZ, RZ, -R8 ;  /* 0x000000ffff087224 */ /* 0x000fe400078e0a08 */
[----:B------:R-:W-:Y:S01]  /*1580*/  @!P3 IMAD.IADD R0, R0, 0x1, -R3 ;  /* 0x000000010000b824 */ /* 0x000fe200078e0a03 */
[----:B------:R0:W-:Y:S01]  /*1590*/  STL [R1+0x1c8], R2 ;  /* 0x0001c80201007387 */ /* 0x0001e20000100800 */
[C---:B------:R-:W-:Y:S02]  /*15a0*/  IMAD R6, R3.reuse, R6, R10 ;  /* 0x0000000603067224 */ /* 0x040fe400078e020a */
[----:B------:R-:W-:Y:S02]  /*15b0*/  IMAD.MOV R4, RZ, RZ, -R9 ;  /* 0x000000ffff047224 */ /* 0x000fe400078e0a09 */
[C---:B------:R-:W-:Y:S01]  /*15c0*/  IMAD R9, R3.reuse, R8, R13 ;  /* 0x0000000803097224 */ /* 0x040fe200078e020d */
[----:B------:R-:W-:Y:S01]  /*15d0*/  ISETP.GT.U32.AND P3, PT, R3, R6, PT ;  /* 0x000000060300720c */ /* 0x000fe20003f64070 */
[----:B------:R-:W-:Y:S01]  /*15e0*/  @!P6 IMAD.IADD R7, R7, 0x1, -R3 ;  /* 0x000000010707e824 */ /* 0x000fe200078e0a03 */
[----:B------:R-:W-:Y:S01]  /*15f0*/  ISETP.GE.AND P6, PT, R16, RZ, PT ;  /* 0x000000ff1000720c */ /* 0x000fe20003fc6270 */
[----:B------:R-:W-:Y:S01]  /*1600*/  IMAD R8, R3, R4, R12 ;  /* 0x0000000403087224 */ /* 0x000fe200078e020c */
[----:B------:R-:W-:Y:S01]  /*1610*/  IABS R16, R16 ;  /* 0x0000001000107213 */ /* 0x000fe20000000000 */
[----:B0-----:R-:W-:-:S02]  /*1620*/  IMAD.MOV.U32 R2, RZ, RZ, R0 ;  /* 0x000000ffff027224 */ /* 0x001fc400078e0000 */
[C---:B------:R-:W-:Y:S02]  /*1630*/  VIADD R13, R24.reuse, 0x6f ;  /* 0x0000006f180d7836 */ /* 0x040fe40000000000 */
[----:B------:R-:W-:Y:S01]  /*1640*/  @!P0 IMAD.MOV R2, RZ, RZ, -R2 ;  /* 0x000000ffff028224 */ /* 0x000fe200078e0a02 */
[C---:B------:R-:W-:Y:S01]  /*1650*/  ISETP.GT.U32.AND P0, PT, R3.reuse, R9, PT ;  /* 0x000000090300720c */ /* 0x040fe20003f04070 */
[----:B------:R-:W-:Y:S01]  /*1660*/  VIADD R5, R24, 0x6e ;  /* 0x0000006e18057836 */ /* 0x000fe20000000000 */
[----:B------:R-:W-:Y:S01]  /*1670*/  IABS R15, R13 ;  /* 0x0000000d000f7213 */ /* 0x000fe20000000000 */
[----:B------:R-:W-:Y:S01]  /*1680*/  @!P3 IMAD.IADD R6, R6, 0x1, -R3 ;  /* 0x000000010606b824 */ /* 0x000fe200078e0a03 */
[----:B------:R0:W-:Y:S01]  /*1690*/  STL [R1+0x1c4], R2 ;  /* 0x0001c40201007387 */ /* 0x0001e20000100800 */
[----:B------:R-:W-:Y:S01]  /*16a0*/  IMAD.HI.U32 R17, R14, R16, RZ ;  /* 0x000000100e117227 */ /* 0x000fe200078e00ff */
[----:B------:R-:W-:Y:S02]  /*16b0*/  IABS R4, R5 ;  /* 0x0000000500047213 */ /* 0x000fe40000000000 */
[----:B------:R-:W-:Y:S01]  /*16c0*/  ISETP.GT.U32.AND P3, PT, R3, R6, PT ;  /* 0x000000060300720c */ /* 0x000fe20003f64070 */
[----:B------:R-:W-:-:S02]  /*16d0*/  VIADD R10, R24, 0x6d ;  /* 0x0000006d180a7836 */ /* 0x000fc40000000000 */
[----:B------:R-:W-:Y:S02]  /*16e0*/  IMAD.MOV R17, RZ, RZ, -R17 ;  /* 0x000000ffff117224 */ /* 0x000fe400078e0a11 */
[----:B------:R-:W-:Y:S01]  /*16f0*/  @!P0 IMAD.IADD R9, R9, 0x1, -R3 ;  /* 0x0000000109098824 */ /* 0x000fe200078e0a03 */
[----:B------:R-:W-:Y:S01]  /*1700*/  IABS R0, R10 ;  /* 0x0000000a00007213 */ /* 0x000fe20000000000 */
[----:B0-----:R-:W-:Y:S02]  /*1710*/  IMAD.MOV.U32 R2, RZ, RZ, R7 ;  /* 0x000000ffff027224 */ /* 0x001fe400078e0007 */
[----:B------:R-:W-:Y:S01]  /*1720*/  IMAD.HI.U32 R12, R14, R15, RZ ;  /* 0x0000000f0e0c7227 */ /* 0x000fe200078e00ff */
[----:B------:R-:W-:-:S03]  /*1730*/  ISETP.GT.U32.AND P0, PT, R3, R9, PT ;  /* 0x000000090300720c */ /* 0x000fc60003f04070 */
[----:B------:R-:W-:Y:S01]  /*1740*/  @!P1 IMAD.MOV R2, RZ, RZ, -R2 ;  /* 0x000000ffff029224 */ /* 0x000fe200078e0a02 */
[----:B------:R-:W-:Y:S01]  /*1750*/  ISETP.GT.U32.AND P1, PT, R3, R8, PT ;  /* 0x000000080300720c */ /* 0x000fe20003f24070 */
[--C-:B------:R-:W-:Y:S01]  /*1760*/  @!P3 IMAD.IADD R6, R6, 0x1, -R3.reuse ;  /* 0x000000010606b824 */ /* 0x100fe200078e0a03 */
[----:B------:R-:W-:Y:S01]  /*1770*/  ISETP.GE.AND P3, PT, R13, RZ, PT ;  /* 0x000000ff0d00720c */ /* 0x000fe20003f66270 */
[----:B------:R-:W-:Y:S01]  /*1780*/  IMAD.HI.U32 R7, R14, R4, RZ ;  /* 0x000000040e077227 */ /* 0x000fe200078e00ff */
[----:B------:R0:W-:Y:S03]  /*1790*/  STL [R1+0x1c0], R2 ;  /* 0x0001c00201007387 */ /* 0x0001e60000100800 */
[----:B------:R-:W-:Y:S02]  /*17a0*/  IMAD R13, R3, R17, R16 ;  /* 0x00000011030d7224 */ /* 0x000fe400078e0210 */
[----:B------:R-:W-:-:S02]  /*17b0*/  @!P0 IMAD.IADD R9, R9, 0x1, -R3 ;  /* 0x0000000109098824 */ /* 0x000fc400078e0a03 */
[----:B------:R-:W-:Y:S01]  /*17c0*/  IMAD.MOV R12, RZ, RZ, -R12 ;  /* 0x000000ffff0c7224 */ /* 0x000fe200078e0a0c */
[C---:B------:R-:W-:Y:S01]  /*17d0*/  ISETP.GT.U32.AND P0, PT, R3.reuse, R13, PT ;  /* 0x0000000d0300720c */ /* 0x040fe20003f04070 */
[----:B------:R-:W-:Y:S02]  /*17e0*/  @!P1 IMAD.IADD R8, R8, 0x1, -R3 ;  /* 0x0000000108089824 */ /* 0x000fe400078e0a03 */
[----:B------:R-:W-:Y:S02]  /*17f0*/  IMAD.MOV.U32 R18, RZ, RZ, R6 ;  /* 0x000000ffff127224 */ /* 0x000fe400078e0006 */
[----:B------:R-:W-:Y:S01]  /*1800*/  IMAD.MOV R7, RZ, RZ, -R7 ;  /* 0x000000ffff077224 */ /* 0x000fe200078e0a07 */
[C---:B------:R-:W-:Y:S01]  /*1810*/  ISETP.GT.U32.AND P1, PT, R3.reuse, R8, PT ;  /* 0x000000080300720c */ /* 0x040fe20003f24070 */
[----:B0-----:R-:W-:Y:S02]  /*1820*/  IMAD.MOV.U32 R2, RZ, RZ, R9 ;  /* 0x000000ffff027224 */ /* 0x001fe400078e0009 */
[----:B------:R-:W-:-:S02]  /*1830*/  IMAD R15, R3, R12, R15 ;  /* 0x0000000c030f7224 */ /* 0x000fc400078e020f */
[----:B------:R-:W-:-:S04]  /*1840*/  IMAD.HI.U32 R12, R14, R0, RZ ;  /* 0x000000000e0c7227 */ /* 0x000fc800078e00ff */
[----:B------:R-:W-:Y:S01]  /*1850*/  @!P4 IMAD.MOV R18, RZ, RZ, -R18 ;  /* 0x000000ffff12c224 */ /* 0x000fe200078e0a12 */
[----:B------:R-:W-:Y:S01]  /*1860*/  ISETP.GT.U32.AND P4, PT, R3, R15, PT ;  /* 0x0000000f0300720c */ /* 0x000fe20003f84070 */
[----:B------:R-:W-:Y:S01]  /*1870*/  @!P5 IMAD.MOV R2, RZ, RZ, -R2 ;  /* 0x000000ffff02d224 */ /* 0x000fe200078e0a02 */
[----:B------:R-:W-:Y:S01]  /*1880*/  ISETP.GE.AND P5, PT, R5, RZ, PT ;  /* 0x000000ff0500720c */ /* 0x000fe20003fa6270 */
[C---:B------:R-:W-:Y:S01]  /*1890*/  IMAD R4, R3.reuse, R7, R4 ;  /* 0x0000000703047224 */ /* 0x040fe200078e0204 */
[----:B------:R-:W-:Y:S01]  /*18a0*/  STL [R1+0x1bc], R18 ;  /* 0x0001bc1201007387 */ /* 0x000fe20000100800 */
[----:B------:R-:W-:Y:S02]  /*18b0*/  IMAD.MOV R6, RZ, RZ, -R12 ;  /* 0x000000ffff067224 */ /* 0x000fe400078e0a0c */
[----:B------:R-:W-:Y:S01]  /*18c0*/  @!P1 IMAD.IADD R8, R8, 0x1, -R3 ;  /* 0x0000000108089824 */ /* 0x000fe200078e0a03 */
[----:B------:R0:W-:Y:S01]  /*18d0*/  STL [R1+0x1b8], R2 ;  /* 0x0001b80201007387 */ /* 0x0001e20000100800 */
[C---:B------:R-:W-:Y:S01]  /*18e0*/  ISETP.GT.U32.AND P1, PT, R3.reuse, R4, PT ;  /* 0x000000040300720c */ /* 0x040fe20003f24070 */
[----:B------:R-:W-:-:S02]  /*18f0*/  IMAD R0, R3, R6, R0 ;  /* 0x0000000603007224 */ /* 0x000fc400078e0200 */
[--C-:B------:R-:W-:Y:S02]  /*1900*/  @!P0 IMAD.IADD R13, R13, 0x1, -R3.reuse ;  /* 0x000000010d0d8824 */ /* 0x100fe400078e0a03 */
[C---:B------:R-:W-:Y:S02]  /*1910*/  VIADD R5, R24.reuse, 0x6c ;  /* 0x0000006c18057836 */ /* 0x040fe40000000000 */
[--C-:B------:R-:W-:Y:S01]  /*1920*/  @!P4 IMAD.IADD R15, R15, 0x1, -R3.reuse ;  /* 0x000000010f0fc824 */ /* 0x100fe200078e0a03 */
[C---:B------:R-:W-:Y:S01]  /*1930*/  ISETP.GT.U32.AND P0, PT, R3.reuse, R13, PT ;  /* 0x0000000d0300720c */ /* 0x040fe20003f04070 */
[----:B0-----:R-:W-:Y:S01]  /*1940*/  IMAD.MOV.U32 R2, RZ, RZ, R8 ;  /* 0x000000ffff027224 */ /* 0x001fe200078e0008 */
[----:B------:R-:W-:Y:S01]  /*1950*/  IABS R12, R5 ;  /* 0x00000005000c7213 */ /* 0x000fe20000000000 */
[----:B------:R-:W-:Y:S01]  /*1960*/  VIADD R6, R24, 0x6b ;  /* 0x0000006b18067836 */ /* 0x000fe20000000000 */
[C---:B------:R-:W-:Y:S01]  /*1970*/  ISETP.GT.U32.AND P4, PT, R3.reuse, R15, PT ;  /* 0x0000000f0300720c */ /* 0x040fe20003f84070 */
[----:B------:R-:W-:Y:S01]  /*1980*/  @!P2 IMAD.MOV R2, RZ, RZ, -R2 ;  /* 0x000000ffff02a224 */ /* 0x000fe200078e0a02 */
[C---:B------:R-:W-:Y:S01]  /*1990*/  ISETP.GT.U32.AND P2, PT, R3.reuse, R0, PT ;  /* 0x000000000300720c */ /* 0x040fe20003f44070 */
[--C-:B------:R-:W-:Y:S01]  /*19a0*/  @!P1 IMAD.IADD R4, R4, 0x1, -R3.reuse ;  /* 0x0000000104049824 */ /* 0x100fe200078e0a03 */
[----:B------:R-:W-:Y:S01]  /*19b0*/  IABS R8, R6 ;  /* 0x0000000600087213 */ /* 0x000fe20000000000 */
[----:B------:R-:W-:Y:S01]  /*19c0*/  IMAD.HI.U32 R16, R14, R12, RZ ;  /* 0x0000000c0e107227 */ /* 0x000fe200078e00ff */
[----:B------:R0:W-:Y:S02]  /*19d0*/  STL [R1+0x1b4], R2 ;  /* 0x0001b40201007387 */ /* 0x0001e40000100800 */
[----:B------:R-:W-:Y:S01]  /*19e0*/  ISETP.GT.U32.AND P1, PT, R3, R4, PT ;  /* 0x000000040300720c */ /* 0x000fe20003f24070 */
[----:B------:R-:W-:Y:S01]  /*19f0*/  @!P0 IMAD.IADD R13, R13, 0x1, -R3 ;  /* 0x000000010d0d8824 */ /* 0x000fe200078e0a03 */
[----:B------:R-:W-:Y:S01]  /*1a00*/  ISETP.GE.AND P0, PT, R10, RZ, PT ;  /* 0x000000ff0a00720c */ /* 0x000fe20003f06270 */
[----:B------:R-:W-:-:S02]  /*1a10*/  IMAD.MOV R16, RZ, RZ, -R16 ;  /* 0x000000ffff107224 */ /* 0x000fc400078e0a10 */
[----:B------:R-:W-:-:S04]  /*1a20*/  IMAD.HI.U32 R10, R14, R8, RZ ;  /* 0x000000080e0a7227 */ /* 0x000fc800078e00ff */
[--C-:B------:R-:W-:Y:S02]  /*1a30*/  @!P2 IMAD.IADD R0, R0, 0x1, -R3.reuse ;  /* 0x000000010000a824 */ /* 0x100fe400078e0a03 */
[----:B------:R-:W-:Y:S02]  /*1a40*/  VIADD R7, R24, 0x6a ;  /* 0x0000006a18077836 */ /* 0x000fe40000000000 */
[C---:B------:R-:W-:Y:S01]  /*1a50*/  IMAD R12, R3.reuse, R16, R12 ;  /* 0x00000010030c7224 */ /* 0x040fe200078e020c */
[----:B------:R-:W-:Y:S01]  /*1a60*/  ISETP.GT.U32.AND P2, PT, R3, R0, PT ;  /* 0x000000000300720c */ /* 0x000fe20003f44070 */
[----:B------:R-:W-:Y:S01]  /*1a70*/  IMAD.MOV R10, RZ, RZ, -R10 ;  /* 0x000000ffff0a7224 */ /* 0x000fe200078e0a0a */
[----:B------:R-:W-:Y:S01]  /*1a80*/  IABS R9, R7 ;  /* 0x0000000700097213 */ /* 0x000fe20000000000 */
[--C-:B------:R-:W-:Y:S01]  /*1a90*/  @!P1 IMAD.IADD R4, R4, 0x1, -R3.reuse ;  /* 0x0000000104049824 */ /* 0x100fe200078e0a03 */
[----:B------:R-:W-:Y:S01]  /*1aa0*/  ISETP.GE.AND P1, PT, R7, RZ, PT ;  /* 0x000000ff0700720c */ /* 0x000fe20003f26270 */
[----:B------:R-:W-:Y:S01]  /*1ab0*/  @!P4 IMAD.IADD R15, R15, 0x1, -R3 ;  /* 0x000000010f0fc824 */ /* 0x000fe200078e0a03 */
[C---:B------:R-:W-:Y:S01]  /*1ac0*/  ISETP.GT.U32.AND P4, PT, R3.reuse, R12, PT ;  /* 0x0000000c0300720c */ /* 0x040fe20003f84070 */
[----:B------:R-:W-:-:S02]  /*1ad0*/  IMAD R7, R3, R10, R8 ;  /* 0x0000000a03077224 */ /* 0x000fc400078e0208 */
[----:B------:R-:W-:Y:S02]  /*1ae0*/  IMAD.MOV.U32 R17, RZ, RZ, R13 ;  /* 0x000000ffff117224 */ /* 0x000fe400078e000d */
[----:B0-----:R-:W-:Y:S02]  /*1af0*/  IMAD.MOV.U32 R2, RZ, RZ, R15 ;  /* 0x000000ffff027224 */ /* 0x001fe400078e000f */
[----:B------:R-:W-:Y:S01]  /*1b00*/  @!P2 IMAD.IADD R0, R0, 0x1, -R3 ;  /* 0x000000010000a824 */ /* 0x000fe200078e0a03 */
[----:B------:R-:W-:Y:S01]  /*1b10*/  ISETP.GT.U32.AND P2, PT, R3, R7, PT ;  /* 0x000000070300720c */ /* 0x000fe20003f44070 */
[----:B------:R-:W-:Y:S01]  /*1b20*/  @!P6 IMAD.MOV R17, RZ, RZ, -R17 ;  /* 0x000000ffff11e224 */ /* 0x000fe200078e0a11 */
[----:B------:R-:W-:Y:S01]  /*1b30*/  ISETP.GE.AND P6, PT, R5, RZ, PT ;  /* 0x000000ff0500720c */ /* 0x000fe20003fc6270 */
[----:B------:R-:W-:Y:S02]  /*1b40*/  VIADD R5, R24, 0x69 ;  /* 0x0000006918057836 */ /* 0x000fe40000000000 */
[----:B------:R-:W-:Y:S01]  /*1b50*/  @!P4 IMAD.IADD R12, R12, 0x1, -R3 ;  /* 0x000000010c0cc824 */ /* 0x000fe200078e0a03 */
[----:B------:R-:W-:Y:S01]  /*1b60*/  STL [R1+0x1b0], R17 ;  /* 0x0001b01101007387 */ /* 0x000fe20000100800 */
[----:B------:R-:W-:Y:S01]  /*1b70*/  IMAD.MOV.U32 R15, RZ, RZ, R4 ;  /* 0x000000ffff0f7224 */ /* 0x000fe200078e0004 */
[----:B------:R-:W-:Y:S01]  /*1b80*/  IABS R8, R5 ;  /* 0x0000000500087213 */ /* 0x000fe20000000000 */
[----:B------:R-:W-:Y:S01]  /*1b90*/  VIADD R4, R24, 0x68 ;  /* 0x0000006818047836 */ /* 0x000fe20000000000 */
[----:B------:R-:W-:Y:S01]  /*1ba0*/  ISETP.GT.U32.AND P4, PT, R3, R12, PT ;  /* 0x0000000c0300720c */ /* 0x000fe20003f84070 */
[----:B------:R-:W-:-:S03]  /*1bb0*/  IMAD.HI.U32 R13, R14, R9, RZ ;  /* 0x000000090e0d7227 */ /* 0x000fc600078e00ff */
[----:B------:R-:W-:Y:S01]  /*1bc0*/  IABS R21, R4 ;  /* 0x0000000400157213 */ /* 0x000fe20000000000 */
[----:B------:R-:W-:Y:S02]  /*1bd0*/  @!P2 IMAD.IADD R7, R7, 0x1, -R3 ;  /* 0x000000010707a824 */ /* 0x000fe400078e0a03 */
[----:B------:R-:W-:Y:S01]  /*1be0*/  @!P3 IMAD.MOV R2, RZ, RZ, -R2 ;  /* 0x000000ffff02b224 */ /* 0x000fe200078e0a02 */
[----:B------:R-:W-:Y:S01]  /*1bf0*/  ISETP.GE.AND P3, PT, R6, RZ, PT ;  /* 0x000000ff0600720c */ /* 0x000fe20003f66270 */
[----:B------:R-:W-:Y:S01]  /*1c00*/  IMAD.MOV R13, RZ, RZ, -R13 ;  /* 0x000000ffff0d7224 */ /* 0x000fe200078e0a0d */
[C---:B------:R-:W-:Y:S01]  /*1c10*/  ISETP.GT.U32.AND P2, PT, R3.reuse, R7, PT ;  /* 0x000000070300720c */ /* 0x040fe20003f44070 */
[----:B------:R-:W-:Y:S01]  /*1c20*/  IMAD.HI.U32 R6, R14, R8, RZ ;  /* 0x000000080e067227 */ /* 0x000fe200078e00ff */
[----:B------:R0:W-:Y:S03]  /*1c30*/  STL [R1+0x1ac], R2 ;  /* 0x0001ac0201007387 */ /* 0x0001e60000100800 */
[----:B------:R-:W-:-:S02]  /*1c40*/  IMAD R9, R3, R13, R9 ;  /* 0x0000000d03097224 */ /* 0x000fc400078e0209 */
[----:B------:R-:W-:Y:S02]  /*1c50*/  IMAD.MOV R6, RZ, RZ, -R6 ;  /* 0x000000ffff067224 */ /* 0x000fe400078e0a06 */
[----:B------:R-:W-:Y:S01]  /*1c60*/  @!P4 IMAD.IADD R12, R12, 0x1, -R3 ;  /* 0x000000010c0cc824 */ /* 0x000fe200078e0a03 */
[C---:B------:R-:W-:Y:S01]  /*1c70*/  ISETP.GT.U32.AND P4, PT, R3.reuse, R9, PT ;  /* 0x000000090300720c */ /* 0x040fe20003f84070 */
[----:B------:R-:W-:Y:S02]  /*1c80*/  IMAD R8, R3, R6, R8 ;  /* 0x0000000603087224 */ /* 0x000fe400078e0208 */
[----:B0-----:R-:W-:Y:S02]  /*1c90*/  IMAD.MOV.U32 R2, RZ, RZ, R0 ;  /* 0x000000ffff027224 */ /* 0x001fe400078e0000 */
[----:B------:R-:W-:-:S04]  /*1ca0*/  IMAD.HI.U32 R0, R14, R21, RZ ;  /* 0x000000150e007227 */ /* 0x000fc800078e00ff */
[----:B------:R-:W-:Y:S02]  /*1cb0*/  IMAD.MOV R0, RZ, RZ, -R0 ;  /* 0x000000ffff007224 */ /* 0x000fe400078e0a00 */
[----:B------:R-:W-:Y:S01]  /*1cc0*/  @!P2 IMAD.IADD R7, R7, 0x1, -R3 ;  /* 0x000000010707a824 */ /* 0x000fe200078e0a03 */
[C---:B------:R-:W-:Y:S01]  /*1cd0*/  ISETP.GT.U32.AND P2, PT, R3.reuse, R8, PT ;  /* 0x000000080300720c */ /* 0x040fe20003f44070 */
[C---:B------:R-:W-:Y:S02]  /*1ce0*/  IMAD R21, R3.reuse, R0, R21 ;  /* 0x0000000003157224 */ /* 0x040fe400078e0215 */
[----:B------:R-:W-:Y:S02]  /*1cf0*/  IMAD.MOV.U32 R13, RZ, RZ, R12 ;  /* 0x000000ffff0d7224 */ /* 0x000fe400078e000c */
[----:B------:R-:W-:Y:S01]  /*1d00*/  @!P0 IMAD.MOV R2, RZ, RZ, -R2 ;  /* 0x000000ffff028224 */ /* 0x000fe200078e0a02 */
[----:B------:R-:W-:Y:S01]  /*1d10*/  ISETP.GE.AND P0, PT, R4, RZ, PT ;  /* 0x000000ff0400720c */ /* 0x000fe20003f06270 */
[----:B------:R-:W-:Y:S01]  /*1d20*/  @!P6 IMAD.MOV R13, RZ, RZ, -R13 ;  /* 0x000000ffff0de224 */ /* 0x000fe200078e0a0d */
[----:B------:R-:W-:Y:S01]  /*1d30*/  ISETP.GT.U32.AND P6, PT, R3, R21, PT ;  /* 0x000000150300720c */ /* 0x000fe20003fc4070 */
[----:B------:R-:W-:-:S02]  /*1d40*/  @!P4 IMAD.IADD R9, R9, 0x1, -R3 ;  /* 0x000000010909c824 */ /* 0x000fc400078e0a03 */
[C---:B------:R-:W-:Y:S02]  /*1d50*/  VIADD R4, R24.reuse, 0x67 ;  /* 0x0000006718047836 */ /* 0x040fe40000000000 */
[----:B------:R-:W-:Y:S01]  /*1d60*/  @!P5 IMAD.MOV R15, RZ, RZ, -R15 ;  /* 0x000000ffff0fd224 */ /* 0x000fe200078e0a0f */
[----:B------:R-:W-:Y:S01]  /*1d70*/  ISETP.GE.AND P5, PT, R5, RZ, PT ;  /* 0x000000ff0500720c */ /* 0x000fe20003fa6270 */
[----:B------:R-:W-:Y:S01]  /*1d80*/  VIADD R5, R24, 0x66 ;  /* 0x0000006618057836 */ /* 0x000fe20000000000 */
[----:B------:R-:W-:Y:S01]  /*1d90*/  ISETP.GT.U32.AND P4, PT, R3, R9, PT ;  /* 0x000000090300720c */ /* 0x000fe20003f84070 */
[--C-:B------:R-:W-:Y:S01]  /*1da0*/  @!P2 IMAD.IADD R8, R8, 0x1, -R3.reuse ;  /* 0x000000010808a824 */ /* 0x100fe200078e0a03 */
[----:B------:R-:W-:Y:S01]  /*1db0*/  IABS R10, R4 ;  /* 0x00000004000a7213 */ /* 0x000fe20000000000 */
[----:B------:R0:W-:Y:S01]  /*1dc0*/  STL [R1+0x1a8], R15 ;  /* 0x0001a80f01007387 */ /* 0x0001e20000100800 */
[----:B------:R-:W-:Y:S01]  /*1dd0*/  IABS R16, R5 ;  /* 0x0000000500107213 */ /* 0x000fe20000000000 */
[----:B------:R-:W-:Y:S01]  /*1de0*/  @!P6 IMAD.IADD R21, R21, 0x1, -R3 ;  /* 0x000000011515e824 */ /* 0x000fe200078e0a03 */
[C---:B------:R-:W-:Y:S01]  /*1df0*/  ISETP.GT.U32.AND P2, PT, R3.reuse, R8, PT ;  /* 0x000000080300720c */ /* 0x040fe20003f44070 */
[C---:B------:R-:W-:Y:S01]  /*1e00*/  IMAD.HI.U32 R6, R14.reuse, R10, RZ ;  /* 0x0000000a0e067227 */ /* 0x040fe200078e00ff */
[----:B------:R1:W-:Y:S02]  /*1e10*/  STL [R1+0x1a4], R2 ;  /* 0x0001a40201007387 */ /* 0x0003e40000100800 */
[----:B------:R-:W-:Y:S01]  /*1e20*/  ISETP.GT.U32.AND P6, PT, R3, R21, PT ;  /* 0x000000150300720c */ /* 0x000fe20003fc4070 */
[----:B------:R-:W-:Y:S01]  /*1e30*/  IMAD.HI.U32 R0, R14, R16, RZ ;  /* 0x000000100e007227 */ /* 0x000fe200078e00ff */
[----:B------:R-:W-:Y:S01]  /*1e40*/  STL [R1+0x1a0], R13 ;  /* 0x0001a00d01007387 */ /* 0x000fe20000100800 */
[----:B0-----:R-:W-:-:S02]  /*1e50*/  IABS R15, R20 ;  /* 0x00000014000f7213 */ /* 0x001fc40000000000 */
[----:B------:R-:W-:Y:S02]  /*1e60*/  IMAD.MOV R6, RZ, RZ, -R6 ;  /* 0x000000ffff067224 */ /* 0x000fe400078e0a06 */
[----:B------:R-:W-:Y:S01]  /*1e70*/  @!P4 IMAD.IADD R9, R9, 0x1, -R3 ;  /* 0x000000010909c824 */ /* 0x000fe200078e0a03 */
[----:B------:R-:W-:Y:S01]  /*1e80*/  ISETP.GE.AND P4, PT, R5, RZ, PT ;  /* 0x000000ff0500720c */ /* 0x000fe20003f86270 */
[----:B------:R-:W-:Y:S01]  /*1e90*/  IMAD.MOV R0, RZ, RZ, -R0 ;  /* 0x000000ffff007224 */ /* 0x000fe200078e0a00 */
[----:B------:R-:W-:Y:S01]  /*1ea0*/  IABS R5, R19 ;  /* 0x0000001300057213 */ /* 0x000fe20000000000 */
[C---:B------:R-:W-:Y:S02]  /*1eb0*/  IMAD R10, R3.reuse, R6, R10 ;  /* 0x00000006030a7224 */ /* 0x040fe400078e020a */
[----:B-1----:R-:W-:Y:S02]  /*1ec0*/  IMAD.MOV.U32 R2, RZ, RZ, R7 ;  /* 0x000000ffff027224 */ /* 0x002fe400078e0007 */
[----:B------:R-:W-:-:S02]  /*1ed0*/  IMAD R16, R3, R0, R16 ;  /* 0x0000000003107224 */ /* 0x000fc400078e0210 */
[----:B------:R-:W-:Y:S01]  /*1ee0*/  @!P2 IMAD.IADD R8, R8, 0x1, -R3 ;  /* 0x000000010808a824 */ /* 0x000fe200078e0a03 */
[----:B------:R-:W-:Y:S01]  /*1ef0*/  ISETP.GT.U32.AND P2, PT, R3, R10, PT ;  /* 0x0000000a0300720c */ /* 0x000fe20003f44070 */
[----:B------:R-:W-:-:S04]  /*1f00*/  IMAD.HI.U32 R7, R14, R5, RZ ;  /* 0x000000050e077227 */ /* 0x000fc800078e00ff */
[----:B------:R-:W-:Y:S01]  /*1f10*/  @!P3 IMAD.MOV R2, RZ, RZ, -R2 ;  /* 0x000000ffff02b224 */ /* 0x000fe200078e0a02 */
[----:B------:R-:W-:Y:S01]  /*1f20*/  ISETP.GE.AND P3, PT, R4, RZ, PT ;  /* 0x000000ff0400720c */ /* 0x000fe20003f66270 */
[----:B------:R-:W-:Y:S01]  /*1f30*/  @!P6 IMAD.IADD R21, R21, 0x1, -R3 ;  /* 0x000000011515e824 */ /* 0x000fe200078e0a03 */
[----:B------:R-:W-:Y:S01]  /*1f40*/  ISETP.GT.U32.AND P6, PT, R3, R16, PT ;  /* 0x000000100300720c */ /* 0x000fe20003fc4070 */
[----:B------:R-:W-:Y:S01]  /*1f50*/  IMAD.MOV R7, RZ, RZ, -R7 ;  /* 0x000000ffff077224 */ /* 0x000fe200078e0a07 */
[----:B------:R0:W-:Y:S01]  /*1f60*/  STL [R1+0x19c], R2 ;  /* 0x00019c0201007387 */ /* 0x0001e20000100800 */
[----:B------:R-:W-:-:S04]  /*1f70*/  IMAD.HI.U32 R23, R14, R15, RZ ;  /* 0x0000000f0e177227 */ /* 0x000fc800078e00ff */
[C---:B------:R-:W-:Y:S02]  /*1f80*/  IMAD R5, R3.reuse, R7, R5 ;  /* 0x0000000703057224 */ /* 0x040fe400078e0205 */
[----:B------:R-:W-:Y:S02]  /*1f90*/  IMAD.MOV R23, RZ, RZ, -R23 ;  /* 0x000000ffff177224 */ /* 0x000fe400078e0a17 */
[C---:B------:R-:W-:Y:S02]  /*1fa0*/  VIADD R4, R24.reuse, 0x63 ;  /* 0x0000006318047836 */ /* 0x040fe40000000000 */
[----:B0-----:R-:W-:Y:S02]  /*1fb0*/  IMAD.MOV.U32 R2, RZ, RZ, R9 ;  /* 0x000000ffff027224 */ /* 0x001fe400078e0009 */
[----:B------:R-:W-:Y:S01]  /*1fc0*/  VIADD R18, R24, 0x62 ;  /* 0x0000006218127836 */ /* 0x000fe20000000000 */
[----:B------:R-:W-:Y:S01]  /*1fd0*/  IABS R17, R4 ;  /* 0x0000000400117213 */ /* 0x000fe20000000000 */
[----:B------:R-:W-:Y:S01]  /*1fe0*/  @!P2 IMAD.IADD R10, R10, 0x1, -R3 ;  /* 0x000000010a0aa824 */ /* 0x000fe200078e0a03 */
[C---:B------:R-:W-:Y:S01]  /*1ff0*/  ISETP.GT.U32.AND P2, PT, R3.reuse, R5, PT ;  /* 0x000000050300720c */ /* 0x040fe20003f44070 */
[C---:B------:R-:W-:Y:S01]  /*2000*/  IMAD R15, R3.reuse, R23, R15 ;  /* 0x00000017030f7224 */ /* 0x040fe200078e020f */
[----:B------:R-:W-:Y:S01]  /*2010*/  IABS R6, R18 ;  /* 0x0000001200067213 */ /* 0x000fe20000000000 */
[----:B------:R-:W-:Y:S01]  /*2020*/  @!P1 IMAD.MOV R2, RZ, RZ, -R2 ;  /* 0x000000ffff029224 */ /* 0x000fe200078e0a02 */
[C---:B------:R-:W-:Y:S01]  /*2030*/  ISETP.GT.U32.AND P1, PT, R3.reuse, R10, PT ;  /* 0x0000000a0300720c */ /* 0x040fe20003f24070 */
[----:B------:R-:W-:Y:S01]  /*2040*/  @!P6 IMAD.IADD R16, R16, 0x1, -R3 ;  /* 0x000000011010e824 */ /* 0x000fe200078e0a03 */
[----:B------:R-:W-:Y:S01]  /*2050*/  ISETP.GT.U32.AND P6, PT, R3, R15, PT ;  /* 0x0000000f0300720c */ /* 0x000fe20003fc4070 */
[----:B------:R-:W-:Y:S01]  /*2060*/  IMAD.HI.U32 R22, R14, R17, RZ ;  /* 0x000000110e167227 */ /* 0x000fe200078e00ff */
[----:B------:R0:W-:Y:S03]  /*2070*/  STL [R1+0x198], R2 ;  /* 0x0001980201007387 */ /* 0x0001e60000100800 */
[----:B------:R-:W-:-:S02]  /*2080*/  VIADD R12, R24, 0x61 ;  /* 0x00000061180c7836 */ /* 0x000fc40000000000 */
[----:B------:R-:W-:-:S03]  /*2090*/  IMAD.HI.U32 R7, R14, R6, RZ ;  /* 0x000000060e077227 */ /* 0x000fc600078e00ff */
[----:B------:R-:W-:Y:S01]  /*20a0*/  IABS R0, R12 ;  /* 0x0000000c00007213 */ /* 0x000fe20000000000 */
[----:B------:R-:W-:Y:S02]  /*20b0*/  IMAD.MOV R22, RZ, RZ, -R22 ;  /* 0x000000ffff167224 */ /* 0x000fe400078e0a16 */
[----:B0-----:R-:W-:Y:S02]  /*20c0*/  IMAD.MOV.U32 R2, RZ, RZ, R8 ;  /* 0x000000ffff027224 */ /* 0x001fe400078e0008 */
[----:B------:R-:W-:Y:S02]  /*20d0*/  IMAD.MOV R23, RZ, RZ, -R7 ;  /* 0x000000ffff177224 */ /* 0x000fe400078e0a07 */
[----:B------:R-:W-:Y:S02]  /*20e0*/  @!P5 IMAD.MOV R2, RZ, RZ, -R2 ;  /* 0x000000ffff02d224 */ /* 0x000fe400078e0a02 */
[----:B------:R-:W-:Y:S01]  /*20f0*/  @!P2 IMAD.IADD R5, R5, 0x1, -R3 ;  /* 0x000000010505a824 */ /* 0x000fe200078e0a03 */
[C---:B------:R-:W-:Y:S01]  /*2100*/  ISETP.GT.U32.AND P2, PT, R3.reuse, R16, PT ;  /* 0x000000100300720c */ /* 0x040fe20003f44070 */
[C---:B------:R-:W-:Y:S01]  /*2110*/  IMAD R7, R3.reuse, R22, R17 ;  /* 0x0000001603077224 */ /* 0x040fe200078e0211 */
[----:B------:R0:W-:Y:S01]  /*2120*/  STL [R1+0x194], R2 ;  /* 0x0001940201007387 */ /* 0x0001e20000100800 */
[----:B------:R-:W-:-:S02]  /*2130*/  IMAD R6, R3, R23, R6 ;  /* 0x0000001703067224 */ /* 0x000fc400078e0206 */
[----:B------:R-:W-:Y:S01]  /*2140*/  @!P6 IMAD.IADD R15, R15, 0x1, -R3 ;  /* 0x000000010f0fe824 */ /* 0x000fe200078e0a03 */
[----:B------:R-:W-:Y:S01]  /*2150*/  ISETP.GT.U32.AND P6, PT, R3, R5, PT ;  /* 0x000000050300720c */ /* 0x000fe20003fc4070 */
[----:B------:R-:W-:-:S03]  /*2160*/  IMAD.HI.U32 R13, R14, R0, RZ ;  /* 0x000000000e0d7227 */ /* 0x000fc600078e00ff */
[C---:B------:R-:W-:Y:S01]  /*2170*/  ISETP.GT.U32.AND P5, PT, R3.reuse, R15, PT ;  /* 0x0000000f0300720c */ /* 0x040fe20003fa4070 */
[----:B------:R-:W-:Y:S01]  /*2180*/  @!P1 IMAD.IADD R10, R10, 0x1, -R3 ;  /* 0x000000010a0a9824 */ /* 0x000fe200078e0a03 */
[C---:B------:R-:W-:Y:S01]  /*2190*/  ISETP.GT.U32.AND P1, PT, R3.reuse, R6, PT ;  /* 0x000000060300720c */ /* 0x040fe20003f24070 */
[----:B0-----:R-:W-:Y:S02]  /*21a0*/  IMAD.MOV.U32 R2, RZ, RZ, R21 ;  /* 0x000000ffff027224 */ /* 0x001fe400078e0015 */
[----:B------:R-:W-:Y:S02]  /*21b0*/  IMAD.MOV R17, RZ, RZ, -R13 ;  /* 0x000000ffff117224 */ /* 0x000fe400078e0a0d */
[----:B------:R-:W-:Y:S01]  /*21c0*/  @!P0 IMAD.MOV R2, RZ, RZ, -R2 ;  /* 0x000000ffff028224 */ /* 0x000fe200078e0a02 */
[C---:B------:R-:W-:Y:S01]  /*21d0*/  ISETP.GT.U32.AND P0, PT, R3.reuse, R7, PT ;  /* 0x000000070300720c */ /* 0x040fe20003f04070 */
[C---:B------:R-:W-:Y:S02]  /*21e0*/  VIADD R13, R24.reuse, 0x60 ;  /* 0x00000060180d7836 */ /* 0x040fe40000000000 */
[----:B------:R-:W-:Y:S01]  /*21f0*/  IMAD R0, R3, R17, R0 ;  /* 0x0000001103007224 */ /* 0x000fe200078e0200 */
[----:B------:R0:W-:Y:S01]  /*2200*/  STL [R1+0x190], R2 ;  /* 0x0001900201007387 */ /* 0x0001e20000100800 */
[----:B------:R-:W-:Y:S01]  /*2210*/  VIADD R9, R24, 0x5f ;  /* 0x0000005f18097836 */ /* 0x000fe20000000000 */
[----:B------:R-:W-:Y:S01]  /*2220*/  IABS R17, R13 ;  /* 0x0000000d00117213 */ /* 0x000fe20000000000 */
[--C-:B------:R-:W-:Y:S01]  /*2230*/  @!P2 IMAD.IADD R16, R16, 0x1, -R3.reuse ;  /* 0x000000011010a824 */ /* 0x100fe200078e0a03 */
[----:B------:R-:W-:Y:S01]  /*2240*/  ISETP.GE.AND P2, PT, R19, RZ, PT ;  /* 0x000000ff1300720c */ /* 0x000fe20003f46270 */
[--C-:B------:R-:W-:Y:S01]  /*2250*/  @!P6 IMAD.IADD R5, R5, 0x1, -R3.reuse ;  /* 0x000000010505e824 */ /* 0x100fe200078e0a03 */
[----:B------:R-:W-:Y:S01]  /*2260*/  ISETP.GT.U32.AND P6, PT, R3, R0, PT ;  /* 0x000000000300720c */ /* 0x000fe20003fc4070 */
[----:B------:R-:W-:Y:S01]  /*2270*/  IMAD.MOV.U32 R22, RZ, RZ, R10 ;  /* 0x000000ffff167224 */ /* 0x000fe200078e000a */
[----:B------:R-:W-:Y:S01]  /*2280*/  IABS R8, R9 ;  /* 0x0000000900087213 */ /* 0x000fe20000000000 */
[--C-:B------:R-:W-:Y:S01]  /*2290*/  @!P0 IMAD.IADD R7, R7, 0x1, -R3.reuse ;  /* 0x0000000107078824 */ /* 0x100fe200078e0a03 */
[----:B------:R-:W-:Y:S01]  /*22a0*/  ISETP.GE.AND P0, PT, R4, RZ, PT ;  /* 0x000000ff0400720c */ /* 0x000fe20003f06270 */
[----:B------:R-:W-:Y:S01]  /*22b0*/  @!P1 IMAD.IADD R6, R6, 0x1, -R3 ;  /* 0x0000000106069824 */ /* 0x000fe200078e0a03 */
[----:B------:R-:W-:Y:S01]  /*22c0*/  ISETP.GE.AND P1, PT, R18, RZ, PT ;  /* 0x000000ff1200720c */ /* 0x000fe20003f26270 */
[----:B0-----:R-:W-:-:S02]  /*22d0*/  IMAD.MOV.U32 R2, RZ, RZ, R16 ;  /* 0x000000ffff027224 */ /* 0x001fc400078e0010 */
[----:B------:R-:W-:-:S04]  /*22e0*/  IMAD.HI.U32 R21, R14, R17, RZ ;  /* 0x000000110e157227 */ /* 0x000fc800078e00ff */
[----:B------:R-:W-:Y:S01]  /*22f0*/  @!P5 IMAD.IADD R15, R15, 0x1, -R3 ;  /* 0x000000010f0fd824 */ /* 0x000fe200078e0a03 */
[----:B------:R-:W-:Y:S01]  /*2300*/  ISETP.GE.AND P5, PT, R20, RZ, PT ;  /* 0x000000ff1400720c */ /* 0x000fe20003fa6270 */
[----:B------:R-:W-:Y:S01]  /*2310*/  @!P3 IMAD.MOV R22, RZ, RZ, -R22 ;  /* 0x000000ffff16b224 */ /* 0x000fe200078e0a16 */
[----:B------:R-:W-:Y:S01]  /*2320*/  ISETP.GT.U32.AND P3, PT, R3, R7, PT ;  /* 0x000000070300720c */ /* 0x000fe20003f64070 */
[----:B------:R-:W-:-:S03]  /*2330*/  IMAD.HI.U32 R19, R14, R8, RZ ;  /* 0x000000080e137227 */ /* 0x000fc600078e00ff */
[----:B------:R-:W-:Y:S01]  /*2340*/  STL [R1+0x18c], R22 ;  /* 0x00018c1601007387 */ /* 0x000fe20000100800 */
[----:B------:R-:W-:Y:S01]  /*2350*/  @!P4 IMAD.MOV R2, RZ, RZ, -R2 ;  /* 0x000000ffff02c224 */ /* 0x000fe200078e0a02 */
[C---:B------:R-:W-:Y:S01]  /*2360*/  ISETP.GT.U32.AND P4, PT, R3.reuse, R6, PT ;  /* 0x000000060300720c */ /* 0x040fe20003f84070 */
[----:B------:R-:W-:Y:S02]  /*2370*/  IMAD.MOV R21, RZ, RZ, -R21 ;  /* 0x000000ffff157224 */ /* 0x000fe400078e0a15 */
[----:B------:R-:W-:Y:S01]  /*2380*/  IMAD.MOV R19, RZ, RZ, -R19 ;  /* 0x000000ffff137224 */ /* 0x000fe200078e0a13 */
[----:B------:R0:W-:Y:S01]  /*2390*/  STL [R1+0x188], R2 ;  /* 0x0001880201007387 */ /* 0x0001e20000100800 */
[----:B------:R-:W-:Y:S02]  /*23a0*/  IMAD R4, R3, R21, R17 ;  /* 0x0000001503047224 */ /* 0x000fe400078e0211 */
[----:B------:R-:W-:Y:S02]  /*23b0*/  @!P6 IMAD.IADD R0, R0, 0x1, -R3 ;  /* 0x000000010000e824 */ /* 0x000fe400078e0a03 */
[----:B------:R-:W-:-:S02]  /*23c0*/  IMAD.MOV.U32 R16, RZ, RZ, R5 ;  /* 0x000000ffff107224 */ /* 0x000fc400078e0005 */
[C---:B------:R-:W-:Y:S01]  /*23d0*/  IMAD R8, R3.reuse, R19, R8 ;  /* 0x0000001303087224 */ /* 0x040fe200078e0208 */
[C---:B------:R-:W-:Y:S01]  /*23e0*/  ISETP.GT.U32.AND P6, PT, R3.reuse, R0, PT ;  /* 0x000000000300720c */ /* 0x040fe20003fc4070 */
[----:B------:R-:W-:Y:S02]  /*23f0*/  VIADD R10, R24, 0x5e ;  /* 0x0000005e180a7836 */ /* 0x000fe40000000000 */
[----:B0-----:R-:W-:Y:S02]  /*2400*/  IMAD.MOV.U32 R2, RZ, RZ, R15 ;  /* 0x000000ffff027224 */ /* 0x001fe400078e000f */
[----:B------:R-:W-:Y:S01]  /*2410*/  @!P2 IMAD.MOV R16, RZ, RZ, -R16 ;  /* 0x000000ffff10a224 */ /* 0x000fe200078e0a10 */
[----:B------:R-:W-:Y:S01]  /*2420*/  ISETP.GT.U32.AND P2, PT, R3, R4, PT ;  /* 0x000000040300720c */ /* 0x000fe20003f44070 */
[----:B------:R-:W-:Y:S01]  /*2430*/  @!P5 IMAD.MOV R2, RZ, RZ, -R2 ;  /* 0x000000ffff02d224 */ /* 0x000fe200078e0a02 */
[----:B------:R-:W-:Y:S01]  /*2440*/  ISETP.GE.AND P5, PT, R12, RZ, PT ;  /* 0x000000ff0c00720c */ /* 0x000fe20003fa6270 */
[--C-:B------:R-:W-:Y:S01]  /*2450*/  @!P3 IMAD.IADD R7, R7, 0x1, -R3.reuse ;  /* 0x000000010707b824 */ /* 0x100fe200078e0a03 */
[----:B------:R-:W-:Y:S01]  /*2460*/  ISETP.GT.U32.AND P3, PT, R3, R8, PT ;  /* 0x000000080300720c */ /* 0x000fe20003f64070 */
[----:B------:R-:W-:Y:S01]  /*2470*/  @!P4 IMAD.IADD R6, R6, 0x1, -R3 ;  /* 0x000000010606c824 */ /* 0x000fe200078e0a03 */
[----:B------:R-:W-:Y:S01]  /*2480*/  IABS R12, R10 ;  /* 0x0000000a000c7213 */ /* 0x000fe20000000000 */
[----:B------:R-:W-:Y:S01]  /*2490*/  STL [R1+0x184], R16 ;  /* 0x0001841001007387 */ /* 0x000fe20000100800 */
[----:B------:R-:W-:Y:S01]  /*24a0*/  IMAD.MOV.U32 R15, RZ, RZ, R7 ;  /* 0x000000ffff0f7224 */ /* 0x000fe200078e0007 */
[----:B------:R-:W-:Y:S01]  /*24b0*/  ISETP.GE.AND P4, PT, R13, RZ, PT ;  /* 0x000000ff0d00720c */ /* 0x000fe20003f86270 */
[----:B------:R-:W-:Y:S01]  /*24c0*/  VIADD R5, R24, 0x5d ;  /* 0x0000005d18057836 */ /* 0x000fe20000000000 */
[----:B------:R0:W-:Y:S01]  /*24d0*/  STL [R1+0x180], R2 ;  /* 0x0001800201007387 */ /* 0x0001e20000100800 */
[----:B------:R-:W-:-:S03]  /*24e0*/  IMAD.HI.U32 R13, R14, R12, RZ ;  /* 0x0000000c0e0d7227 */ /* 0x000fc600078e00ff */
[----:B------:R-:W-:Y:S01]  /*24f0*/  IABS R17, R5 ;  /* 0x0000000500117213 */ /* 0x000fe20000000000 */
[----:B------:R-:W-:Y:S02]  /*2500*/  @!P0 IMAD.MOV R15, RZ, RZ, -R15 ;  /* 0x000000ffff0f8224 */ /* 0x000fe400078e0a0f */
[--C-:B------:R-:W-:Y:S01]  /*2510*/  @!P6 IMAD.IADD R0, R0, 0x1, -R3.reuse ;  /* 0x000000010000e824 */ /* 0x100fe200078e0a03 */
[----:B------:R-:W-:Y:S01]  /*2520*/  ISETP.GE.AND P6, PT, R9, RZ, PT ;  /* 0x000000ff0900720c */ /* 0x000fe20003fc6270 */
[----:B------:R-:W-:Y:S01]  /*2530*/  @!P2 IMAD.IADD R4, R4, 0x1, -R3 ;  /* 0x000000010404a824 */ /* 0x000fe200078e0a03 */
[----:B------:R1:W-:Y:S01]  /*2540*/  STL [R1+0x17c], R15 ;  /* 0x00017c0f01007387 */ /* 0x0003e20000100800 */
[----:B0-----:R-:W-:Y:S01]  /*2550*/  IMAD.MOV.U32 R2, RZ, RZ, R6 ;  /* 0x000000ffff027224 */ /* 0x001fe200078e0006 */
[----:B------:R-:W-:Y:S01]  /*2560*/  ISETP.GE.AND P2, PT, R10, RZ, PT ;  /* 0x000000ff0a00720c */ /* 0x000fe20003f46270 */
[----:B------:R-:W-:Y:S01]  /*2570*/  IMAD.MOV R13, RZ, RZ, -R13 ;  /* 0x000000ffff0d7224 */ /* 0x000fe200078e0a0d */
[----:B------:R-:W-:Y:S01]  /*2580*/  ISETP.GT.U32.AND P0, PT, R3, R4, PT ;  /* 0x000000040300720c */ /* 0x000fe20003f04070 */
[----:B------:R-:W-:-:S02]  /*2590*/  @!P1 IMAD.MOV R2, RZ, RZ, -R2 ;  /* 0x000000ffff029224 */ /* 0x000fc400078e0a02 */
[----:B------:R-:W-:Y:S01]  /*25a0*/  @!P3 IMAD.IADD R8, R8, 0x1, -R3 ;  /* 0x000000010808b824 */ /* 0x000fe200078e0a03 */
[----:B------:R-:W-:Y:S01]  /*25b0*/  ISETP.GE.AND P3, PT, R5, RZ, PT ;  /* 0x000000ff0500720c */ /* 0x000fe20003f66270 */
[C---:B------:R-:W-:Y:S01]  /*25c0*/  IMAD R13, R3.reuse, R13, R12 ;  /* 0x0000000d030d7224 */ /* 0x040fe200078e020c */
[----:B------:R0:W-:Y:S01]  /*25d0*/  STL [R1+0x178], R2 ;  /* 0x0001780201007387 */ /* 0x0001e20000100800 */
[----:B------:R-:W-:Y:S01]  /*25e0*/  IMAD.HI.U32 R9, R14, R17, RZ ;  /* 0x000000110e097227 */ /* 0x000fe200078e00ff */
[----:B------:R-:W-:-:S03]  /*25f0*/  ISETP.GT.U32.AND P1, PT, R3, R8, PT ;  /* 0x000000080300720c */ /* 0x000fc60003f24070 */
[----:B------:R-:W-:Y:S02]  /*2600*/  IMAD.MOV R9, RZ, RZ, -R9 ;  /* 0x000000ffff097224 */ /* 0x000fe400078e0a09 */
[----:B-1----:R-:W-:Y:S02]  /*2610*/  VIADD R15, R24, 0x5c ;  /* 0x0000005c180f7836 */ /* 0x002fe40000000000 */
[----:B------:R-:W-:Y:S02]  /*2620*/  IMAD R17, R3, R9, R17 ;  /* 0x0000000903117224 */ /* 0x000fe400078e0211 */
[----:B0-----:R-:W-:Y:S02]  /*2630*/  IMAD.MOV.U32 R2, RZ, RZ, R0 ;  /* 0x000000ffff027224 */ /* 0x001fe400078e0000 */
[--C-:B------:R-:W-:Y:S01]  /*2640*/  @!P0 IMAD.IADD R4, R4, 0x1, -R3.reuse ;  /* 0x0000000104048824 */ /* 0x100fe200078e0a03 */
[----:B------:R-:W-:Y:S01]  /*2650*/  ISETP.GE.AND P0, PT, R15, RZ, PT ;  /* 0x000000ff0f00720c */ /* 0x000fe20003f06270 */
[----:B------:R-:W-:Y:S01]  /*2660*/  @!P5 IMAD.MOV R2, RZ, RZ, -R2 ;  /* 0x000000ffff02d224 */ /* 0x000fe200078e0a02 */
[C---:B------:R-:W-:Y:S01]  /*2670*/  ISETP.GT.U32.AND P5, PT, R3.reuse, R13, PT ;  /* 0x0000000d0300720c */ /* 0x040fe20003fa4070 */
[----:B------:R-:W-:Y:S01]  /*2680*/  @!P1 IMAD.IADD R8, R8, 0x1, -R3 ;  /* 0x0000000108089824 */ /* 0x000fe200078e0a03 */
[----:B------:R-:W-:Y:S01]  /*2690*/  ISETP.GT.U32.AND P1, PT, R3, R17, PT ;  /* 0x000000110300720c */ /* 0x000fe20003f24070 */
[C---:B------:R-:W-:Y:S01]  /*26a0*/  VIADD R0, R24.reuse, 0x5b ;  /* 0x0000005b18007836 */ /* 0x040fe20000000000 */
[----:B------:R0:W-:Y:S01]  /*26b0*/  STL [R1+0x174], R2 ;  /* 0x0001740201007387 */ /* 0x0001e20000100800 */
[----:B------:R-:W-:Y:S01]  /*26c0*/  IABS R15, R15 ;  /* 0x0000000f000f7213 */ /* 0x000fe20000000000 */
[----:B------:R-:W-:-:S02]  /*26d0*/  VIADD R6, R24, 0x5a ;  /* 0x0000005a18067836 */ /* 0x000fc40000000000 */
[----:B------:R-:W-:Y:S01]  /*26e0*/  IABS R5, R0 ;  /* 0x0000000000057213 */ /* 0x000fe20000000000 */
[----:B------:R-:W-:Y:S02]  /*26f0*/  VIADD R12, R24, 0x58 ;  /* 0x00000058180c7836 */ /* 0x000fe40000000000 */
[----:B------:R-:W-:Y:S01]  /*2700*/  IMAD.HI.U32 R7, R14, R15, RZ ;  /* 0x0000000f0e077227 */ /* 0x000fe200078e00ff */
[----:B------:R-:W-:Y:S02]  /*2710*/  IABS R10, R6 ;  /* 0x00000006000a7213 */ /* 0x000fe40000000000 */
[----:B------:R-:W-:Y:S01]  /*2720*/  IABS R16, R12 ;  /* 0x0000000c00107213 */ /* 0x000fe20000000000 */
[----:B0-----:R-:W-:Y:S02]  /*2730*/  IMAD.MOV.U32 R2, RZ, RZ, R4 ;  /* 0x000000ffff027224 */ /* 0x001fe400078e0004 */
[----:B------:R-:W-:Y:S01]  /*2740*/  @!P5 IMAD.IADD R13, R13, 0x1, -R3 ;  /* 0x000000010d0dd824 */ /* 0x000fe200078e0a03 */
[----:B------:R-:W-:Y:S01]  /*2750*/  ISETP.GE.AND P5, PT, R0, RZ, PT ;  /* 0x000000ff0000720c */ /* 0x000fe20003fa6270 */
[----:B------:R-:W-:-:S02]  /*2760*/  @!P4 IMAD.MOV R2, RZ, RZ, -R2 ;  /* 0x000000ffff02c224 */ /* 0x000fc400078e0a02 */
[----:B------:R-:W-:Y:S01]  /*2770*/  IMAD.MOV R7, RZ, RZ, -R7 ;  /* 0x000000ffff077224 */ /* 0x000fe200078e0a07 */
[----:B------:R-:W-:Y:S01]  /*2780*/  ISETP.GT.U32.AND P4, PT, R3, R13, PT ;  /* 0x0000000d0300720c */ /* 0x000fe20003f84070 */
[----:B------:R-:W-:Y:S01]  /*2790*/  @!P1 IMAD.IADD R17, R17, 0x1, -R3 ;  /* 0x0000000111119824 */ /* 0x000fe200078e0a03 */
[----:B------:R0:W-:Y:S01]  /*27a0*/  STL [R1+0x170], R2 ;  /* 0x0001700201007387 */ /* 0x0001e20000100800 */
[----:B------:R-:W-:Y:S02]  /*27b0*/  IMAD.MOV.U32 R4, RZ, RZ, R5 ;  /* 0x000000ffff047224 */ /* 0x000fe400078e0005 */
[C---:B------:R-:W-:Y:S01]  /*27c0*/  IMAD R15, R3.reuse, R7, R15 ;  /* 0x00000007030f7224 */ /* 0x040fe200078e020f */
[----:B------:R-:W-:Y:S01]  /*27d0*/  ISETP.GT.U32.AND P1, PT, R3, R17, PT ;  /* 0x000000110300720c */ /* 0x000fe20003f24070 */
[----:B------:R-:W-:-:S04]  /*27e0*/  IMAD.HI.U32 R0, R14, R10, RZ ;  /* 0x0000000a0e007227 */ /* 0x000fc800078e00ff */
[----:B------:R-:W-:-:S04]  /*27f0*/  IMAD.HI.U32 R5, R14, R4, RZ ;  /* 0x000000040e057227 */ /* 0x000fc800078e00ff */
[----:B0-----:R-:W-:Y:S02]  /*2800*/  IMAD.MOV.U32 R2, RZ, RZ, R8 ;  /* 0x000000ffff027224 */ /* 0x001fe400078e0008 */
[----:B------:R-:W-:Y:S01]  /*2810*/  @!P4 IMAD.IADD R13, R13, 0x1, -R3 ;  /* 0x000000010d0dc824 */ /* 0x000fe200078e0a03 */
[C---:B------:R-:W-:Y:S01]  /*2820*/  ISETP.GT.U32.AND P4, PT, R3.reuse, R15, PT ;  /* 0x0000000f0300720c */ /* 0x040fe20003f84070 */
[----:B------:R-:W-:Y:S01]  /*2830*/  @!P6 IMAD.MOV R2, RZ, RZ, -R2 ;  /* 0x000000ffff02e224 */ /* 0x000fe200078e0a02 */
[----:B------:R-:W-:Y:S01]  /*2840*/  ISETP.GE.AND P6, PT, R6, RZ, PT ;  /* 0x000000ff0600720c */ /* 0x000fe20003fc6270 */
[----:B------:R-:W-:Y:S02]  /*2850*/  IMAD.MOV R6, RZ, RZ, -R0 ;  /* 0x000000ffff067224 */ /* 0x000fe400078e0a00 */
[----:B------:R-:W-:Y:S01]  /*2860*/  IMAD.MOV R5, RZ, RZ, -R5 ;  /* 0x000000ffff057224 */ /* 0x000fe200078e0a05 */
[----:B------:R0:W-:Y:S01]  /*2870*/  STL [R1+0x16c], R2 ;  /* 0x00016c0201007387 */ /* 0x0001e20000100800 */
[----:B------:R-:W-:-:S02]  /*2880*/  IMAD R10, R3, R6, R10 ;  /* 0x00000006030a7224 */ /* 0x000fc400078e020a */
[----:B------:R-:W-:Y:S02]  /*2890*/  IMAD R0, R3, R5, R4 ;  /* 0x0000000503007224 */ /* 0x000fe400078e0204 */
[--C-:B------:R-:W-:Y:S02]  /*28a0*/  @!P1 IMAD.IADD R17, R17, 0x1, -R3.reuse ;  /* 0x0000000111119824 */ /* 0x100fe400078e0a03 */
[----:B------:R-:W-:Y:S01]  /*28b0*/  @!P4 IMAD.IADD R15, R15, 0x1, -R3 ;  /* 0x000000010f0fc824 */ /* 0x000fe200078e0a03 */
[C---:B------:R-:W-:Y:S01]  /*28c0*/  ISETP.GT.U32.AND P1, PT, R3.reuse, R0, PT ;  /* 0x000000000300720c */ /* 0x040fe20003f24070 */
[C---:B------:R-:W-:Y:S02]  /*28d0*/  VIADD R4, R24.reuse, 0x59 ;  /* 0x0000005918047836 */ /* 0x040fe40000000000 */
[----:B0-----:R-:W-:Y:S01]  /*28e0*/  IMAD.MOV.U32 R2, RZ, RZ, R13 ;  /* 0x000000ffff027224 */ /* 0x001fe200078e000d */
[C---:B------:R-:W-:Y:S01]  /*28f0*/  ISETP.GT.U32.AND P4, PT, R3.reuse, R15, PT ;  /* 0x0000000f0300720c */ /* 0x040fe20003f84070 */
[C---:B------:R-:W-:Y:S01]  /*2900*/  VIADD R8, R24.reuse, 0x57 ;  /* 0x0000005718087836 */ /* 0x040fe20000000000 */
[----:B------:R-:W-:Y:S01]  /*2910*/  IABS R7, R4 ;  /* 0x0000000400077213 */ /* 0x000fe20000000000 */
[----:B------:R-:W-:Y:S01]  /*2920*/  @!P2 IMAD.MOV R2, RZ, RZ, -R2 ;  /* 0x000000ffff02a224 */ /* 0x000fe200078e0a02 */
[----:B------:R-:W-:Y:S01]  /*2930*/  ISETP.GT.U32.AND P2, PT, R3, R10, PT ;  /* 0x0000000a0300720c */ /* 0x000fe20003f44070 */
[----:B------:R-:W-:Y:S01]  /*2940*/  VIADD R5, R24, 0x56 ;  /* 0x0000005618057836 */ /* 0x000fe20000000000 */
[----:B------:R-:W-:Y:S01]  /*2950*/  IABS R9, R8 ;  /* 0x0000000800097213 */ /* 0x000fe20000000000 */
[----:B------:R-:W-:Y:S01]  /*2960*/  IMAD.HI.U32 R13, R14, R7, RZ ;  /* 0x000000070e0d7227 */ /* 0x000fe200078e00ff */
[----:B------:R0:W-:Y:S02]  /*2970*/  STL [R1+0x168], R2 ;  /* 0x0001680201007387 */ /* 0x0001e40000100800 */
[----:B------:R-:W-:Y:S01]  /*2980*/  IABS R6, R5 ;  /* 0x0000000500067213 */ /* 0x000fe20000000000 */
[----:B------:R-:W-:-:S02]  /*2990*/  @!P1 IMAD.IADD R0, R0, 0x1, -R3 ;  /* 0x0000000100009824 */ /* 0x000fc400078e0a03 */
[----:B------:R-:W-:Y:S02]  /*29a0*/  IMAD.MOV R13, RZ, RZ, -R13 ;  /* 0x000000ffff0d7224 */ /* 0x000fe400078e0a0d */
[--C-:B------:R-:W-:Y:S01]  /*29b0*/  @!P4 IMAD.IADD R15, R15, 0x1, -R3.reuse ;  /* 0x000000010f0fc824 */ /* 0x100fe200078e0a03 */
[C---:B------:R-:W-:Y:S01]  /*29c0*/  ISETP.GT.U32.AND P1, PT, R3.reuse, R0, PT ;  /* 0x000000000300720c */ /* 0x040fe20003f24070 */
[----:B------:R-:W-:Y:S02]  /*29d0*/  @!P2 IMAD.IADD R10, R10, 0x1, -R3 ;  /* 0x000000010a0aa824 */ /* 0x000fe400078e0a03 */
[----:B0-----:R-:W-:Y:S02]  /*29e0*/  IMAD.MOV.U32 R2, RZ, RZ, R17 ;  /* 0x000000ffff027224 */ /* 0x001fe400078e0011 */
[----:B------:R-:W-:Y:S01]  /*29f0*/  IMAD.HI.U32 R17, R14, R16, RZ ;  /* 0x000000100e117227 */ /* 0x000fe200078e00ff */
[----:B------:R-:W-:-:S03]  /*2a00*/  ISETP.GT.U32.AND P2, PT, R3, R10, PT ;  /* 0x0000000a0300720c */ /* 0x000fc60003f44070 */
[----:B------:R-:W-:Y:S01]  /*2a10*/  @!P3 IMAD.MOV R2, RZ, RZ, -R2 ;  /* 0x000000ffff02b224 */ /* 0x000fe200078e0a02 */
[----:B------:R-:W-:Y:S01]  /*2a20*/  ISETP.GE.AND P3, PT, R4, RZ, PT ;  /* 0x000000ff0400720c */ /* 0x000fe20003f66270 */
[C---:B------:R-:W-:Y:S02]  /*2a30*/  IMAD R4, R3.reuse, R13, R7 ;  /* 0x0000000d03047224 */ /* 0x040fe400078e0207 */
[C---:B------:R-:W-:Y:S01]  /*2a40*/  IMAD.HI.U32 R7, R14.reuse, R9, RZ ;  /* 0x000000090e077227 */ /* 0x040fe200078e00ff */
[----:B------:R0:W-:Y:S02]  /*2a50*/  STL [R1+0x164], R2 ;  /* 0x0001640201007387 */ /* 0x0001e40000100800 */
[----:B------:R-:W-:Y:S01]  /*2a60*/  ISETP.GT.U32.AND P4, PT, R3, R4, PT ;  /* 0x000000040300720c */ /* 0x000fe20003f84070 */
[----:B------:R-:W-:-:S04]  /*2a70*/  IMAD.HI.U32 R13, R14, R6, RZ ;  /* 0x000000060e0d7227 */ /* 0x000fc800078e00ff */
[----:B------:R-:W-:Y:S02]  /*2a80*/  IMAD.MOV R7, RZ, RZ, -R7 ;  /* 0x000000ffff077224 */ /* 0x000fe400078e0a07 */
[----:B------:R-:W-:Y:S02]  /*2a90*/  IMAD.MOV R17, RZ, RZ, -R17 ;  /* 0x000000ffff117224 */ /* 0x000fe400078e0a11 */
[----:B0-----:R-:W-:Y:S02]  /*2aa0*/  IMAD.MOV.U32 R2, RZ, RZ, R15 ;  /* 0x000000ffff027224 */ /* 0x001fe400078e000f */
[----:B------:R-:W-:Y:S02]  /*2ab0*/  IMAD.MOV R13, RZ, RZ, -R13 ;  /* 0x000000ffff0d7224 */ /* 0x000fe400078e0a0d */
[----:B------:R-:W-:Y:S02]  /*2ac0*/  @!P0 IMAD.MOV R2, RZ, RZ, -R2 ;  /* 0x000000ffff028224 */ /* 0x000fe400078e0a02 */
[----:B------:R-:W-:-:S02]  /*2ad0*/  IMAD R9, R3, R7, R9 ;  /* 0x0000000703097224 */ /* 0x000fc400078e0209 */
[--C-:B------:R-:W-:Y:S01]  /*2ae0*/  @!P2 IMAD.IADD R10, R10, 0x1, -R3.reuse ;  /* 0x000000010a0aa824 */ /* 0x100fe200078e0a03 */
[----:B------:R0:W-:Y:S01]  /*2af0*/  STL [R1+0x160], R2 ;  /* 0x0001600201007387 */ /* 0x0001e20000100800 */
[----:B------:R-:W-:Y:S01]  /*2b00*/  VIADD R7, R24, 0x55 ;  /* 0x0000005518077836 */ /* 0x000fe20000000000 */
[C---:B------:R-:W-:Y:S01]  /*2b10*/  ISETP.GT.U32.AND P2, PT, R3.reuse, R9, PT ;  /* 0x000000090300720c */ /* 0x040fe20003f44070 */
[----:B------:R-:W-:Y:S01]  /*2b20*/  @!P1 IMAD.IADD R0, R0, 0x1, -R3 ;  /* 0x0000000100009824 */ /* 0x000fe200078e0a03 */
[----:B------:R-:W-:Y:S01]  /*2b30*/  ISETP.GE.AND P1, PT, R12, RZ, PT ;  /* 0x000000ff0c00720c */ /* 0x000fe20003f26270 */
[C---:B------:R-:W-:Y:S02]  /*2b40*/  IMAD R12, R3.reuse, R17, R16 ;  /* 0x00000011030c7224 */ /* 0x040fe400078e0210 */
[C---:B------:R-:W-:Y:S01]  /*2b50*/  IMAD R6, R3.reuse, R13, R6 ;  /* 0x0000000d03067224 */ /* 0x040fe200078e0206 */
[----:B------:R-:W-:Y:S01]  /*2b60*/  IABS R13, R7 ;  /* 0x00000007000d7213 */ /* 0x000fe20000000000 */
[----:B------:R-:W-:Y:S01]  /*2b70*/  IMAD.MOV.U32 R15, RZ, RZ, R0 ;  /* 0x000000ffff0f7224 */ /* 0x000fe200078e0000 */
[----:B------:R-:W-:Y:S01]  /*2b80*/  ISETP.GT.U32.AND P0, PT, R3, R12, PT ;  /* 0x0000000c0300720c */ /* 0x000fe20003f04070 */
[----:B0-----:R-:W-:-:S02]  /*2b90*/  IMAD.MOV.U32 R2, RZ, RZ, R10 ;  /* 0x000000ffff027224 */ /* 0x001fc400078e000a */
[----:B------:R-:W-:Y:S02]  /*2ba0*/  @!P4 IMAD.IADD R4, R4, 0x1, -R3 ;  /* 0x000000010404c824 */ /* 0x000fe400078e0a03 */
[----:B------:R-:W-:Y:S01]  /*2bb0*/  @!P6 IMAD.MOV R2, RZ, RZ, -R2 ;  /* 0x000000ffff02e224 */ /* 0x000fe200078e0a02 */
[C---:B------:R-:W-:Y:S01]  /*2bc0*/  ISETP.GT.U32.AND P6, PT, R3.reuse, R6, PT ;  /* 0x000000060300720c */ /* 0x040fe20003fc4070 */
[----:B------:R-:W-:Y:S01]  /*2bd0*/  IMAD.MOV.U32 R0, RZ, RZ, R13 ;  /* 0x000000ffff007224 */ /* 0x000fe200078e000d */
[----:B------:R-:W-:Y:S01]  /*2be0*/  ISETP.GT.U32.AND P4, PT, R3, R4, PT ;  /* 0x000000040300720c */ /* 0x000fe20003f84070 */
[----:B------:R-:W-:Y:S01]  /*2bf0*/  @!P5 IMAD.MOV R15, RZ, RZ, -R15 ;  /* 0x000000ffff0fd224 */ /* 0x000fe200078e0a0f */
[----:B------:R-:W-:Y:S01]  /*2c00*/  ISETP.GE.AND P5, PT, R8, RZ, PT ;  /* 0x000000ff0800720c */ /* 0x000fe20003fa6270 */
[----:B------:R-:W-:Y:S02]  /*2c10*/  VIADD R8, R24, 0x54 ;  /* 0x0000005418087836 */ /* 0x000fe40000000000 */
[----:B------:R-:W-:Y:S01]  /*2c20*/  IMAD.HI.U32 R10, R14, R0, RZ ;  /* 0x000000000e0a7227 */ /* 0x000fe200078e00ff */
[----:B------:R-:W-:Y:S02]  /*2c30*/  STL [R1+0x15c], R15 ;  /* 0x00015c0f01007387 */ /* 0x000fe40000100800 */
[----:B------:R-:W-:Y:S01]  /*2c40*/  IABS R17, R8 ;  /* 0x0000000800117213 */ /* 0x000fe20000000000 */
[----:B------:R-:W-:Y:S01]  /*2c50*/  @!P2 IMAD.IADD R9, R9, 0x1, -R3 ;  /* 0x000000010909a824 */ /* 0x000fe200078e0a03 */
[----:B------:R0:W-:Y:S01]  /*2c60*/  STL [R1+0x158], R2 ;  /* 0x0001580201007387 */ /* 0x0001e20000100800 */
[----:B------:R-:W-:-:S02]  /*2c70*/  IMAD.MOV R10, RZ, RZ, -R10 ;  /* 0x000000ffff0a7224 */ /* 0x000fc400078e0a0a */
[--C-:B------:R-:W-:Y:S01]  /*2c80*/  @!P0 IMAD.IADD R12, R12, 0x1, -R3.reuse ;  /* 0x000000010c0c8824 */ /* 0x100fe200078e0a03 */
[----:B------:R-:W-:Y:S01]  /*2c90*/  ISETP.GE.AND P0, PT, R7, RZ, PT ;  /* 0x000000ff0700720c */ /* 0x000fe20003f06270 */
[----:B------:R-:W-:Y:S01]  /*2ca0*/  @!P6 IMAD.IADD R6, R6, 0x1, -R3 ;  /* 0x000000010606e824 */ /* 0x000fe200078e0a03 */
[C---:B------:R-:W-:Y:S01]  /*2cb0*/  ISETP.GT.U32.AND P6, PT, R3.reuse, R9, PT ;  /* 0x000000090300720c */ /* 0x040fe20003fc4070 */
[C---:B------:R-:W-:Y:S01]  /*2cc0*/  IMAD R0, R3.reuse, R10, R0 ;  /* 0x0000000a03007224 */ /* 0x040fe200078e0200 */
[----:B------:R-:W-:Y:S01]  /*2cd0*/  ISETP.GT.U32.AND P2, PT, R3, R12, PT ;  /* 0x0000000c0300720c */ /* 0x000fe20003f44070 */
[----:B------:R-:W-:-:S04]  /*2ce0*/  IMAD.HI.U32 R10, R14, R17, RZ ;  /* 0x000000110e0a7227 */ /* 0x000fc800078e00ff */
[----:B------:R-:W-:Y:S01]  /*2cf0*/  @!P4 IMAD.IADD R4, R4, 0x1, -R3 ;  /* 0x000000010404c824 */ /* 0x000fe200078e0a03 */
[----:B------:R-:W-:Y:S01]  /*2d00*/  ISETP.GE.AND P4, PT, R5, RZ, PT ;  /* 0x000000ff0500720c */ /* 0x000fe20003f86270 */
[----:B------:R-:W-:Y:S02]  /*2d10*/  IMAD.MOV R10, RZ, RZ, -R10 ;  /* 0x000000ffff0a7224 */ /* 0x000fe400078e0a0a */
[----:B0-----:R-:W-:Y:S02]  /*2d20*/  IMAD.MOV.U32 R2, RZ, RZ, R4 ;  /* 0x000000ffff027224 */ /* 0x001fe400078e0004 */
[C---:B------:R-:W-:Y:S02]  /*2d30*/  IMAD R17, R3.reuse, R10, R17 ;  /* 0x0000000a03117224 */ /* 0x040fe400078e0211 */
[----:B------:R-:W-:Y:S01]  /*2d40*/  @!P3 IMAD.MOV R2, RZ, RZ, -R2 ;  /* 0x000000ffff02b224 */ /* 0x000fe200078e0a02 */
[----:B------:R-:W-:Y:S01]  /*2d50*/  ISETP.GT.U32.AND P3, PT, R3, R6, PT ;  /* 0x000000060300720c */ /* 0x000fe20003f64070 */
[--C-:B------:R-:W-:Y:S01]  /*2d60*/  @!P6 IMAD.IADD R9, R9, 0x1, -R3.reuse ;  /* 0x000000010909e824 */ /* 0x100fe200078e0a03 */
[C---:B------:R-:W-:Y:S01]  /*2d70*/  ISETP.GT.U32.AND P6, PT, R3.reuse, R17, PT ;  /* 0x000000110300720c */ /* 0x040fe20003fc4070 */
[----:B------:R-:W-:Y:S01]  /*2d80*/  @!P2 IMAD.IADD R12, R12, 0x1, -R3 ;  /* 0x000000010c0ca824 */ /* 0x000fe200078e0a03 */
[----:B------:R-:W-:Y:S01]  /*2d90*/  ISETP.GT.U32.AND P2, PT, R3, R0, PT ;  /* 0x000000000300720c */ /* 0x000fe20003f44070 */
[C---:B------:R-:W-:Y:S01]  /*2da0*/  VIADD R4, R24.reuse, 0x52 ;  /* 0x0000005218047836 */ /* 0x040fe20000000000 */
[----:B------:R0:W-:Y:S01]  /*2db0*/  STL [R1+0x154], R2 ;  /* 0x0001540201007387 */ /* 0x0001e20000100800 */
[----:B------:R-:W-:-:S02]  /*2dc0*/  VIADD R7, R24, 0x51 ;  /* 0x0000005118077836 */ /* 0x000fc40000000000 */
[----:B------:R-:W-:Y:S01]  /*2dd0*/  VIADD R5, R24, 0x53 ;  /* 0x0000005318057836 */ /* 0x000fe20000000000 */
[----:B------:R-:W-:Y:S01]  /*2de0*/  IABS R15, R4 ;  /* 0x00000004000f7213 */ /* 0x000fe20000000000 */
[----:B------:R-:W-:Y:S01]  /*2df0*/  @!P5 IMAD.MOV R9, RZ, RZ, -R9 ;  /* 0x000000ffff09d224 */ /* 0x000fe200078e0a09 */
[----:B------:R-:W-:Y:S01]  /*2e00*/  IABS R13, R7 ;  /* 0x00000007000d7213 */ /* 0x000fe20000000000 */
[--C-:B------:R-:W-:Y:S01]  /*2e10*/  @!P3 IMAD.IADD R6, R6, 0x1, -R3.reuse ;  /* 0x000000010606b824 */ /* 0x100fe200078e0a03 */
[----:B------:R-:W-:Y:S01]  /*2e20*/  ISETP.GE.AND P3, PT, R8, RZ, PT ;  /* 0x000000ff0800720c */ /* 0x000fe20003f66270 */
[----:B------:R-:W-:Y:S01]  /*2e30*/  @!P6 IMAD.IADD R17, R17, 0x1, -R3 ;  /* 0x000000011111e824 */ /* 0x000fe200078e0a03 */
[----:B------:R-:W-:Y:S01]  /*2e40*/  IABS R16, R5 ;  /* 0x0000000500107213 */ /* 0x000fe20000000000 */
[----:B0-----:R-:W-:Y:S02]  /*2e50*/  IMAD.MOV.U32 R2, RZ, RZ, R12 ;  /* 0x000000ffff027224 */ /* 0x001fe400078e000c */
[----:B------:R-:W-:Y:S01]  /*2e60*/  IMAD.HI.U32 R8, R14, R15, RZ ;  /* 0x0000000f0e087227 */ /* 0x000fe200078e00ff */
[----:B------:R-:W-:-:S03]  /*2e70*/  ISETP.GT.U32.AND P6, PT, R3, R17, PT ;  /* 0x000000110300720c */ /* 0x000fc60003fc4070 */
[----:B------:R-:W-:Y:S01]  /*2e80*/  @!P2 IMAD.IADD R0, R0, 0x1, -R3 ;  /* 0x000000010000a824 */ /* 0x000fe200078e0a03 */
[----:B------:R-:W-:Y:S01]  /*2e90*/  ISETP.GE.AND P2, PT, R5, RZ, PT ;  /* 0x000000ff0500720c */ /* 0x000fe20003f46270 */
[----:B------:R-:W-:Y:S02]  /*2ea0*/  @!P1 IMAD.MOV R2, RZ, RZ, -R2 ;  /* 0x000000ffff029224 */ /* 0x000fe400078e0a02 */
[----:B------:R-:W-:Y:S01]  /*2eb0*/  IMAD.HI.U32 R5, R14, R13, RZ ;  /* 0x0000000d0e057227 */ /* 0x000fe200078e00ff */
[C---:B------:R-:W-:Y:S02]  /*2ec0*/  ISETP.GT.U32.AND P1, PT, R3.reuse, R0, PT ;  /* 0x000000000300720c */ /* 0x040fe40003f24070 */
[----:B------:R0:W-:Y:S01]  /*2ed0*/  STL [R1+0x150], R2 ;  /* 0x0001500201007387 */ /* 0x0001e20000100800 */
[----:B------:R-:W-:Y:S02]  /*2ee0*/  IMAD.MOV R8, RZ, RZ, -R8 ;  /* 0x000000ffff087224 */ /* 0x000fe400078e0a08 */
[----:B------:R-:W-:Y:S01]  /*2ef0*/  IMAD.MOV R5, RZ, RZ, -R5 ;  /* 0x000000ffff057224 */ /* 0x000fe200078e0a05 */
[----:B------:R1:W-:Y:S01]  /*2f00*/  STL [R1+0x14c], R9 ;  /* 0x00014c0901007387 */ /* 0x0003e20000100800 */
[----:B------:R-:W-:-:S02]  /*2f10*/  IMAD R15, R3, R8, R15 ;  /* 0x00000008030f7224 */ /* 0x000fc400078e020f */
[----:B------:R-:W-:-:S04]  /*2f20*/  IMAD.HI.U32 R10, R14, R16, RZ ;  /* 0x000000100e0a7227 */ /* 0x000fc800078e00ff */
[----:B0-----:R-:W-:Y:S02]  /*2f30*/  IMAD.MOV.U32 R2, RZ, RZ, R6 ;  /* 0x000000ffff027224 */ /* 0x001fe400078e0006 */
[C---:B------:R-:W-:Y:S02]  /*2f40*/  IMAD R13, R3.reuse, R5, R13 ;  /* 0x00000005030d7224 */ /* 0x040fe400078e020d */
[----:B------:R-:W-:Y:S01]  /*2f50*/  @!P4 IMAD.MOV R2, RZ, RZ, -R2 ;  /* 0x000000ffff02c224 */ /* 0x000fe200078e0a02 */
[----:B------:R-:W-:Y:S01]  /*2f60*/  ISETP.GT.U32.AND P4, PT, R3, R15, PT ;  /* 0x0000000f0300720c */ /* 0x000fe20003f84070 */
[----:B------:R-:W-:Y:S02]  /*2f70*/  IMAD.MOV R10, RZ, RZ, -R10 ;  /* 0x000000ffff0a7224 */ /* 0x000fe400078e0a0a */
[----:B------:R-:W-:Y:S01]  /*2f80*/  @!P6 IMAD.IADD R17, R17, 0x1, -R3 ;  /* 0x000000011111e824 */ /* 0x000fe200078e0a03 */
[C---:B------:R-:W-:Y:S01]  /*2f90*/  ISETP.GT.U32.AND P6, PT, R3.reuse, R13, PT ;  /* 0x0000000d0300720c */ /* 0x040fe20003fc4070 */
[----:B------:R-:W-:Y:S01]  /*2fa0*/  IMAD R16, R3, R10, R16 ;  /* 0x0000000a03107224 */ /* 0x000fe200078e0210 */
[----:B------:R0:W-:Y:S01]  /*2fb0*/  STL [R1+0x148], R2 ;  /* 0x0001480201007387 */ /* 0x0001e20000100800 */
[----:B-1----:R-:W-:-:S02]  /*2fc0*/  VIADD R9, R24, 0x4f ;  /* 0x0000004f18097836 */ /* 0x002fc40000000000 */
[--C-:B------:R-:W-:Y:S01]  /*2fd0*/  @!P1 IMAD.IADD R0, R0, 0x1, -R3.reuse ;  /* 0x0000000100009824 */ /* 0x100fe200078e0a03 */
[----:B------:R-:W-:Y:S01]  /*2fe0*/  ISETP.GT.U32.AND P5, PT, R3, R16, PT ;  /* 0x000000100300720c */ /* 0x000fe20003fa4070 */
[----:B------:R-:W-:Y:S01]  /*2ff0*/  VIADD R6, R24, 0x50 ;  /* 0x0000005018067836 */ /* 0x000fe20000000000 */
[----:B------:R-:W-:Y:S01]  /*3000*/  ISETP.GE.AND P1, PT, R4, RZ, PT ;  /* 0x000000ff0400720c */ /* 0x000fe20003f26270 */
[--C-:B------:R-:W-:Y:S01]  /*3010*/  @!P4 IMAD.IADD R15, R15, 0x1, -R3.reuse ;  /* 0x000000010f0fc824 */ /* 0x100fe200078e0a03 */
[----:B------:R-:W-:Y:S01]  /*3020*/  IABS R4, R9 ;  /* 0x0000000900047213 */ /* 0x000fe20000000000 */
[----:B0-----:R-:W-:Y:S01]  /*3030*/  IMAD.MOV.U32 R2, RZ, RZ, R0 ;  /* 0x000000ffff027224 */ /* 0x001fe200078e0000 */
[----:B------:R-:W-:Y:S01]  /*3040*/  IABS R5, R6 ;  /* 0x0000000600057213 */ /* 0x000fe20000000000 */
[----:B------:R-:W-:Y:S01]  /*3050*/  @!P6 IMAD.IADD R13, R13, 0x1, -R3 ;  /* 0x000000010d0de824 */ /* 0x000fe200078e0a03 */
[----:B------:R-:W-:Y:S01]  /*3060*/  ISETP.GT.U32.AND P6, PT, R3, R15, PT ;  /* 0x0000000f0300720c */ /* 0x000fe20003fc4070 */
[----:B------:R-:W-:-:S04]  /*3070*/  IMAD.HI.U32 R0, R14, R4, RZ ;  /* 0x000000040e007227 */ /* 0x000fc800078e00ff */
[----:B------:R-:W-:Y:S01]  /*3080*/  @!P5 IMAD.IADD R16, R16, 0x1, -R3 ;  /* 0x000000011010d824 */ /* 0x000fe200078e0a03 */
[----:B------:R-:W-:Y:S01]  /*3090*/  ISETP.GE.AND P5, PT, R7, RZ, PT ;  /* 0x000000ff0700720c */ /* 0x000fe20003fa6270 */
[----:B------:R-:W-:Y:S02]  /*30a0*/  IMAD.MOV R0, RZ, RZ, -R0 ;  /* 0x000000ffff007224 */ /* 0x000fe400078e0a00 */
[----:B------:R-:W-:Y:S01]  /*30b0*/  IMAD.HI.U32 R8, R14, R5, RZ ;  /* 0x000000050e087227 */ /* 0x000fe200078e00ff */
[----:B------:R-:W-:-:S03]  /*30c0*/  ISETP.GT.U32.AND P4, PT, R3, R16, PT ;  /* 0x000000100300720c */ /* 0x000fc60003f84070 */
[----:B------:R-:W-:Y:S02]  /*30d0*/  IMAD R4, R3, R0, R4 ;  /* 0x0000000003047224 */ /* 0x000fe400078e0204 */
[----:B------:R-:W-:Y:S02]  /*30e0*/  @!P6 IMAD.IADD R15, R15, 0x1, -R3 ;  /* 0x000000010f0fe824 */ /* 0x000fe400078e0a03 */
[----:B------:R-:W-:Y:S01]  /*30f0*/  IMAD.MOV R8, RZ, RZ, -R8 ;  /* 0x000000ffff087224 */ /* 0x000fe200078e0a08 */
[C---:B------:R-:W-:Y:S01]  /*3100*/  ISETP.GT.U32.AND P6, PT, R3.reuse, R4, PT ;  /* 0x000000040300720c */ /* 0x040fe20003fc4070 */
[----:B------:R-:W-:Y:S02]  /*3110*/  VIADD R7, R24, 0x4e ;  /* 0x0000004e18077836 */ /* 0x000fe40000000000 */
[C---:B------:R-:W-:Y:S02]  /*3120*/  IMAD R5, R3.reuse, R8, R5 ;  /* 0x0000000803057224 */ /* 0x040fe400078e0205 */
[----:B------:R-:W-:Y:S01]  /*3130*/  @!P4 IMAD.IADD R16, R16, 0x1, -R3 ;  /* 0x000000011010c824 */ /* 0x000fe200078e0a03 */
[----:B------:R-:W-:Y:S01]  /*3140*/  IABS R18, R7 ;  /* 0x0000000700127213 */ /* 0x000fe20000000000 */
[----:B------:R-:W-:Y:S01]  /*3150*/  VIADD R8, R24, 0x4d ;  /* 0x0000004d18087836 */ /* 0x000fe20000000000 */
[C---:B------:R-:W-:Y:S01]  /*3160*/  ISETP.GT.U32.AND P4, PT, R3.reuse, R5, PT ;  /* 0x000000050300720c */ /* 0x040fe20003f84070 */
[----:B------:R-:W-:Y:S01]  /*3170*/  @!P0 IMAD.MOV R2, RZ, RZ, -R2 ;  /* 0x000000ffff028224 */ /* 0x000fe200078e0a02 */
[----:B------:R-:W-:Y:S01]  /*3180*/  ISETP.GT.U32.AND P0, PT, R3, R13, PT ;  /* 0x0000000d0300720c */ /* 0x000fe20003f04070 */
[----:B------:R-:W-:Y:S01]  /*3190*/  IMAD.HI.U32 R19, R14, R18, RZ ;  /* 0x000000120e137227 */ /* 0x000fe200078e00ff */
[----:B------:R-:W-:-:S02]  /*31a0*/  IABS R12, R8 ;  /* 0x00000008000c7213 */ /* 0x000fc40000000000 */
[----:B------:R0:W-:Y:S01]  /*31b0*/  STL [R1+0x144], R2 ;  /* 0x0001440201007387 */ /* 0x0001e20000100800 */
[----:B------:R-:W-:Y:S02]  /*31c0*/  @!P6 IMAD.IADD R4, R4, 0x1, -R3 ;  /* 0x000000010404e824 */ /* 0x000fe400078e0a03 */
[----:B------:R-:W-:-:S03]  /*31d0*/  IMAD.HI.U32 R10, R14, R12, RZ ;  /* 0x0000000c0e0a7227 */ /* 0x000fc600078e00ff */
[----:B------:R-:W-:Y:S01]  /*31e0*/  ISETP.GT.U32.AND P6, PT, R3, R4, PT ;  /* 0x000000040300720c */ /* 0x000fe20003fc4070 */
[----:B------:R-:W-:Y:S02]  /*31f0*/  IMAD.MOV R19, RZ, RZ, -R19 ;  /* 0x000000ffff137224 */ /* 0x000fe400078e0a13 */
[----:B------:R-:W-:Y:S01]  /*3200*/  @!P4 IMAD.IADD R5, R5, 0x1, -R3 ;  /* 0x000000010505c824 */ /* 0x000fe200078e0a03 */
[----:B------:R-:W-:Y:S01]  /*3210*/  ISETP.GE.AND P4, PT, R9, RZ, PT ;  /* 0x000000ff0900720c */ /* 0x000fe20003f86270 */
[----:B0-----:R-:W-:Y:S02]  /*3220*/  IMAD.MOV.U32 R2, RZ, RZ, R17 ;  /* 0x000000ffff027224 */ /* 0x001fe400078e0011 */
[----:B------:R-:W-:Y:S02]  /*3230*/  IMAD.MOV R10, RZ, RZ, -R10 ;  /* 0x000000ffff0a7224 */ /* 0x000fe400078e0a0a */
[C---:B------:R-:W-:Y:S02]  /*3240*/  IMAD R9, R3.reuse, R19, R18 ;  /* 0x0000001303097224 */ /* 0x040fe400078e0212 */
[----:B------:R-:W-:Y:S01]  /*3250*/  @!P3 IMAD.MOV R2, RZ, RZ, -R2 ;  /* 0x000000ffff02b224 */ /* 0x000fe200078e0a02 */
[C---:B------:R-:W-:Y:S01]  /*3260*/  ISETP.GT.U32.AND P3, PT, R3.reuse, R5, PT ;  /* 0x000000050300720c */ /* 0x040fe20003f64070 */
[----:B------:R-:W-:-:S02]  /*3270*/  IMAD R12, R3, R10, R12 ;  /* 0x0000000a030c7224 */ /* 0x000fc400078e020c */
[----:B------:R-:W-:Y:S01]  /*3280*/  VIADD R0, R24, 0x4c ;  /* 0x0000004c18007836 */ /* 0x000fe20000000000 */
[----:B------:R0:W-:Y:S01]  /*3290*/  STL [R1+0x140], R2 ;  /* 0x0001400201007387 */ /* 0x0001e20000100800 */
[--C-:B------:R-:W-:Y:S01]  /*32a0*/  @!P0 IMAD.IADD R13, R13, 0x1, -R3.reuse ;  /* 0x000000010d0d8824 */ /* 0x100fe200078e0a03 */
[----:B------:R-:W-:Y:S01]  /*32b0*/  ISETP.GE.AND P0, PT, R6, RZ, PT ;  /* 0x000000ff0600720c */ /* 0x000fe20003f06270 */
[----:B------:R-:W-:Y:S01]  /*32c0*/  @!P2 IMAD.MOV R16, RZ, RZ, -R16 ;  /* 0x000000ffff10a224 */ /* 0x000fe200078e0a10 */
[C---:B------:R-:W-:Y:S01]  /*32d0*/  ISETP.GT.U32.AND P2, PT, R3.reuse, R9, PT ;  /* 0x000000090300720c */ /* 0x040fe20003f44070 */
[----:B------:R-:W-:Y:S01]  /*32e0*/  @!P6 IMAD.IADD R4, R4, 0x1, -R3 ;  /* 0x000000010404e824 */ /* 0x000fe200078e0a03 */
[----:B------:R-:W-:Y:S01]  /*32f0*/  ISETP.GT.U32.AND P6, PT, R3, R12, PT ;  /* 0x0000000c0300720c */ /* 0x000fe20003fc4070 */
[----:B------:R-:W-:Y:S01]  /*3300*/  @!P1 IMAD.MOV R15, RZ, RZ, -R15 ;  /* 0x000000ffff0f9224 */ /* 0x000fe200078e0a0f */
[----:B------:R-:W-:Y:S01]  /*3310*/  IABS R6, R0 ;  /* 0x0000000000067213 */ /* 0x000fe20000000000 */
[----:B------:R-:W-:Y:S01]  /*3320*/  @!P3 IMAD.IADD R5, R5, 0x1, -R3 ;  /* 0x000000010505b824 */ /* 0x000fe200078e0a03 */
[----:B------:R-:W-:Y:S01]  /*3330*/  ISETP.GE.AND P1, PT, R7, RZ, PT ;  /* 0x000000ff0700720c */ /* 0x000fe20003f26270 */
[----:B0-----:R-:W-:Y:S01]  /*3340*/  IMAD.MOV.U32 R2, RZ, RZ, R13 ;  /* 0x000000ffff027224 */ /* 0x001fe200078e000d */
[----:B------:R-:W-:Y:S01]  /*3350*/  ISETP.GE.AND P3, PT, R0, RZ, PT ;  /* 0x000000ff0000720c */ /* 0x000fe20003f66270 */
[----:B------:R-:W-:Y:S01]  /*3360*/  VIADD R7, R24, 0x4b ;  /* 0x0000004b18077836 */ /* 0x000fe20000000000 */
[----:B------:R-:W-:Y:S01]  /*3370*/  STL [R1+0x13c], R16 ;  /* 0x00013c1001007387 */ /* 0x000fe20000100800 */
[----:B------:R-:W-:Y:S01]  /*3380*/  @!P5 IMAD.MOV R2, RZ, RZ, -R2 ;  /* 0x000000ffff02d224 */ /* 0x000fe200078e0a02 */
[----:B------:R-:W-:Y:S01]  /*3390*/  ISETP.GE.AND P5, PT, R8, RZ, PT ;  /* 0x000000ff0800720c */ /* 0x000fe20003fa6270 */
[----:B------:R-:W-:Y:S01]  /*33a0*/  IMAD.HI.U32 R8, R14, R6, RZ ;  /* 0x000000060e087227 */ /* 0x000fe200078e00ff */
[----:B------:R-:W-:Y:S03]  /*33b0*/  STL [R1+0x138], R15 ;  /* 0x0001380f01007387 */ /* 0x000fe60000100800 */
[----:B------:R-:W-:Y:S01]  /*33c0*/  IMAD.MOV R0, RZ, RZ, -R8 ;  /* 0x000000ffff007224 */ /* 0x000fe200078e0a08 */
[----:B------:R0:W-:Y:S01]  /*33d0*/  STL [R1+0x134], R2 ;  /* 0x0001340201007387 */ /* 0x0001e20000100800 */
[--C-:B------:R-:W-:Y:S01]  /*33e0*/  @!P2 IMAD.IADD R9, R9, 0x1, -R3.reuse ;  /* 0x000000010909a824 */ /* 0x100fe200078e0a03 */
[----:B------:R-:W-:Y:S01]  /*33f0*/  IABS R8, R7 ;  /* 0x0000000700087213 */ /* 0x000fe20000000000 */
[----:B------:R-:W-:-:S02]  /*3400*/  @!P6 IMAD.IADD R12, R12, 0x1, -R3 ;  /* 0x000000010c0ce824 */ /* 0x000fc400078e0a03 */
[C---:B------:R-:W-:Y:S01]  /*3410*/  IMAD R0, R3.reuse, R0, R6 ;  /* 0x0000000003007224 */ /* 0x040fe200078e0206 */
[C---:B------:R-:W-:Y:S01]  /*3420*/  ISETP.GT.U32.AND P2, PT, R3.reuse, R9, PT ;  /* 0x000000090300720c */ /* 0x040fe20003f44070 */
[----:B------:R-:W-:Y:S01]  /*3430*/  IMAD.MOV.U32 R13, RZ, RZ, R5 ;  /* 0x000000ffff0d7224 */ /* 0x000fe200078e0005 */
[----:B------:R-:W-:Y:S01]  /*3440*/  ISETP.GT.U32.AND P6, PT, R3, R12, PT ;  /* 0x0000000c0300720c */ /* 0x000fe20003fc4070 */
[----:B------:R-:W-:-:S04]  /*3450*/  IMAD.HI.U32 R5, R14, R8, RZ ;  /* 0x000000080e057227 */ /* 0x000fc800078e00ff */
[----:B0-----:R-:W-:Y:S02]  /*3460*/  IMAD.MOV.U32 R2, RZ, RZ, R4 ;  /* 0x000000ffff027224 */ /* 0x001fe400078e0004 */
[----:B------:R-:W-:Y:S02]  /*3470*/  IMAD.MOV R5, RZ, RZ, -R5 ;  /* 0x000000ffff057224 */ /* 0x000fe400078e0a05 */
[----:B------:R-:W-:Y:S01]  /*3480*/  @!P4 IMAD.MOV R2, RZ, RZ, -R2 ;  /* 0x000000ffff02c224 */ /* 0x000fe200078e0a02 */
[----:B------:R-:W-:Y:S01]  /*3490*/  ISETP.GT.U32.AND P4, PT, R3, R0, PT ;  /* 0x000000000300720c */ /* 0x000fe20003f84070 */
[----:B------:R-:W-:Y:S01]  /*34a0*/  @!P0 IMAD.MOV R13, RZ, RZ, -R13 ;  /* 0x000000ffff0d8224 */ /* 0x000fe200078e0a0d */
[----:B------:R-:W-:Y:S01]  /*34b0*/  ISETP.GE.AND P0, PT, R7, RZ, PT ;  /* 0x000000ff0700720c */ /* 0x000fe20003f06270 */
[----:B------:R-:W-:Y:S02]  /*34c0*/  IMAD R8, R3, R5, R8 ;  /* 0x0000000503087224 */ /* 0x000fe400078e0208 */
[----:B------:R-:W-:Y:S01]  /*34d0*/  VIADD R4, R24, 0x4a ;  /* 0x0000004a18047836 */ /* 0x000fe20000000000 */
[----:B------:R0:W-:Y:S01]  /*34e0*/  STL [R1+0x130], R13 ;  /* 0x0001300d01007387 */ /* 0x0001e20000100800 */
[----:B------:R-:W-:-:S02]  /*34f0*/  @!P2 IMAD.IADD R9, R9, 0x1, -R3 ;  /* 0x000000010909a824 */ /* 0x000fc400078e0a03 */
[--C-:B------:R-:W-:Y:S01]  /*3500*/  @!P6 IMAD.IADD R12, R12, 0x1, -R3.reuse ;  /* 0x000000010c0ce824 */ /* 0x100fe200078e0a03 */
[C---:B------:R-:W-:Y:S01]  /*3510*/  ISETP.GT.U32.AND P6, PT, R3.reuse, R8, PT ;  /* 0x000000080300720c */ /* 0x040fe20003fc4070 */
[----:B------:R1:W-:Y:S01]  /*3520*/  STL [R1+0x124], R2 ;  /* 0x0001240201007387 */ /* 0x0003e20000100800 */
[----:B------:R-:W-:Y:S01]  /*3530*/  IABS R6, R4 ;  /* 0x0000000400067213 */ /* 0x000fe20000000000 */
[----:B------:R-:W-:Y:S01]  /*3540*/  @!P4 IMAD.IADD R0, R0, 0x1, -R3 ;  /* 0x000000010000c824 */ /* 0x000fe200078e0a03 */
[----:B------:R-:W-:Y:S01]  /*3550*/  ISETP.GE.AND P2, PT, R4, RZ, PT ;  /* 0x000000ff0400720c */ /* 0x000fe20003f46270 */
[C---:B------:R-:W-:Y:S02]  /*3560*/  VIADD R4, R24.reuse, 0x48 ;  /* 0x0000004818047836 */ /* 0x040fe40000000000 */
[----:B0-----:R-:W-:Y:S01]  /*3570*/  VIADD R13, R24, 0x49 ;  /* 0x00000049180d7836 */ /* 0x001fe20000000000 */
[----:B------:R-:W-:Y:S01]  /*3580*/  ISETP.GT.U32.AND P4, PT, R3, R0, PT ;  /* 0x000000000300720c */ /* 0x000fe20003f84070 */
[----:B------:R-:W-:Y:S01]  /*3590*/  IMAD.HI.U32 R10, R14, R6, RZ ;  /* 0x000000060e0a7227 */ /* 0x000fe200078e00ff */
[----:B------:R-:W-:-:S02]  /*35a0*/  IABS R5, R4 ;  /* 0x0000000400057213 */ /* 0x000fc40000000000 */
[----:B------:R-:W-:Y:S01]  /*35b0*/  IABS R7, R13 ;  /* 0x0000000d00077213 */ /* 0x000fe20000000000 */
[----:B-1----:R-:W-:Y:S02]  /*35c0*/  IMAD.MOV.U32 R2, RZ, RZ, R9 ;  /* 0x000000ffff027224 */ /* 0x002fe400078e0009 */
[----:B------:R-:W-:Y:S02]  /*35d0*/  IMAD.MOV R10, RZ, RZ, -R10 ;  /* 0x000000ffff0a7224 */ /* 0x000fe400078e0a0a */
[----:B------:R-:W-:Y:S01]  /*35e0*/  @!P1 IMAD.MOV R2, RZ, RZ, -R2 ;  /* 0x000000ffff029224 */ /* 0x000fe200078e0a02 */
[----:B------:R-:W-:Y:S01]  /*35f0*/  ISETP.GE.AND P1, PT, R13, RZ, PT ;  /* 0x000000ff0d00720c */ /* 0x000fe20003f26270 */
[----:B------:R-:W-:-:S03]  /*3600*/  IMAD.HI.U32 R9, R14, R7, RZ ;  /* 0x000000070e097227 */ /* 0x000fc600078e00ff */
[----:B------:R0:W-:Y:S01]  /*3610*/  STL [R1+0x11c], R2 ;  /* 0x00011c0201007387 */ /* 0x0001e20000100800 */
[----:B------:R-:W-:Y:S02]  /*3620*/  @!P6 IMAD.IADD R8, R8, 0x1, -R3 ;  /* 0x000000010808e824 */ /* 0x000fe400078e0a03 */
[----:B------:R-:W-:Y:S02]  /*3630*/  IMAD.MOV R9, RZ, RZ, -R9 ;  /* 0x000000ffff097224 */ /* 0x000fe400078e0a09 */
[C---:B------:R-:W-:Y:S01]  /*3640*/  IMAD R6, R3.reuse, R10, R6 ;  /* 0x0000000a03067224 */ /* 0x040fe200078e0206 */
[C---:B------:R-:W-:Y:S01]  /*3650*/  ISETP.GT.U32.AND P6, PT, R3.reuse, R8, PT ;  /* 0x000000080300720c */ /* 0x040fe20003fc4070 */
[----:B------:R-:W-:Y:S02]  /*3660*/  @!P4 IMAD.IADD R0, R0, 0x1, -R3 ;  /* 0x000000010000c824 */ /* 0x000fe400078e0a03 */
[----:B------:R-:W-:Y:S01]  /*3670*/  VIADD R10, R24, 0x47 ;  /* 0x00000047180a7836 */ /* 0x000fe20000000000 */
[----:B------:R-:W-:Y:S01]  /*3680*/  ISETP.GT.U32.AND P4, PT, R3, R6, PT ;  /* 0x000000060300720c */ /* 0x000fe20003f84070 */
[----:B0-----:R-:W-:-:S02]  /*3690*/  IMAD.MOV.U32 R2, RZ, RZ, R12 ;  /* 0x000000ffff027224 */ /* 0x001fc400078e000c */
[----:B------:R-:W-:Y:S01]  /*36a0*/  VIADD R19, R24, 0x3a ;  /* 0x0000003a18137836 */ /* 0x000fe20000000000 */
[----:B------:R-:W-:Y:S01]  /*36b0*/  IABS R16, R10 ;  /* 0x0000000a00107213 */ /* 0x000fe20000000000 */
[----:B------:R-:W-:Y:S01]  /*36c0*/  @!P5 IMAD.MOV R2, RZ, RZ, -R2 ;  /* 0x000000ffff02d224 */ /* 0x000fe200078e0a02 */
[----:B------:R-:W-:Y:S01]  /*36d0*/  ISETP.GE.AND P5, PT, R4, RZ, PT ;  /* 0x000000ff0400720c */ /* 0x000fe20003fa6270 */
[----:B------:R-:W-:Y:S02]  /*36e0*/  IMAD R4, R3, R9, R7 ;  /* 0x0000000903047224 */ /* 0x000fe400078e0207 */
[----:B------:R-:W-:Y:S01]  /*36f0*/  IMAD.HI.U32 R7, R14, R5, RZ ;  /* 0x000000050e077227 */ /* 0x000fe200078e00ff */
[----:B------:R0:W-:Y:S03]  /*3700*/  STL [R1+0x118], R2 ;  /* 0x0001180201007387 */ /* 0x0001e60000100800 */
[----:B------:R-:W-:-:S02]  /*3710*/  @!P6 IMAD.IADD R8, R8, 0x1, -R3 ;  /* 0x000000010808e824 */ /* 0x000fc400078e0a03 */
[----:B------:R-:W-:Y:S02]  /*3720*/  @!P4 IMAD.IADD R6, R6, 0x1, -R3 ;  /* 0x000000010606c824 */ /* 0x000fe400078e0a03 */
[----:B------:R-:W-:-:S03]  /*3730*/  IMAD.HI.U32 R9, R14, R16, RZ ;  /* 0x000000100e097227 */ /* 0x000fc600078e00ff */
[C---:B------:R-:W-:Y:S01]  /*3740*/  ISETP.GT.U32.AND P4, PT, R3.reuse, R6, PT ;  /* 0x000000060300720c */ /* 0x040fe20003f84070 */
[----:B0-----:R-:W-:Y:S02]  /*3750*/  IMAD.MOV.U32 R2, RZ, RZ, R0 ;  /* 0x000000ffff027224 */ /* 0x001fe400078e0000 */
[----:B------:R-:W-:Y:S02]  /*3760*/  IMAD.MOV R0, RZ, RZ, -R7 ;  /* 0x000000ffff007224 */ /* 0x000fe400078e0a07 */
[----:B------:R-:W-:Y:S01]  /*3770*/  @!P3 IMAD.MOV R2, RZ, RZ, -R2 ;  /* 0x000000ffff02b224 */ /* 0x000fe200078e0a02 */
[C---:B------:R-:W-:Y:S01]  /*3780*/  ISETP.GT.U32.AND P3, PT, R3.reuse, R4, PT ;  /* 0x000000040300720c */ /* 0x040fe20003f64070 */
[C---:B------:R-:W-:Y:S02]  /*3790*/  IMAD R5, R3.reuse, R0, R5 ;  /* 0x0000000003057224 */ /* 0x040fe400078e0205 */
[C---:B------:R-:W-:Y:S01]  /*37a0*/  VIADD R7, R24.reuse, 0x46 ;  /* 0x0000004618077836 */ /* 0x040fe20000000000 */
[----:B------:R0:W-:Y:S01]  /*37b0*/  STL [R1+0x114], R2 ;  /* 0x0001140201007387 */ /* 0x0001e20000100800 */
[----:B------:R-:W-:Y:S01]  /*37c0*/  VIADD R0, R24, 0x45 ;  /* 0x0000004518007836 */ /* 0x000fe20000000000 */
[C---:B------:R-:W-:Y:S01]  /*37d0*/  ISETP.GT.U32.AND P6, PT, R3.reuse, R5, PT ;  /* 0x000000050300720c */ /* 0x040fe20003fc4070 */
[----:B------:R-:W-:Y:S01]  /*37e0*/  IMAD.MOV R9, RZ, RZ, -R9 ;  /* 0x000000ffff097224 */ /* 0x000fe200078e0a09 */
[----:B------:R-:W-:Y:S01]  /*37f0*/  IABS R15, R7 ;  /* 0x00000007000f7213 */ /* 0x000fe20000000000 */
[--C-:B------:R-:W-:Y:S01]  /*3800*/  @!P4 IMAD.IADD R6, R6, 0x1, -R3.reuse ;  /* 0x000000010606c824 */ /* 0x100fe200078e0a03 */
[----:B------:R-:W-:Y:S01]  /*3810*/  IABS R12, R0 ;  /* 0x00000000000c7213 */ /* 0x000fe20000000000 */
[----:B------:R-:W-:Y:S01]  /*3820*/  IMAD R16, R3, R9, R16 ;  /* 0x0000000903107224 */ /* 0x000fe200078e0210 */
[----:B------:R-:W-:Y:S01]  /*3830*/  ISETP.GE.AND P4, PT, R7, RZ, PT ;  /* 0x000000ff0700720c */ /* 0x000fe20003f86270 */
[----:B------:R-:W-:-:S02]  /*3840*/  @!P3 IMAD.IADD R4, R4, 0x1, -R3 ;  /* 0x000000010404b824 */ /* 0x000fc400078e0a03 */
[----:B0-----:R-:W-:Y:S02]  /*3850*/  IMAD.MOV.U32 R2, RZ, RZ, R8 ;  /* 0x000000ffff027224 */ /* 0x001fe400078e0008 */
[----:B------:R-:W-:Y:S01]  /*3860*/  IMAD.HI.U32 R8, R14, R15, RZ ;  /* 0x0000000f0e087227 */ /* 0x000fe200078e00ff */
[----:B------:R-:W-:-:S03]  /*3870*/  ISETP.GT.U32.AND P3, PT, R3, R4, PT ;  /* 0x000000040300720c */ /* 0x000fc60003f64070 */
[----:B------:R-:W-:Y:S02]  /*3880*/  @!P6 IMAD.IADD R5, R5, 0x1, -R3 ;  /* 0x000000010505e824 */ /* 0x000fe400078e0a03 */
[----:B------:R-:W-:Y:S01]  /*3890*/  @!P0 IMAD.MOV R2, RZ, RZ, -R2 ;  /* 0x000000ffff028224 */ /* 0x000fe200078e0a02 */
[----:B------:R-:W-:Y:S01]  /*38a0*/  ISETP.GE.AND P0, PT, R10, RZ, PT ;  /* 0x000000ff0a00720c */ /* 0x000fe20003f06270 */
[----:B------:R-:W-:Y:S01]  /*38b0*/  IMAD.HI.U32 R10, R14, R12, RZ ;  /* 0x0000000c0e0a7227 */ /* 0x000fe200078e00ff */
[----:B------:R-:W-:Y:S02]  /*38c0*/  ISETP.GT.U32.AND P6, PT, R3, R5, PT ;  /* 0x000000050300720c */ /* 0x000fe40003fc4070 */
[----:B------:R0:W-:Y:S01]  /*38d0*/  STL [R1+0x110], R2 ;  /* 0x0001100201007387 */ /* 0x0001e20000100800 */
[----:B------:R-:W-:Y:S02]  /*38e0*/  IMAD.MOV R8, RZ, RZ, -R8 ;  /* 0x000000ffff087224 */ /* 0x000fe400078e0a08 */
[----:B------:R-:W-:-:S02]  /*38f0*/  IMAD.MOV R7, RZ, RZ, -R10 ;  /* 0x000000ffff077224 */ /* 0x000fc400078e0a0a */
[C---:B------:R-:W-:Y:S02]  /*3900*/  IMAD R15, R3.reuse, R8, R15 ;  /* 0x00000008030f7224 */ /* 0x040fe400078e020f */
[----:B------:R-:W-:Y:S02]  /*3910*/  IMAD.MOV.U32 R13, RZ, RZ, R6 ;  /* 0x000000ffff0d7224 */ /* 0x000fe400078e0006 */
[----:B------:R-:W-:Y:S01]  /*3920*/  @!P3 IMAD.IADD R4, R4, 0x1, -R3 ;  /* 0x000000010404b824 */ /* 0x000fe200078e0a03 */
[C---:B------:R-:W-:Y:S01]  /*3930*/  ISETP.GT.U32.AND P3, PT, R3.reuse, R16, PT ;  /* 0x000000100300720c */ /* 0x040fe20003f64070 */
[C---:B------:R-:W-:Y:S02]  /*3940*/  IMAD R12, R3.reuse, R7, R12 ;  /* 0x00000007030c7224 */ /* 0x040fe400078e020c */
[----:B------:R-:W-:Y:S01]  /*3950*/  @!P2 IMAD.MOV R13, RZ, RZ, -R13 ;  /* 0x000000ffff0da224 */ /* 0x000fe200078e0a0d */
[----:B------:R-:W-:Y:S01]  /*3960*/  ISETP.GT.U32.AND P2, PT, R3, R15, PT ;  /* 0x0000000f0300720c */ /* 0x000fe20003f44070 */
[----:B------:R-:W-:Y:S01]  /*3970*/  @!P6 IMAD.IADD R5, R5, 0x1, -R3 ;  /* 0x000000010505e824 */ /* 0x000fe200078e0a03 */
[----:B------:R-:W-:Y:S01]  /*3980*/  ISETP.GT.U32.AND P6, PT, R3, R12, PT ;  /* 0x0000000c0300720c */ /* 0x000fe20003fc4070 */
[----:B0-----:R-:W-:Y:S01]  /*3990*/  IMAD.MOV.U32 R2, RZ, RZ, R4 ;  /* 0x000000ffff027224 */ /* 0x001fe200078e0004 */
[----:B------:R0:W-:Y:S01]  /*39a0*/  STL [R1+0x10c], R13 ;  /* 0x00010c0d01007387 */ /* 0x0001e20000100800 */
[----:B------:R-:W-:-:S02]  /*39b0*/  VIADD R6, R24, 0x44 ;  /* 0x0000004418067836 */ /* 0x000fc40000000000 */
[----:B------:R-:W-:Y:S01]  /*39c0*/  @!P1 IMAD.MOV R2, RZ, RZ, -R2 ;  /* 0x000000ffff029224 */ /* 0x000fe200078e0a02 */
[----:B------:R-:W-:Y:S01]  /*39d0*/  ISETP.GE.AND P1, PT, R0, RZ, PT ;  /* 0x000000ff0000720c */ /* 0x000fe20003f26270 */
[--C-:B------:R-:W-:Y:S01]  /*39e0*/  @!P3 IMAD.IADD R16, R16, 0x1, -R3.reuse ;  /* 0x000000011010b824 */ /* 0x100fe200078e0a03 */
[----:B------:R-:W-:Y:S01]  /*39f0*/  IABS R4, R6 ;  /* 0x0000000600047213 */ /* 0x000fe20000000000 */
[----:B------:R-:W-:Y:S01]  /*3a00*/  VIADD R10, R24, 0x42 ;  /* 0x00000042180a7836 */ /* 0x000fe20000000000 */
[----:B------:R1:W-:Y:S01]  /*3a10*/  STL [R1+0x108], R2 ;  /* 0x0001080201007387 */ /* 0x0003e20000100800 */
[--C-:B------:R-:W-:Y:S01]  /*3a20*/  @!P2 IMAD.IADD R15, R15, 0x1, -R3.reuse ;  /* 0x000000010f0fa824 */ /* 0x100fe200078e0a03 */
[----:B------:R-:W-:Y:S01]  /*3a30*/  ISETP.GE.AND P3, PT, R6, RZ, PT ;  /* 0x000000ff0600720c */ /* 0x000fe20003f66270 */
[----:B0-----:R-:W-:Y:S01]  /*3a40*/  VIADD R13, R24, 0x43 ;  /* 0x00000043180d7836 */ /* 0x001fe20000000000 */
[C---:B------:R-:W-:Y:S01]  /*3a50*/  ISETP.GT.U32.AND P2, PT, R3.reuse, R16, PT ;  /* 0x000000100300720c */ /* 0x040fe20003f44070 */
[----:B------:R-:W-:Y:S01]  /*3a60*/  @!P6 IMAD.IADD R12, R12, 0x1, -R3 ;  /* 0x000000010c0ce824 */ /* 0x000fe200078e0a03 */
[----:B------:R-:W-:Y:S01]  /*3a70*/  ISETP.GT.U32.AND P6, PT, R3, R15, PT ;  /* 0x0000000f0300720c */ /* 0x000fe20003fc4070 */
[----:B------:R-:W-:Y:S01]  /*3a80*/  IMAD.HI.U32 R6, R14, R4, RZ ;  /* 0x000000040e067227 */ /* 0x000fe200078e00ff */
[----:B------:R-:W-:-:S02]  /*3a90*/  IABS R0, R13 ;  /* 0x0000000d00007213 */ /* 0x000fc40000000000 */
[----:B------:R-:W-:Y:S01]  /*3aa0*/  IABS R7, R10 ;  /* 0x0000000a00077213 */ /* 0x000fe20000000000 */
[----:B-1----:R-:W-:Y:S02]  /*3ab0*/  IMAD.MOV.U32 R2, RZ, RZ, R5 ;  /* 0x000000ffff027224 */ /* 0x002fe400078e0005 */
[----:B------:R-:W-:-:S04]  /*3ac0*/  IMAD.HI.U32 R5, R14, R0, RZ ;  /* 0x000000000e057227 */ /* 0x000fc800078e00ff */
[----:B------:R-:W-:Y:S02]  /*3ad0*/  IMAD.MOV R6, RZ, RZ, -R6 ;  /* 0x000000ffff067224 */ /* 0x000fe400078e0a06 */
[----:B------:R-:W-:Y:S02]  /*3ae0*/  IMAD.MOV R5, RZ, RZ, -R5 ;  /* 0x000000ffff057224 */ /* 0x000fe400078e0a05 */
[C---:B------:R-:W-:Y:S02]  /*3af0*/  IMAD R4, R3.reuse, R6, R4 ;  /* 0x0000000603047224 */ /* 0x040fe400078e0204 */
[C---:B------:R-:W-:Y:S02]  /*3b00*/  IMAD R0, R3.reuse, R5, R0 ;  /* 0x0000000503007224 */ /* 0x040fe400078e0200 */
[--C-:B------:R-:W-:Y:S01]  /*3b10*/  @!P2 IMAD.IADD R16, R16, 0x1, -R3.reuse ;  /* 0x000000011010a824 */ /* 0x100fe200078e0a03 */
[----:B------:R-:W-:Y:S01]  /*3b20*/  ISETP.GT.U32.AND P2, PT, R3, R4, PT ;  /* 0x000000040300720c */ /* 0x000fe20003f44070 */
[----:B------:R-:W-:Y:S01]  /*3b30*/  @!P6 IMAD.IADD R15, R15, 0x1, -R3 ;  /* 0x000000010f0fe824 */ /* 0x000fe200078e0a03 */
[C---:B------:R-:W-:Y:S01]  /*3b40*/  ISETP.GT.U32.AND P6, PT, R3.reuse, R0, PT ;  /* 0x000000000300720c */ /* 0x040fe20003fc4070 */
[----:B------:R-:W-:Y:S01]  /*3b50*/  @!P5 IMAD.MOV R2, RZ, RZ, -R2 ;  /* 0x000000ffff02d224 */ /* 0x000fe200078e0a02 */
[----:B------:R-:W-:Y:S01]  /*3b60*/  ISETP.GT.U32.AND P5, PT, R3, R12, PT ;  /* 0x0000000c0300720c */ /* 0x000fe20003fa4070 */
[----:B------:R-:W-:-:S02]  /*3b70*/  VIADD R6, R24, 0x41 ;  /* 0x0000004118067836 */ /* 0x000fc40000000000 */
[----:B------:R-:W-:Y:S01]  /*3b80*/  IMAD.HI.U32 R5, R14, R7, RZ ;  /* 0x000000070e057227 */ /* 0x000fe200078e00ff */
[----:B------:R0:W-:Y:S02]  /*3b90*/  STL [R1+0x104], R2 ;  /* 0x0001040201007387 */ /* 0x0001e40000100800 */
[----:B------:R-:W-:Y:S01]  /*3ba0*/  IABS R8, R6 ;  /* 0x0000000600087213 */ /* 0x000fe20000000000 */
[----:B------:R-:W-:Y:S02]  /*3bb0*/  IMAD.MOV R5, RZ, RZ, -R5 ;  /* 0x000000ffff057224 */ /* 0x000fe400078e0a05 */
[--C-:B------:R-:W-:Y:S02]  /*3bc0*/  @!P2 IMAD.IADD R4, R4, 0x1, -R3.reuse ;  /* 0x000000010404a824 */ /* 0x100fe400078e0a03 */
[--C-:B------:R-:W-:Y:S02]  /*3bd0*/  @!P6 IMAD.IADD R0, R0, 0x1, -R3.reuse ;  /* 0x000000010000e824 */ /* 0x100fe400078e0a03 */
[----:B------:R-:W-:Y:S01]  /*3be0*/  @!P5 IMAD.IADD R12, R12, 0x1, -R3 ;  /* 0x000000010c0cd824 */ /* 0x000fe200078e0a03 */
[C---:B------:R-:W-:Y:S01]  /*3bf0*/  ISETP.GT.U32.AND P2, PT, R3.reuse, R4, PT ;  /* 0x000000040300720c */ /* 0x040fe20003f44070 */
[----:B0-----:R-:W-:Y:S01]  /*3c00*/  IMAD.MOV.U32 R2, RZ, RZ, R16 ;  /* 0x000000ffff027224 */ /* 0x001fe200078e0010 */
[C---:B------:R-:W-:Y:S01]  /*3c10*/  ISETP.GT.U32.AND P6, PT, R3.reuse, R0, PT ;  /* 0x000000000300720c */ /* 0x040fe20003fc4070 */
[----:B------:R-:W-:Y:S01]  /*3c20*/  IMAD R7, R3, R5, R7 ;  /* 0x0000000503077224 */ /* 0x000fe200078e0207 */
[----:B------:R-:W-:Y:S01]  /*3c30*/  ISETP.GE.AND P5, PT, R13, RZ, PT ;  /* 0x000000ff0d00720c */ /* 0x000fe20003fa6270 */
[----:B------:R-:W-:Y:S01]  /*3c40*/  @!P0 IMAD.MOV R2, RZ, RZ, -R2 ;  /* 0x000000ffff028224 */ /* 0x000fe200078e0a02 */
[----:B------:R-:W-:Y:S01]  /*3c50*/  ISETP.GE.AND P0, PT, R10, RZ, PT ;  /* 0x000000ff0a00720c */ /* 0x000fe20003f06270 */
[----:B------:R-:W-:-:S03]  /*3c60*/  IMAD.HI.U32 R10, R14, R8, RZ ;  /* 0x000000080e0a7227 */ /* 0x000fc600078e00ff */
[----:B------:R0:W-:Y:S01]  /*3c70*/  STL [R1+0x100], R2 ;  /* 0x0001000201007387 */ /* 0x0001e20000100800 */
[----:B------:R-:W-:Y:S02]  /*3c80*/  IMAD.MOV R10, RZ, RZ, -R10 ;  /* 0x000000ffff0a7224 */ /* 0x000fe400078e0a0a */
[----:B------:R-:W-:Y:S01]  /*3c90*/  @!P4 IMAD.MOV R15, RZ, RZ, -R15 ;  /* 0x000000ffff0fc224 */ /* 0x000fe200078e0a0f */
[----:B------:R-:W-:Y:S01]  /*3ca0*/  ISETP.GT.U32.AND P4, PT, R3, R7, PT ;  /* 0x000000070300720c */ /* 0x000fe20003f84070 */
[--C-:B------:R-:W-:Y:S02]  /*3cb0*/  @!P2 IMAD.IADD R4, R4, 0x1, -R3.reuse ;  /* 0x000000010404a824 */ /* 0x100fe400078e0a03 */
[----:B------:R-:W-:Y:S01]  /*3cc0*/  @!P6 IMAD.IADD R0, R0, 0x1, -R3 ;  /* 0x000000010000e824 */ /* 0x000fe200078e0a03 */
[----:B------:R-:W-:Y:S01]  /*3cd0*/  STL [R1+0xfc], R15 ;  /* 0x0000fc0f01007387 */ /* 0x000fe20000100800 */
[----:B------:R-:W-:Y:S02]  /*3ce0*/  VIADD R9, R24, 0x40 ;  /* 0x0000004018097836 */ /* 0x000fe40000000000 */
[----:B0-----:R-:W-:-:S03]  /*3cf0*/  IMAD.MOV.U32 R2, RZ, RZ, R12 ;  /* 0x000000ffff027224 */ /* 0x001fc600078e000c */
[----:B------:R-:W-:Y:S01]  /*3d00*/  IABS R13, R9 ;  /* 0x00000009000d7213 */ /* 0x000fe20000000000 */
[----:B------:R-:W-:Y:S01]  /*3d10*/  @!P1 IMAD.MOV R2, RZ, RZ, -R2 ;  /* 0x000000ffff029224 */ /* 0x000fe200078e0a02 */
[----:B------:R-:W-:Y:S01]  /*3d20*/  ISETP.GE.AND P1, PT, R6, RZ, PT ;  /* 0x000000ff0600720c */ /* 0x000fe20003f26270 */
[----:B------:R-:W-:Y:S01]  /*3d30*/  IMAD R6, R3, R10, R8 ;  /* 0x0000000a03067224 */ /* 0x000fe200078e0208 */
[----:B------:R-:W-:Y:S01]  /*3d40*/  ISETP.GE.AND P2, PT, R9, RZ, PT ;  /* 0x000000ff0900720c */ /* 0x000fe20003f46270 */
[C---:B------:R-:W-:Y:S01]  /*3d50*/  VIADD R9, R24.reuse, 0x3f ;  /* 0x0000003f18097836 */ /* 0x040fe20000000000 */
[----:B------:R0:W-:Y:S01]  /*3d60*/  STL [R1+0xf8], R2 ;  /* 0x0000f80201007387 */ /* 0x0001e20000100800 */
[----:B------:R-:W-:Y:S01]  /*3d70*/  @!P4 IMAD.IADD R7, R7, 0x1, -R3 ;  /* 0x000000010707c824 */ /* 0x000fe200078e0a03 */
[----:B------:R-:W-:Y:S01]  /*3d80*/  ISETP.GT.U32.AND P6, PT, R3, R6, PT ;  /* 0x000000060300720c */ /* 0x000fe20003fc4070 */
[----:B------:R-:W-:Y:S01]  /*3d90*/  VIADD R8, R24, 0x3e ;  /* 0x0000003e18087836 */ /* 0x000fe20000000000 */
[----:B------:R-:W-:Y:S01]  /*3da0*/  IABS R21, R9 ;  /* 0x0000000900157213 */ /* 0x000fe20000000000 */
[----:B------:R-:W-:-:S03]  /*3db0*/  IMAD.HI.U32 R5, R14, R13, RZ ;  /* 0x0000000d0e057227 */ /* 0x000fc600078e00ff */
[----:B------:R-:W-:Y:S01]  /*3dc0*/  IABS R20, R8 ;  /* 0x0000000800147213 */ /* 0x000fe20000000000 */
[----:B------:R-:W-:Y:S02]  /*3dd0*/  IMAD.MOV R5, RZ, RZ, -R5 ;  /* 0x000000ffff057224 */ /* 0x000fe400078e0a05 */
[----:B0-----:R-:W-:Y:S02]  /*3de0*/  IMAD.MOV.U32 R2, RZ, RZ, R4 ;  /* 0x000000ffff027224 */ /* 0x001fe400078e0004 */
[----:B------:R-:W-:-:S04]  /*3df0*/  IMAD.HI.U32 R4, R14, R21, RZ ;  /* 0x000000150e047227 */ /* 0x000fc800078e00ff */
[----:B------:R-:W-:Y:S01]  /*3e00*/  @!P3 IMAD.MOV R2, RZ, RZ, -R2 ;  /* 0x000000ffff02b224 */ /* 0x000fe200078e0a02 */
[----:B------:R-:W-:Y:S01]  /*3e10*/  ISETP.GT.U32.AND P3, PT, R3, R7, PT ;  /* 0x000000070300720c */ /* 0x000fe20003f64070 */
[----:B------:R-:W-:Y:S01]  /*3e20*/  @!P6 IMAD.IADD R6, R6, 0x1, -R3 ;  /* 0x000000010606e824 */ /* 0x000fe200078e0a03 */
[----:B------:R-:W-:Y:S01]  /*3e30*/  ISETP.GE.AND P6, PT, R9, RZ, PT ;  /* 0x000000ff0900720c */ /* 0x000fe20003fc6270 */
[----:B------:R-:W-:Y:S01]  /*3e40*/  IMAD.MOV R4, RZ, RZ, -R4 ;  /* 0x000000ffff047224 */ /* 0x000fe200078e0a04 */
[----:B------:R0:W-:Y:S01]  /*3e50*/  STL [R1+0xf4], R2 ;  /* 0x0000f40201007387 */ /* 0x0001e20000100800 */
[C---:B------:R-:W-:Y:S02]  /*3e60*/  IMAD R13, R3.reuse, R5, R13 ;  /* 0x00000005030d7224 */ /* 0x040fe400078e020d */
[C---:B------:R-:W-:Y:S02]  /*3e70*/  IMAD R21, R3.reuse, R4, R21 ;  /* 0x0000000403157224 */ /* 0x040fe400078e0215 */
[C---:B------:R-:W-:Y:S01]  /*3e80*/  VIADD R5, R24.reuse, 0x3d ;  /* 0x0000003d18057836 */ /* 0x040fe20000000000 */
[----:B------:R-:W-:Y:S01]  /*3e90*/  ISETP.GT.U32.AND P4, PT, R3, R13, PT ;  /* 0x0000000d0300720c */ /* 0x000fe20003f84070 */
[----:B------:R-:W-:-:S02]  /*3ea0*/  VIADD R4, R24, 0x3c ;  /* 0x0000003c18047836 */ /* 0x000fc40000000000 */
[----:B------:R-:W-:Y:S01]  /*3eb0*/  @!P3 IMAD.IADD R7, R7, 0x1, -R3 ;  /* 0x000000010707b824 */ /* 0x000fe200078e0a03 */
[----:B------:R-:W-:Y:S01]  /*3ec0*/  IABS R9, R5 ;  /* 0x0000000500097213 */ /* 0x000fe20000000000 */
[----:B0-----:R-:W-:Y:S01]  /*3ed0*/  IMAD.MOV.U32 R2, RZ, RZ, R0 ;  /* 0x000000ffff027224 */ /* 0x001fe200078e0000 */
[----:B------:R-:W-:Y:S01]  /*3ee0*/  ISETP.GE.AND P3, PT, R8, RZ, PT ;  /* 0x000000ff0800720c */ /* 0x000fe20003f66270 */
[----:B------:R-:W-:Y:S01]  /*3ef0*/  IMAD.HI.U32 R0, R14, R20, RZ ;  /* 0x000000140e007227 */ /* 0x000fe200078e00ff */
[----:B------:R-:W-:-:S03]  /*3f00*/  IABS R12, R4 ;  /* 0x00000004000c7213 */ /* 0x000fc60000000000 */
[----:B------:R-:W-:Y:S01]  /*3f10*/  @!P5 IMAD.MOV R2, RZ, RZ, -R2 ;  /* 0x000000ffff02d224 */ /* 0x000fe200078e0a02 */
[C---:B------:R-:W-:Y:S01]  /*3f20*/  ISETP.GT.U32.AND P5, PT, R3.reuse, R6, PT ;  /* 0x000000060300720c */ /* 0x040fe20003fa4070 */
[----:B------:R-:W-:Y:S02]  /*3f30*/  IMAD.MOV R0, RZ, RZ, -R0 ;  /* 0x000000ffff007224 */ /* 0x000fe400078e0a00 */
[----:B------:R-:W-:Y:S01]  /*3f40*/  IMAD.MOV.U32 R10, RZ, RZ, R7 ;  /* 0x000000ffff0a7224 */ /* 0x000fe200078e0007 */
[----:B------:R0:W-:Y:S01]  /*3f50*/  STL [R1+0xf0], R2 ;  /* 0x0000f00201007387 */ /* 0x0001e20000100800 */
[C---:B------:R-:W-:Y:S02]  /*3f60*/  IMAD R20, R3.reuse, R0, R20 ;  /* 0x0000000003147224 */ /* 0x040fe400078e0214 */
[----:B------:R-:W-:Y:S02]  /*3f70*/  @!P0 IMAD.MOV R10, RZ, RZ, -R10 ;  /* 0x000000ffff0a8224 */ /* 0x000fe400078e0a0a */
[----:B------:R-:W-:Y:S01]  /*3f80*/  IMAD.MOV.U32 R8, RZ, RZ, R9 ;  /* 0x000000ffff087224 */ /* 0x000fe200078e0009 */
[----:B------:R-:W-:Y:S01]  /*3f90*/  ISETP.GT.U32.AND P0, PT, R3, R20, PT ;  /* 0x000000140300720c */ /* 0x000fe20003f04070 */
[--C-:B------:R-:W-:Y:S01]  /*3fa0*/  @!P4 IMAD.IADD R13, R13, 0x1, -R3.reuse ;  /* 0x000000010d0dc824 */ /* 0x100fe200078e0a03 */
[----:B------:R1:W-:Y:S01]  /*3fb0*/  STL [R1+0xec], R10 ;  /* 0x0000ec0a01007387 */ /* 0x0003e20000100800 */
[----:B------:R-:W-:Y:S01]  /*3fc0*/  @!P5 IMAD.IADD R6, R6, 0x1, -R3 ;  /* 0x000000010606d824 */ /* 0x000fe200078e0a03 */
[C---:B------:R-:W-:Y:S01]  /*3fd0*/  ISETP.GT.U32.AND P5, PT, R3.reuse, R21, PT ;  /* 0x000000150300720c */ /* 0x040fe20003fa4070 */
[----:B------:R-:W-:Y:S01]  /*3fe0*/  IMAD.HI.U32 R0, R14, R8, RZ ;  /* 0x000000080e007227 */ /* 0x000fe200078e00ff */
[----:B------:R-:W-:-:S02]  /*3ff0*/  ISETP.GT.U32.AND P4, PT, R3, R13, PT ;  /* 0x0000000d0300720c */ /* 0x000fc40003f84070 */
[----:B------:R-:W-:Y:S01]  /*4000*/  IABS R9, R19 ;  /* 0x0000001300097213 */ /* 0x000fe20000000000 */
[----:B0-----:R-:W-:Y:S02]  /*4010*/  IMAD.MOV.U32 R2, RZ, RZ, R6 ;  /* 0x000000ffff027224 */ /* 0x001fe400078e0006 */
[----:B------:R-:W-:Y:S02]  /*4020*/  IMAD.MOV R0, RZ, RZ, -R0 ;  /* 0x000000ffff007224 */ /* 0x000fe400078e0a00 */
[--C-:B------:R-:W-:Y:S02]  /*4030*/  @!P0 IMAD.IADD R20, R20, 0x1, -R3.reuse ;  /* 0x0000000114148824 */ /* 0x100fe400078e0a03 */
[----:B------:R-:W-:Y:S01]  /*4040*/  @!P1 IMAD.MOV R2, RZ, RZ, -R2 ;  /* 0x000000ffff029224 */ /* 0x000fe200078e0a02 */
[----:B------:R-:W-:Y:S01]  /*4050*/  ISETP.GE.AND P1, PT, R5, RZ, PT ;  /* 0x000000ff0500720c */ /* 0x000fe20003f26270 */
[----:B------:R-:W-:Y:S01]  /*4060*/  @!P5 IMAD.IADD R21, R21, 0x1, -R3 ;  /* 0x000000011515d824 */ /* 0x000fe200078e0a03 */
[C---:B------:R-:W-:Y:S01]  /*4070*/  ISETP.GT.U32.AND P0, PT, R3.reuse, R20, PT ;  /* 0x000000140300720c */ /* 0x040fe20003f04070 */
[----:B------:R-:W-:Y:S01]  /*4080*/  VIADD R5, R24, 0x3b ;  /* 0x0000003b18057836 */ /* 0x000fe20000000000 */
[----:B------:R0:W-:Y:S01]  /*4090*/  STL [R1+0xe8], R2 ;  /* 0x0000e80201007387 */ /* 0x0001e20000100800 */
[C---:B------:R-:W-:Y:S01]  /*40a0*/  IMAD R8, R3.reuse, R0, R8 ;  /* 0x0000000003087224 */ /* 0x040fe200078e0208 */
[----:B------:R-:W-:Y:S01]  /*40b0*/  ISETP.GT.U32.AND P5, PT, R3, R21, PT ;  /* 0x000000150300720c */ /* 0x000fe20003fa4070 */
[----:B------:R-:W-:Y:S01]  /*40c0*/  IMAD.HI.U32 R0, R14, R12, RZ ;  /* 0x0000000c0e007227 */ /* 0x000fe200078e00ff */
[----:B-1----:R-:W-:-:S03]  /*40d0*/  IABS R10, R5 ;  /* 0x00000005000a7213 */ /* 0x002fc60000000000 */
[----:B------:R-:W-:Y:S02]  /*40e0*/  IMAD.MOV R0, RZ, RZ, -R0 ;  /* 0x000000ffff007224 */ /* 0x000fe400078e0a00 */
[----:B------:R-:W-:-:S04]  /*40f0*/  IMAD.HI.U32 R7, R14, R10, RZ ;  /* 0x0000000a0e077227 */ /* 0x000fc800078e00ff */
[----:B------:R-:W-:Y:S02]  /*4100*/  IMAD R12, R3, R0, R12 ;  /* 0x00000000030c7224 */ /* 0x000fe400078e020c */
[--C-:B------:R-:W-:Y:S01]  /*4110*/  @!P5 IMAD.IADD R21, R21, 0x1, -R3.reuse ;  /* 0x000000011515d824 */ /* 0x100fe200078e0a03 */
[----:B------:R-:W-:Y:S01]  /*4120*/  ISETP.GT.U32.AND P5, PT, R3, R8, PT ;  /* 0x000000080300720c */ /* 0x000fe20003fa4070 */
[----:B------:R-:W-:Y:S01]  /*4130*/  @!P4 IMAD.IADD R13, R13, 0x1, -R3 ;  /* 0x000000010d0dc824 */ /* 0x000fe200078e0a03 */
[----:B------:R-:W-:Y:S01]  /*4140*/  ISETP.GE.AND P4, PT, R4, RZ, PT ;  /* 0x000000ff0400720c */ /* 0x000fe20003f86270 */
[----:B------:R-:W-:Y:S02]  /*4150*/  IMAD.MOV R7, RZ, RZ, -R7 ;  /* 0x000000ffff077224 */ /* 0x000fe400078e0a07 */
[----:B------:R-:W-:Y:S01]  /*4160*/  @!P0 IMAD.IADD R20, R20, 0x1, -R3 ;  /* 0x0000000114148824 */ /* 0x000fe200078e0a03 */
[----:B------:R-:W-:Y:S01]  /*4170*/  ISETP.GT.U32.AND P0, PT, R3, R12, PT ;  /* 0x0000000c0300720c */ /* 0x000fe20003f04070 */
[----:B------:R-:W-:-:S04]  /*4180*/  IMAD.HI.U32 R4, R14, R9, RZ ;  /* 0x000000090e047227 */ /* 0x000fc800078e00ff */
[C---:B------:R-:W-:Y:S02]  /*4190*/  IMAD R10, R3.reuse, R7, R10 ;  /* 0x00000007030a7224 */ /* 0x040fe400078e020a */
[----:B------:R-:W-:Y:S02]  /*41a0*/  IMAD.MOV R4, RZ, RZ, -R4 ;  /* 0x000000ffff047224 */ /* 0x000fe400078e0a04 */
[----:B------:R-:W-:Y:S01]  /*41b0*/  @!P5 IMAD.IADD R8, R8, 0x1, -R3 ;  /* 0x000000010808d824 */ /* 0x000fe200078e0a03 */
[C---:B------:R-:W-:Y:S01]  /*41c0*/  ISETP.GT.U32.AND P5, PT, R3.reuse, R10, PT ;  /* 0x0000000a0300720c */ /* 0x040fe20003fa4070 */
[C---:B------:R-:W-:Y:S02]  /*41d0*/  IMAD R9, R3.reuse, R4, R9 ;  /* 0x0000000403097224 */ /* 0x040fe400078e0209 */
[----:B0-----:R-:W-:Y:S02]  /*41e0*/  IMAD.MOV.U32 R2, RZ, RZ, R13 ;  /* 0x000000ffff027224 */ /* 0x001fe400078e000d */
[----:B------:R-:W-:Y:S01]  /*41f0*/  @!P0 IMAD.IADD R12, R12, 0x1, -R3 ;  /* 0x000000010c0c8824 */ /* 0x000fe200078e0a03 */
[----:B------:R-:W-:Y:S01]  /*4200*/  ISETP.GT.U32.AND P0, PT, R3, R9, PT ;  /* 0x000000090300720c */ /* 0x000fe20003f04070 */
[----:B------:R-:W-:-:S02]  /*4210*/  VIADD R15, R24, 0x39 ;  /* 0x00000039180f7836 */ /* 0x000fc40000000000 */
[----:B------:R-:W-:Y:S01]  /*4220*/  @!P2 IMAD.MOV R2, RZ, RZ, -R2 ;  /* 0x000000ffff02a224 */ /* 0x000fe200078e0a02 */
[C---:B------:R-:W-:Y:S01]  /*4230*/  ISETP.GT.U32.AND P2, PT, R3.reuse, R12, PT ;  /* 0x0000000c0300720c */ /* 0x040fe20003f44070 */
[----:B------:R-:W-:Y:S01]  /*4240*/  VIADD R4, R24, 0x37 ;  /* 0x0000003718047836 */ /* 0x000fe20000000000 */
[----:B------:R-:W-:Y:S01]  /*4250*/  IABS R6, R15 ;  /* 0x0000000f00067213 */ /* 0x000fe20000000000 */
[----:B------:R-:W-:Y:S01]  /*4260*/  @!P5 IMAD.IADD R10, R10, 0x1, -R3 ;  /* 0x000000010a0ad824 */ /* 0x000fe200078e0a03 */
[----:B------:R0:W-:Y:S01]  /*4270*/  STL [R1+0xe4], R2 ;  /* 0x0000e40201007387 */ /* 0x0001e20000100800 */
[----:B------:R-:W-:Y:S01]  /*4280*/  VIADD R0, R24, 0x38 ;  /* 0x0000003818007836 */ /* 0x000fe20000000000 */
[----:B------:R-:W-:Y:S01]  /*4290*/  IABS R17, R4 ;  /* 0x0000000400117213 */ /* 0x000fe20000000000 */
[C---:B------:R-:W-:Y:S01]  /*42a0*/  IMAD.HI.U32 R22, R14.reuse, R6, RZ ;  /* 0x000000060e167227 */ /* 0x040fe200078e00ff */
[----:B------:R-:W-:Y:S02]  /*42b0*/  ISETP.GT.U32.AND P5, PT, R3, R8, PT ;  /* 0x000000080300720c */ /* 0x000fe40003fa4070 */
[----:B------:R-:W-:Y:S01]  /*42c0*/  IABS R18, R0 ;  /* 0x0000000000127213 */ /* 0x000fe20000000000 */
[----:B------:R-:W-:-:S04]  /*42d0*/  IMAD.HI.U32 R13, R14, R17, RZ ;  /* 0x000000110e0d7227 */ /* 0x000fc800078e00ff */
[----:B0-----:R-:W-:Y:S02]  /*42e0*/  IMAD.MOV.U32 R2, RZ, RZ, R21 ;  /* 0x000000ffff027224 */ /* 0x001fe400078e0015 */
[----:B------:R-:W-:Y:S02]  /*42f0*/  @!P0 IMAD.IADD R9, R9, 0x1, -R3 ;  /* 0x0000000109098824 */ /* 0x000fe400078e0a03 */
[----:B------:R-:W-:Y:S01]  /*4300*/  @!P6 IMAD.MOV R2, RZ, RZ, -R2 ;  /* 0x000000ffff02e224 */ /* 0x000fe200078e0a02 */
[C---:B------:R-:W-:Y:S01]  /*4310*/  ISETP.GT.U32.AND P6, PT, R3.reuse, R10, PT ;  /* 0x0000000a0300720c */ /* 0x040fe20003fc4070 */
[----:B------:R-:W-:Y:S01]  /*4320*/  IMAD.MOV R22, RZ, RZ, -R22 ;  /* 0x000000ffff167224 */ /* 0x000fe200078e0a16 */
[----:B------:R-:W-:Y:S01]  /*4330*/  ISETP.GT.U32.AND P0, PT, R3, R9, PT ;  /* 0x000000090300720c */ /* 0x000fe20003f04070 */
[----:B------:R-:W-:Y:S01]  /*4340*/  IMAD.MOV R13, RZ, RZ, -R13 ;  /* 0x000000ffff0d7224 */ /* 0x000fe200078e0a0d */
[----:B------:R0:W-:Y:S01]  /*4350*/  STL [R1+0xe0], R2 ;  /* 0x0000e00201007387 */ /* 0x0001e20000100800 */
[----:B------:R-:W-:-:S04]  /*4360*/  IMAD.HI.U32 R16, R14, R18, RZ ;  /* 0x000000120e107227 */ /* 0x000fc800078e00ff */
[C---:B------:R-:W-:Y:S02]  /*4370*/  IMAD R6, R3.reuse, R22, R6 ;  /* 0x0000001603067224 */ /* 0x040fe400078e0206 */
[C---:B------:R-:W-:Y:S02]  /*4380*/  IMAD R17, R3.reuse, R13, R17 ;  /* 0x0000000d03117224 */ /* 0x040fe400078e0211 */
[----:B------:R-:W-:Y:S02]  /*4390*/  VIADD R7, R24, 0x36 ;  /* 0x0000003618077836 */ /* 0x000fe40000000000 */
[----:B0-----:R-:W-:Y:S02]  /*43a0*/  IMAD.MOV.U32 R2, RZ, RZ, R20 ;  /* 0x000000ffff027224 */ /* 0x001fe400078e0014 */
[----:B------:R-:W-:Y:S02]  /*43b0*/  IMAD.MOV R16, RZ, RZ, -R16 ;  /* 0x000000ffff107224 */ /* 0x000fe400078e0a10 */
[----:B------:R-:W-:Y:S01]  /*43c0*/  @!P3 IMAD.MOV R2, RZ, RZ, -R2 ;  /* 0x000000ffff02b224 */ /* 0x000fe200078e0a02 */
[C---:B------:R-:W-:Y:S01]  /*43d0*/  ISETP.GT.U32.AND P3, PT, R3.reuse, R6, PT ;  /* 0x000000060300720c */ /* 0x040fe20003f64070 */
[--C-:B------:R-:W-:Y:S01]  /*43e0*/  @!P6 IMAD.IADD R10, R10, 0x1, -R3.reuse ;  /* 0x000000010a0ae824 */ /* 0x100fe200078e0a03 */
[C---:B------:R-:W-:Y:S01]  /*43f0*/  ISETP.GT.U32.AND P6, PT, R3.reuse, R17, PT ;  /* 0x000000110300720c */ /* 0x040fe20003fc4070 */
[--C-:B------:R-:W-:Y:S01]  /*4400*/  @!P5 IMAD.IADD R8, R8, 0x1, -R3.reuse ;  /* 0x000000010808d824 */ /* 0x100fe200078e0a03 */
[----:B------:R0:W-:Y:S01]  /*4410*/  STL [R1+0xdc], R2 ;  /* 0x0000dc0201007387 */ /* 0x0001e20000100800 */
[----:B------:R-:W-:Y:S01]  /*4420*/  IMAD R18, R3, R16, R18 ;  /* 0x0000001003127224 */ /* 0x000fe200078e0212 */
[----:B------:R-:W-:Y:S01]  /*4430*/  IABS R16, R7 ;  /* 0x0000000700107213 */ /* 0x000fe20000000000 */
[----:B------:R-:W-:Y:S01]  /*4440*/  @!P2 IMAD.IADD R12, R12, 0x1, -R3 ;  /* 0x000000010c0ca824 */ /* 0x000fe200078e0a03 */
[----:B------:R-:W-:Y:S01]  /*4450*/  ISETP.GE.AND P2, PT, R5, RZ, PT ;  /* 0x000000ff0500720c */ /* 0x000fe20003f46270 */
[----:B------:R-:W-:Y:S01]  /*4460*/  IMAD.MOV.U32 R20, RZ, RZ, R8 ;  /* 0x000000ffff147224 */ /* 0x000fe200078e0008 */
[----:B------:R-:W-:Y:S01]  /*4470*/  ISETP.GT.U32.AND P5, PT, R3, R18, PT ;  /* 0x000000120300720c */ /* 0x000fe20003fa4070 */
[----:B------:R-:W-:-:S02]  /*4480*/  VIADD R5, R24, 0x35 ;  /* 0x0000003518057836 */ /* 0x000fc40000000000 */
[----:B------:R-:W-:Y:S01]  /*4490*/  @!P0 IMAD.IADD R9, R9, 0x1, -R3 ;  /* 0x0000000109098824 */ /* 0x000fe200078e0a03 */
[----:B------:R-:W-:Y:S01]  /*44a0*/  ISETP.GE.AND P0, PT, R19, RZ, PT ;  /* 0x000000ff1300720c */ /* 0x000fe20003f06270 */
[----:B0-----:R-:W-:Y:S01]  /*44b0*/  IMAD.MOV.U32 R2, RZ, RZ, R12 ;  /* 0x000000ffff027224 */ /* 0x001fe200078e000c */
[----:B------:R-:W-:Y:S01]  /*44c0*/  IABS R19, R5 ;  /* 0x0000000500137213 */ /* 0x000fe20000000000 */
[----:B------:R-:W-:-:S04]  /*44d0*/  IMAD.HI.U32 R13, R14, R16, RZ ;  /* 0x000000100e0d7227 */ /* 0x000fc800078e00ff */
[----:B------:R-:W-:Y:S02]  /*44e0*/  @!P1 IMAD.MOV R20, RZ, RZ, -R20 ;  /* 0x000000ffff149224 */ /* 0x000fe400078e0a14 */
[----:B------:R-:W-:Y:S02]  /*44f0*/  @!P4 IMAD.MOV R2, RZ, RZ, -R2 ;  /* 0x000000ffff02c224 */ /* 0x000fe400078e0a02 */
[----:B------:R-:W-:Y:S01]  /*4500*/  IMAD.MOV R13, RZ, RZ, -R13 ;  /* 0x000000ffff0d7224 */ /* 0x000fe200078e0a0d */
[----:B------:R-:W-:Y:S01]  /*4510*/  STL [R1+0xd8], R20 ;  /* 0x0000d81401007387 */ /* 0x000fe20000100800 */
[--C-:B------:R-:W-:Y:S01]  /*4520*/  @!P3 IMAD.IADD R6, R6, 0x1, -R3.reuse ;  /* 0x000000010606b824 */ /* 0x100fe200078e0a03 */
[----:B------:R-:W-:Y:S01]  /*4530*/  ISETP.GE.AND P3, PT, R15, RZ, PT ;  /* 0x000000ff0f00720c */ /* 0x000fe20003f66270 */
[----:B------:R-:W-:Y:S01]  /*4540*/  @!P6 IMAD.IADD R17, R17, 0x1, -R3 ;  /* 0x000000011111e824 */ /* 0x000fe200078e0a03 */
[----:B------:R0:W-:Y:S01]  /*4550*/  STL [R1+0xd4], R2 ;  /* 0x0000d40201007387 */ /* 0x0001e20000100800 */
[----:B------:R-:W-:Y:S01]  /*4560*/  IMAD.MOV.U32 R15, RZ, RZ, R19 ;  /* 0x000000ffff0f7224 */ /* 0x000fe200078e0013 */
[C---:B------:R-:W-:Y:S01]  /*4570*/  ISETP.GT.U32.AND P1, PT, R3.reuse, R6, PT ;  /* 0x000000060300720c */ /* 0x040fe20003f24070 */
[C---:B------:R-:W-:Y:S01]  /*4580*/  IMAD R16, R3.reuse, R13, R16 ;  /* 0x0000000d03107224 */ /* 0x040fe200078e0210 */
[----:B------:R-:W-:Y:S01]  /*4590*/  ISETP.GT.U32.AND P6, PT, R3, R17, PT ;  /* 0x000000110300720c */ /* 0x000fe20003fc4070 */
[----:B------:R-:W-:Y:S01]  /*45a0*/  @!P5 IMAD.IADD R18, R18, 0x1, -R3 ;  /* 0x000000011212d824 */ /* 0x000fe200078e0a03 */
[----:B------:R-:W-:Y:S01]  /*45b0*/  ISETP.GE.AND P5, PT, R0, RZ, PT ;  /* 0x000000ff0000720c */ /* 0x000fe20003fa6270 */
[----:B------:R-:W-:-:S03]  /*45c0*/  IMAD.HI.U32 R8, R14, R15, RZ ;  /* 0x0000000f0e087227 */ /* 0x000fc600078e00ff */
[C---:B------:R-:W-:Y:S01]  /*45d0*/  ISETP.GT.U32.AND P4, PT, R3.reuse, R18, PT ;  /* 0x000000120300720c */ /* 0x040fe20003f84070 */
[----:B0-----:R-:W-:Y:S02]  /*45e0*/  IMAD.MOV.U32 R2, RZ, RZ, R9 ;  /* 0x000000ffff027224 */ /* 0x001fe400078e0009 */
[----:B------:R-:W-:Y:S02]  /*45f0*/  IMAD.MOV R8, RZ, RZ, -R8 ;  /* 0x000000ffff087224 */ /* 0x000fe400078e0a08 */
[----:B------:R-:W-:Y:S01]  /*4600*/  @!P0 IMAD.MOV R2, RZ, RZ, -R2 ;  /* 0x000000ffff028224 */ /* 0x000fe200078e0a02 */
[C---:B------:R-:W-:Y:S01]  /*4610*/  ISETP.GT.U32.AND P0, PT, R3.reuse, R16, PT ;  /* 0x000000100300720c */ /* 0x040fe20003f04070 */
[----:B------:R-:W-:Y:S01]  /*4620*/  @!P2 IMAD.MOV R10, RZ, RZ, -R10 ;  /* 0x000000ffff0aa224 */ /* 0x000fe200078e0a0a */
[----:B------:R-:W-:Y:S01]  /*4630*/  ISETP.GE.AND P2, PT, R4, RZ, PT ;  /* 0x000000ff0400720c */ /* 0x000fe20003f46270 */
[----:B------:R-:W-:Y:S02]  /*4640*/  IMAD R15, R3, R8, R15 ;  /* 0x00000008030f7224 */ /* 0x000fe400078e020f */
[----:B------:R-:W-:Y:S01]  /*4650*/  VIADD R0, R24, 0x34 ;  /* 0x0000003418007836 */ /* 0x000fe20000000000 */
[----:B------:R-:W-:Y:S01]  /*4660*/  STL [R1+0xd0], R10 ;  /* 0x0000d00a01007387 */ /* 0x000fe20000100800 */
[--C-:B------:R-:W-:Y:S01]  /*4670*/  @!P1 IMAD.IADD R6, R6, 0x1, -R3.reuse ;  /* 0x0000000106069824 */ /* 0x100fe200078e0a03 */
[----:B------:R-:W-:Y:S01]  /*4680*/  ISETP.GE.AND P1, PT, R7, RZ, PT ;  /* 0x000000ff0700720c */ /* 0x000fe20003f26270 */
[--C-:B------:R-:W-:Y:S01]  /*4690*/  @!P6 IMAD.IADD R17, R17, 0x1, -R3.reuse ;  /* 0x000000011111e824 */ /* 0x100fe200078e0a03 */
[----:B------:R0:W-:Y:S01]  /*46a0*/  STL [R1+0xcc], R2 ;  /* 0x0000cc0201007387 */ /* 0x0001e20000100800 */
[----:B------:R-:W-:Y:S01]  /*46b0*/  ISETP.GT.U32.AND P6, PT, R3, R15, PT ;  /* 0x0000000f0300720c */ /* 0x000fe20003fc4070 */
[--C-:B------:R-:W-:Y:S01]  /*46c0*/  @!P4 IMAD.IADD R18, R18, 0x1, -R3.reuse ;  /* 0x000000011212c824 */ /* 0x100fe200078e0a03 */
[----:B------:R-:W-:Y:S01]  /*46d0*/  IABS R4, R0 ;  /* 0x0000000000047213 */ /* 0x000fe20000000000 */
[----:B------:R-:W-:Y:S01]  /*46e0*/  @!P0 IMAD.IADD R16, R16, 0x1, -R3 ;  /* 0x0000000110108824 */ /* 0x000fe200078e0a03 */
[----:B------:R-:W-:Y:S01]  /*46f0*/  ISETP.GE.AND P4, PT, R5, RZ, PT ;  /* 0x000000ff0500720c */ /* 0x000fe20003f86270 */
[----:B------:R-:W-:Y:S01]  /*4700*/  VIADD R8, R24, 0x33 ;  /* 0x0000003318087836 */ /* 0x000fe20000000000 */
[----:B------:R-:W-:Y:S01]  /*4710*/  ISETP.GE.AND P0, PT, R0, RZ, PT ;  /* 0x000000ff0000720c */ /* 0x000fe20003f06270 */
[----:B------:R-:W-:-:S03]  /*4720*/  IMAD.HI.U32 R5, R14, R4, RZ ;  /* 0x000000040e057227 */ /* 0x000fc600078e00ff */
[----:B------:R-:W-:Y:S01]  /*4730*/  IABS R7, R8 ;  /* 0x0000000800077213 */ /* 0x000fe20000000000 */
[----:B0-----:R-:W-:Y:S02]  /*4740*/  IMAD.MOV.U32 R2, RZ, RZ, R6 ;  /* 0x000000ffff027224 */ /* 0x001fe400078e0006 */
[----:B------:R-:W-:Y:S02]  /*4750*/  IMAD.MOV R5, RZ, RZ, -R5 ;  /* 0x000000ffff057224 */ /* 0x000fe400078e0a05 */
[----:B------:R-:W-:Y:S01]  /*4760*/  @!P3 IMAD.MOV R2, RZ, RZ, -R2 ;  /* 0x000000ffff02b224 */ /* 0x000fe200078e0a02 */
[----:B------:R-:W-:Y:S01]  /*4770*/  ISETP.GT.U32.AND P3, PT, R3, R16, PT ;  /* 0x000000100300720c */ /* 0x000fe20003f64070 */
[----:B------:R-:W-:Y:S02]  /*4780*/  @!P6 IMAD.IADD R15, R15, 0x1, -R3 ;  /* 0x000000010f0fe824 */ /* 0x000fe400078e0a03 */
[C---:B------:R-:W-:Y:S01]  /*4790*/  IMAD R4, R3.reuse, R5, R4 ;  /* 0x0000000503047224 */ /* 0x040fe200078e0204 */
[----:B------:R0:W-:Y:S01]  /*47a0*/  STL [R1+0xc8], R2 ;  /* 0x0000c80201007387 */ /* 0x0001e20000100800 */
[----:B------:R-:W-:Y:S01]  /*47b0*/  IMAD.HI.U32 R0, R14, R7, RZ ;  /* 0x000000070e007227 */ /* 0x000fe200078e00ff */
[----:B------:R-:W-:-:S03]  /*47c0*/  ISETP.GT.U32.AND P6, PT, R3, R15, PT ;  /* 0x0000000f0300720c */ /* 0x000fc60003fc4070 */
[----:B------:R-:W-:Y:S02]  /*47d0*/  VIADD R6, R24, 0x32 ;  /* 0x0000003218067836 */ /* 0x000fe40000000000 */
[----:B------:R-:W-:Y:S02]  /*47e0*/  IMAD.MOV R0, RZ, RZ, -R0 ;  /* 0x000000ffff007224 */ /* 0x000fe400078e0a00 */
[----:B------:R-:W-:Y:S01]  /*47f0*/  @!P3 IMAD.IADD R16, R16, 0x1, -R3 ;  /* 0x000000011010b824 */ /* 0x000fe200078e0a03 */
[C---:B------:R-:W-:Y:S01]  /*4800*/  ISETP.GT.U32.AND P3, PT, R3.reuse, R4, PT ;  /* 0x000000040300720c */ /* 0x040fe20003f64070 */
[C---:B------:R-:W-:Y:S01]  /*4810*/  VIADD R5, R24.reuse, 0x31 ;  /* 0x0000003118057836 */ /* 0x040fe20000000000 */
[----:B------:R-:W-:Y:S01]  /*4820*/  IABS R10, R6 ;  /* 0x00000006000a7213 */ /* 0x000fe20000000000 */
[----:B------:R-:W-:Y:S02]  /*4830*/  IMAD R7, R3, R0, R7 ;  /* 0x0000000003077224 */ /* 0x000fe400078e0207 */
[----:B------:R-:W-:Y:S01]  /*4840*/  VIADD R9, R24, 0x30 ;  /* 0x0000003018097836 */ /* 0x000fe20000000000 */
[----:B------:R-:W-:Y:S01]  /*4850*/  IABS R13, R5 ;  /* 0x00000005000d7213 */ /* 0x000fe20000000000 */
[----:B------:R-:W-:Y:S01]  /*4860*/  @!P6 IMAD.IADD R15, R15, 0x1, -R3 ;  /* 0x000000010f0fe824 */ /* 0x000fe200078e0a03 */
[----:B------:R-:W-:Y:S01]  /*4870*/  ISETP.GT.U32.AND P6, PT, R3, R7, PT ;  /* 0x000000070300720c */ /* 0x000fe20003fc4070 */
[----:B------:R-:W-:Y:S01]  /*4880*/  IMAD.HI.U32 R21, R14, R10, RZ ;  /* 0x0000000a0e157227 */ /* 0x000fe200078e00ff */
[----:B------:R-:W-:-:S03]  /*4890*/  IABS R12, R9 ;  /* 0x00000009000c7213 */ /* 0x000fc60000000000 */
[----:B------:R-:W-:Y:S01]  /*48a0*/  @!P3 IMAD.IADD R4, R4, 0x1, -R3 ;  /* 0x000000010404b824 */ /* 0x000fe200078e0a03 */
[----:B------:R-:W-:Y:S01]  /*48b0*/  ISETP.GE.AND P3, PT, R8, RZ, PT ;  /* 0x000000ff0800720c */ /* 0x000fe20003f66270 */
[----:B------:R-:W-:-:S04]  /*48c0*/  IMAD.HI.U32 R20, R14, R13, RZ ;  /* 0x0000000d0e147227 */ /* 0x000fc800078e00ff */
[----:B------:R-:W-:Y:S02]  /*48d0*/  IMAD.MOV R21, RZ, RZ, -R21 ;  /* 0x000000ffff157224 */ /* 0x000fe400078e0a15 */
[----:B------:R-:W-:Y:S01]  /*48e0*/  @!P5 IMAD.MOV R18, RZ, RZ, -R18 ;  /* 0x000000ffff12d224 */ /* 0x000fe200078e0a12 */
[----:B------:R-:W-:Y:S01]  /*48f0*/  ISETP.GT.U32.AND P5, PT, R3, R4, PT ;  /* 0x000000040300720c */ /* 0x000fe20003fa4070 */
[----:B------:R-:W-:-:S03]  /*4900*/  IMAD.HI.U32 R19, R14, R12, RZ ;  /* 0x0000000c0e137227 */ /* 0x000fc600078e00ff */
[----:B------:R-:W-:Y:S01]  /*4910*/  STL [R1+0xc4], R18 ;  /* 0x0000c41201007387 */ /* 0x000fe20000100800 */
[----:B------:R-:W-:Y:S02]  /*4920*/  IMAD.MOV R20, RZ, RZ, -R20 ;  /* 0x000000ffff147224 */ /* 0x000fe400078e0a14 */
[C---:B------:R-:W-:Y:S02]  /*4930*/  IMAD R8, R3.reuse, R21, R10 ;  /* 0x0000001503087224 */ /* 0x040fe400078e020a */
[----:B0-----:R-:W-:Y:S02]  /*4940*/  IMAD.MOV.U32 R2, RZ, RZ, R17 ;  /* 0x000000ffff027224 */ /* 0x001fe400078e0011 */
[----:B------:R-:W-:Y:S02]  /*4950*/  IMAD.MOV R19, RZ, RZ, -R19 ;  /* 0x000000ffff137224 */ /* 0x000fe400078e0a13 */
[----:B------:R-:W-:Y:S02]  /*4960*/  IMAD R13, R3, R20, R13 ;  /* 0x00000014030d7224 */ /* 0x000fe400078e020d */
[----:B------:R-:W-:Y:S01]  /*4970*/  @!P6 IMAD.IADD R7, R7, 0x1, -R3 ;  /* 0x000000010707e824 */ /* 0x000fe200078e0a03 */
[----:B------:R-:W-:Y:S01]  /*4980*/  ISETP.GT.U32.AND P6, PT, R3, R8, PT ;  /* 0x000000080300720c */ /* 0x000fe20003fc4070 */
[----:B------:R-:W-:-:S02]  /*4990*/  @!P2 IMAD.MOV R2, RZ, RZ, -R2 ;  /* 0x000000ffff02a224 */ /* 0x000fc400078e0a02 */
[C---:B------:R-:W-:Y:S01]  /*49a0*/  IMAD R12, R3.reuse, R19, R12 ;  /* 0x00000013030c7224 */ /* 0x040fe200078e020c */
[C---:B------:R-:W-:Y:S01]  /*49b0*/  ISETP.GT.U32.AND P2, PT, R3.reuse, R7, PT ;  /* 0x000000070300720c */ /* 0x040fe20003f44070 */
[----:B------:R-:W-:Y:S01]  /*49c0*/  @!P1 IMAD.MOV R16, RZ, RZ, -R16 ;  /* 0x000000ffff109224 */ /* 0x000fe200078e0a10 */
[----:B------:R0:W-:Y:S01]  /*49d0*/  STL [R1+0xc0], R2 ;  /* 0x0000c00201007387 */ /* 0x0001e20000100800 */
[C---:B------:R-:W-:Y:S01]  /*49e0*/  ISETP.GT.U32.AND P1, PT, R3.reuse, R13, PT ;  /* 0x0000000d0300720c */ /* 0x040fe20003f24070 */
[--C-:B------:R-:W-:Y:S01]  /*49f0*/  @!P5 IMAD.IADD R4, R4, 0x1, -R3.reuse ;  /* 0x000000010404d824 */ /* 0x100fe200078e0a03 */
[----:B------:R-:W-:Y:S01]  /*4a00*/  ISETP.GT.U32.AND P5, PT, R3, R12, PT ;  /* 0x0000000c0300720c */ /* 0x000fe20003fa4070 */
[C---:B------:R-:W-:Y:S01]  /*4a10*/  VIADD R0, R24.reuse, 0x2f ;  /* 0x0000002f18007836 */ /* 0x040fe20000000000 */
[----:B------:R1:W-:Y:S01]  /*4a20*/  STL [R1+0xbc], R16 ;  /* 0x0000bc1001007387 */ /* 0x0003e20000100800 */
[----:B------:R-:W-:Y:S02]  /*4a30*/  VIADD R20, R24, 0x20 ;  /* 0x0000002018147836 */ /* 0x000fe40000000000 */
[----:B------:R-:W-:Y:S01]  /*4a40*/  @!P6 IMAD.IADD R8, R8, 0x1, -R3 ;  /* 0x000000010808e824 */ /* 0x000fe200078e0a03 */
[----:B------:R-:W-:Y:S01]  /*4a50*/  IABS R10, R0 ;  /* 0x00000000000a7213 */ /* 0x000fe20000000000 */
[----:B0-----:R-:W-:Y:S01]  /*4a60*/  IMAD.MOV.U32 R2, RZ, RZ, R15 ;  /* 0x000000ffff027224 */ /* 0x001fe200078e000f */
[----:B------:R-:W-:Y:S01]  /*4a70*/  ISETP.GE.AND P6, PT, R9, RZ, PT ;  /* 0x000000ff0900720c */ /* 0x000fe20003fc6270 */
[----:B------:R-:W-:Y:S01]  /*4a80*/  @!P2 IMAD.IADD R7, R7, 0x1, -R3 ;  /* 0x000000010707a824 */ /* 0x000fe200078e0a03 */
[----:B------:R-:W-:Y:S01]  /*4a90*/  ISETP.GE.AND P2, PT, R5, RZ, PT ;  /* 0x000000ff0500720c */ /* 0x000fe20003f46270 */
[----:B------:R-:W-:Y:S01]  /*4aa0*/  @!P4 IMAD.MOV R2, RZ, RZ, -R2 ;  /* 0x000000ffff02c224 */ /* 0x000fe200078e0a02 */
[----:B------:R-:W-:Y:S01]  /*4ab0*/  ISETP.GE.AND P4, PT, R6, RZ, PT ;  /* 0x000000ff0600720c */ /* 0x000fe20003f86270 */
[----:B------:R-:W-:-:S02]  /*4ac0*/  VIADD R6, R24, 0x2e ;  /* 0x0000002e18067836 */ /* 0x000fc40000000000 */
[----:B------:R-:W-:Y:S01]  /*4ad0*/  IMAD.HI.U32 R15, R14, R10, RZ ;  /* 0x0000000a0e0f7227 */ /* 0x000fe200078e00ff */
[----:B------:R0:W-:Y:S02]  /*4ae0*/  STL [R1+0xb8], R2 ;  /* 0x0000b80201007387 */ /* 0x0001e40000100800 */
[----:B-1----:R-:W-:Y:S01]  /*4af0*/  IABS R16, R6 ;  /* 0x0000000600107213 */ /* 0x002fe20000000000 */
[--C-:B------:R-:W-:Y:S01]  /*4b00*/  @!P1 IMAD.IADD R13, R13, 0x1, -R3.reuse ;  /* 0x000000010d0d9824 */ /* 0x100fe200078e0a03 */
[C---:B------:R-:W-:Y:S01]  /*4b10*/  ISETP.GT.U32.AND P1, PT, R3.reuse, R8, PT ;  /* 0x000000080300720c */ /* 0x040fe20003f24070 */
[----:B------:R-:W-:Y:S02]  /*4b20*/  @!P5 IMAD.IADD R12, R12, 0x1, -R3 ;  /* 0x000000010c0cd824 */ /* 0x000fe400078e0a03 */
[----:B------:R-:W-:Y:S01]  /*4b30*/  IMAD.MOV R15, RZ, RZ, -R15 ;  /* 0x000000ffff0f7224 */ /* 0x000fe200078e0a0f */
[----:B------:R-:W-:Y:S01]  /*4b40*/  ISETP.GT.U32.AND P5, PT, R3, R13, PT ;  /* 0x0000000d0300720c */ /* 0x000fe20003fa4070 */
[----:B------:R-:W-:-:S02]  /*4b50*/  IMAD.MOV.U32 R9, RZ, RZ, R16 ;  /* 0x000000ffff097224 */ /* 0x000fc400078e0010 */
[----:B0-----:R-:W-:Y:S02]  /*4b60*/  IMAD.MOV.U32 R2, RZ, RZ, R4 ;  /* 0x000000ffff027224 */ /* 0x001fe400078e0004 */
[C---:B------:R-:W-:Y:S02]  /*4b70*/  IMAD R5, R3.reuse, R15, R10 ;  /* 0x0000000f03057224 */ /* 0x040fe400078e020a */
[----:B------:R-:W-:Y:S01]  /*4b80*/  @!P0 IMAD.MOV R2, RZ, RZ, -R2 ;  /* 0x000000ffff028224 */ /* 0x000fe200078e0a02 */
[----:B------:R-:W-:Y:S01]  /*4b90*/  ISETP.GT.U32.AND P0, PT, R3, R12, PT ;  /* 0x0000000c0300720c */ /* 0x000fe20003f04070 */
[----:B------:R-:W-:-:S03]  /*4ba0*/  IMAD.HI.U32 R10, R14, R9, RZ ;  /* 0x000000090e0a7227 */ /* 0x000fc600078e00ff */
[----:B------:R0:W-:Y:S01]  /*4bb0*/  STL [R1+0xb4], R2 ;  /* 0x0000b40201007387 */ /* 0x0001e20000100800 */
[----:B------:R-:W-:Y:S02]  /*4bc0*/  IMAD.MOV R10, RZ, RZ, -R10 ;  /* 0x000000ffff0a7224 */ /* 0x000fe400078e0a0a */
[----:B------:R-:W-:Y:S01]  /*4bd0*/  @!P1 IMAD.IADD R8, R8, 0x1, -R3 ;  /* 0x0000000108089824 */ /* 0x000fe200078e0a03 */
[----:B------:R-:W-:Y:S01]  /*4be0*/  ISETP.GE.AND P1, PT, R0, RZ, PT ;  /* 0x000000ff0000720c */ /* 0x000fe20003f26270 */
[----:B------:R-:W-:Y:S02]  /*4bf0*/  VIADD R4, R24, 0x2d ;  /* 0x0000002d18047836 */ /* 0x000fe40000000000 */
[C---:B------:R-:W-:Y:S02]  /*4c00*/  IMAD R0, R3.reuse, R10, R9 ;  /* 0x0000000a03007224 */ /* 0x040fe400078e0209 */
[----:B------:R-:W-:Y:S01]  /*4c10*/  @!P0 IMAD.IADD R12, R12, 0x1, -R3 ;  /* 0x000000010c0c8824 */ /* 0x000fe200078e0a03 */
[----:B------:R-:W-:Y:S01]  /*4c20*/  IABS R16, R4 ;  /* 0x0000000400107213 */ /* 0x000fe20000000000 */
[----:B0-----:R-:W-:Y:S01]  /*4c30*/  IMAD.MOV.U32 R2, RZ, RZ, R7 ;  /* 0x000000ffff027224 */ /* 0x001fe200078e0007 */
[----:B------:R-:W-:Y:S01]  /*4c40*/  ISETP.GT.U32.AND P0, PT, R3, R0, PT ;  /* 0x000000000300720c */ /* 0x000fe20003f04070 */
[----:B------:R-:W-:Y:S01]  /*4c50*/  @!P5 IMAD.IADD R13, R13, 0x1, -R3 ;  /* 0x000000010d0dd824 */ /* 0x000fe200078e0a03 */
[----:B------:R-:W-:Y:S01]  /*4c60*/  ISETP.GE.AND P5, PT, R6, RZ, PT ;  /* 0x000000ff0600720c */ /* 0x000fe20003fa6270 */
[----:B------:R-:W-:Y:S01]  /*4c70*/  @!P3 IMAD.MOV R2, RZ, RZ, -R2 ;  /* 0x000000ffff02b224 */ /* 0x000fe200078e0a02 */
[----:B------:R-:W-:Y:S01]  /*4c80*/  ISETP.GT.U32.AND P3, PT, R3, R5, PT ;  /* 0x000000050300720c */ /* 0x000fe20003f64070 */
[----:B------:R-:W-:-:S03]  /*4c90*/  IMAD.HI.U32 R7, R14, R16, RZ ;  /* 0x000000100e077227 */ /* 0x000fc600078e00ff */
[----:B------:R0:W-:Y:S01]  /*4ca0*/  STL [R1+0xb0], R2 ;  /* 0x0000b00201007387 */ /* 0x0001e20000100800 */
[----:B------:R-:W-:Y:S02]  /*4cb0*/  VIADD R9, R24, 0x2c ;  /* 0x0000002c18097836 */ /* 0x000fe40000000000 */
[----:B------:R-:W-:Y:S02]  /*4cc0*/  IMAD.MOV R7, RZ, RZ, -R7 ;  /* 0x000000ffff077224 */ /* 0x000fe400078e0a07 */
[----:B------:R-:W-:Y:S01]  /*4cd0*/  IMAD.MOV.U32 R15, RZ, RZ, R8 ;  /* 0x000000ffff0f7224 */ /* 0x000fe200078e0008 */
[----:B------:R-:W-:Y:S01]  /*4ce0*/  IABS R17, R9 ;  /* 0x0000000900117213 */ /* 0x000fe20000000000 */
[----:B------:R-:W-:Y:S02]  /*4cf0*/  IMAD R16, R3, R7, R16 ;  /* 0x0000000703107224 */ /* 0x000fe400078e0210 */
[----:B------:R-:W-:Y:S01]  /*4d00*/  @!P3 IMAD.IADD R5, R5, 0x1, -R3 ;  /* 0x000000010505b824 */ /* 0x000fe200078e0a03 */
[----:B------:R-:W-:Y:S01]  /*4d10*/  ISETP.GE.AND P3, PT, R4, RZ, PT ;  /* 0x000000ff0400720c */ /* 0x000fe20003f66270 */
[----:B0-----:R-:W-:-:S02]  /*4d20*/  IMAD.MOV.U32 R2, RZ, RZ, R13 ;  /* 0x000000ffff027224 */ /* 0x001fc400078e000d */
[----:B------:R-:W-:Y:S01]  /*4d30*/  @!P0 IMAD.IADD R0, R0, 0x1, -R3 ;  /* 0x0000000100008824 */ /* 0x000fe200078e0a03 */
[C---:B------:R-:W-:Y:S01]  /*4d40*/  ISETP.GT.U32.AND P0, PT, R3.reuse, R5, PT ;  /* 0x000000050300720c */ /* 0x040fe20003f04070 */
[----:B------:R-:W-:Y:S02]  /*4d50*/  @!P4 IMAD.MOV R15, RZ, RZ, -R15 ;  /* 0x000000ffff0fc224 */ /* 0x000fe400078e0a0f */
[----:B------:R-:W-:Y:S01]  /*4d60*/  @!P2 IMAD.MOV R2, RZ, RZ, -R2 ;  /* 0x000000ffff02a224 */ /* 0x000fe200078e0a02 */
[C---:B------:R-:W-:Y:S01]  /*4d70*/  ISETP.GT.U32.AND P2, PT, R3.reuse, R16, PT ;  /* 0x000000100300720c */ /* 0x040fe20003f44070 */
[----:B------:R-:W-:Y:S01]  /*4d80*/  IMAD.HI.U32 R8, R14, R17, RZ ;  /* 0x000000110e087227 */ /* 0x000fe200078e00ff */
[----:B------:R-:W-:Y:S01]  /*4d90*/  STL [R1+0xac], R15 ;  /* 0x0000ac0f01007387 */ /* 0x000fe20000100800 */
[----:B------:R-:W-:Y:S02]  /*4da0*/  ISETP.GT.U32.AND P4, PT, R3, R0, PT ;  /* 0x000000000300720c */ /* 0x000fe40003f84070 */
[----:B------:R-:W-:Y:S01]  /*4db0*/  IMAD.MOV R8, RZ, RZ, -R8 ;  /* 0x000000ffff087224 */ /* 0x000fe200078e0a08 */
[----:B------:R0:W-:Y:S01]  /*4dc0*/  STL [R1+0xa8], R2 ;  /* 0x0000a80201007387 */ /* 0x0001e20000100800 */
[----:B------:R-:W-:-:S02]  /*4dd0*/  VIADD R6, R24, 0x2b ;  /* 0x0000002b18067836 */ /* 0x000fc40000000000 */
[----:B------:R-:W-:Y:S02]  /*4de0*/  VIADD R4, R24, 0x2a ;  /* 0x0000002a18047836 */ /* 0x000fe40000000000 */
[----:B------:R-:W-:Y:S01]  /*4df0*/  IMAD R17, R3, R8, R17 ;  /* 0x0000000803117224 */ /* 0x000fe200078e0211 */
[----:B------:R-:W-:Y:S01]  /*4e00*/  IABS R7, R6 ;  /* 0x0000000600077213 */ /* 0x000fe20000000000 */
[--C-:B------:R-:W-:Y:S01]  /*4e10*/  @!P0 IMAD.IADD R5, R5, 0x1, -R3.reuse ;  /* 0x0000000105058824 */ /* 0x100fe200078e0a03 */
[----:B------:R-:W-:Y:S01]  /*4e20*/  IABS R10, R4 ;  /* 0x00000004000a7213 */ /* 0x000fe20000000000 */
[----:B------:R-:W-:Y:S01]  /*4e30*/  @!P2 IMAD.IADD R16, R16, 0x1, -R3 ;  /* 0x000000011010a824 */ /* 0x000fe200078e0a03 */
[----:B------:R-:W-:Y:S01]  /*4e40*/  ISETP.GT.U32.AND P0, PT, R3, R17, PT ;  /* 0x000000110300720c */ /* 0x000fe20003f04070 */
[----:B0-----:R-:W-:Y:S01]  /*4e50*/  IMAD.MOV.U32 R2, RZ, RZ, R12 ;  /* 0x000000ffff027224 */ /* 0x001fe200078e000c */
[----:B------:R-:W-:Y:S01]  /*4e60*/  ISETP.GE.AND P2, PT, R4, RZ, PT ;  /* 0x000000ff0400720c */ /* 0x000fe20003f46270 */
[----:B------:R-:W-:-:S04]  /*4e70*/  IMAD.HI.U32 R8, R14, R7, RZ ;  /* 0x000000070e087227 */ /* 0x000fc800078e00ff */
[----:B------:R-:W-:Y:S01]  /*4e80*/  @!P6 IMAD.MOV R2, RZ, RZ, -R2 ;  /* 0x000000ffff02e224 */ /* 0x000fe200078e0a02 */
[----:B------:R-:W-:Y:S01]  /*4e90*/  ISETP.GE.AND P6, PT, R9, RZ, PT ;  /* 0x000000ff0900720c */ /* 0x000fe20003fc6270 */
[----:B------:R-:W-:-:S03]  /*4ea0*/  IMAD.HI.U32 R9, R14, R10, RZ ;  /* 0x0000000a0e097227 */ /* 0x000fc600078e00ff */
[----:B------:R0:W-:Y:S01]  /*4eb0*/  STL [R1+0xa4], R2 ;  /* 0x0000a40201007387 */ /* 0x0001e20000100800 */
[----:B------:R-:W-:Y:S02]  /*4ec0*/  IMAD.MOV R8, RZ, RZ, -R8 ;  /* 0x000000ffff087224 */ /* 0x000fe400078e0a08 */
[----:B------:R-:W-:Y:S01]  /*4ed0*/  @!P4 IMAD.IADD R0, R0, 0x1, -R3 ;  /* 0x000000010000c824 */ /* 0x000fe200078e0a03 */
[----:B------:R-:W-:Y:S01]  /*4ee0*/  ISETP.GE.AND P4, PT, R6, RZ, PT ;  /* 0x000000ff0600720c */ /* 0x000fe20003f86270 */
[----:B------:R-:W-:Y:S02]  /*4ef0*/  VIADD R4, R24, 0x29 ;  /* 0x0000002918047836 */ /* 0x000fe40000000000 */
[----:B------:R-:W-:Y:S02]  /*4f00*/  IMAD.MOV R6, RZ, RZ, -R9 ;  /* 0x000000ffff067224 */ /* 0x000fe400078e0a09 */
[----:B------:R-:W-:Y:S01]  /*4f10*/  IMAD R7, R3, R8, R7 ;  /* 0x0000000803077224 */ /* 0x000fe200078e0207 */
[----:B------:R-:W-:Y:S01]  /*4f20*/  IABS R8, R4 ;  /* 0x0000000400087213 */ /* 0x000fe20000000000 */
[----:B0-----:R-:W-:-:S02]  /*4f30*/  IMAD.MOV.U32 R2, RZ, RZ, R5 ;  /* 0x000000ffff027224 */ /* 0x001fc400078e0005 */
[C---:B------:R-:W-:Y:S02]  /*4f40*/  IMAD R10, R3.reuse, R6, R10 ;  /* 0x00000006030a7224 */ /* 0x040fe400078e020a */
[----:B------:R-:W-:Y:S01]  /*4f50*/  @!P1 IMAD.MOV R2, RZ, RZ, -R2 ;  /* 0x000000ffff029224 */ /* 0x000fe200078e0a02 */
[----:B------:R-:W-:Y:S01]  /*4f60*/  ISETP.GT.U32.AND P1, PT, R3, R16, PT ;  /* 0x000000100300720c */ /* 0x000fe20003f24070 */
[----:B------:R-:W-:Y:S02]  /*4f70*/  @!P0 IMAD.IADD R17, R17, 0x1, -R3 ;  /* 0x0000000111118824 */ /* 0x000fe400078e0a03 */
[----:B------:R-:W-:Y:S01]  /*4f80*/  IMAD.HI.U32 R15, R14, R8, RZ ;  /* 0x000000080e0f7227 */ /* 0x000fe200078e00ff */
[----:B------:R0:W-:Y:S02]  /*4f90*/  STL [R1+0xa0], R2 ;  /* 0x0000a00201007387 */ /* 0x0001e40000100800 */
[----:B------:R-:W-:Y:S01]  /*4fa0*/  ISETP.GT.U32.AND P0, PT, R3, R17, PT ;  /* 0x000000110300720c */ /* 0x000fe20003f04070 */
[----:B------:R-:W-:-:S02]  /*4fb0*/  IMAD.MOV R15, RZ, RZ, -R15 ;  /* 0x000000ffff0f7224 */ /* 0x000fc400078e0a0f */
[C---:B------:R-:W-:Y:S02]  /*4fc0*/  VIADD R6, R24.reuse, 0x27 ;  /* 0x0000002718067836 */ /* 0x040fe40000000000 */
[----:B------:R-:W-:Y:S02]  /*4fd0*/  VIADD R12, R24, 0x28 ;  /* 0x00000028180c7836 */ /* 0x000fe40000000000 */
[----:B------:R-:W-:Y:S01]  /*4fe0*/  @!P1 IMAD.IADD R16, R16, 0x1, -R3 ;  /* 0x0000000110109824 */ /* 0x000fe200078e0a03 */
[C---:B------:R-:W-:Y:S01]  /*4ff0*/  ISETP.GT.U32.AND P1, PT, R3.reuse, R10, PT ;  /* 0x0000000a0300720c */ /* 0x040fe20003f24070 */
[----:B0-----:R-:W-:Y:S01]  /*5000*/  IMAD.MOV.U32 R2, RZ, RZ, R0 ;  /* 0x000000ffff027224 */ /* 0x001fe200078e0000 */
[----:B------:R-:W-:Y:S01]  /*5010*/  IABS R0, R6 ;  /* 0x0000000600007213 */ /* 0x000fe20000000000 */
[C---:B------:R-:W-:Y:S01]  /*5020*/  IMAD R8, R3.reuse, R15, R8 ;  /* 0x0000000f03087224 */ /* 0x040fe200078e0208 */
[----:B------:R-:W-:Y:S01]  /*5030*/  IABS R13, R12 ;  /* 0x0000000c000d7213 */ /* 0x000fe20000000000 */
[----:B------:R-:W-:Y:S01]  /*5040*/  @!P5 IMAD.MOV R2, RZ, RZ, -R2 ;  /* 0x000000ffff02d224 */ /* 0x000fe200078e0a02 */
[----:B------:R-:W-:Y:S01]  /*5050*/  ISETP.GT.U32.AND P5, PT, R3, R7, PT ;  /* 0x000000070300720c */ /* 0x000fe20003fa4070 */
[----:B------:R-:W-:-:S02]  /*5060*/  VIADD R5, R24, 0x26 ;  /* 0x0000002618057836 */ /* 0x000fc40000000000 */
[----:B------:R-:W-:Y:S01]  /*5070*/  @!P0 IMAD.IADD R17, R17, 0x1, -R3 ;  /* 0x0000000111118824 */ /* 0x000fe200078e0a03 */
[----:B------:R0:W-:Y:S01]  /*5080*/  STL [R1+0x9c], R2 ;  /* 0x00009c0201007387 */ /* 0x0001e20000100800 */
[----:B------:R-:W-:Y:S01]  /*5090*/  ISETP.GE.AND P0, PT, R4, RZ, PT ;  /* 0x000000ff0400720c */ /* 0x000fe20003f06270 */
[----:B------:R-:W-:Y:S01]  /*50a0*/  IMAD.HI.U32 R4, R14, R0, RZ ;  /* 0x000000000e047227 */ /* 0x000fe200078e00ff */
[----:B------:R-:W-:-:S03]  /*50b0*/  IABS R9, R5 ;  /* 0x0000000500097213 */ /* 0x000fc60000000000 */
[----:B------:R-:W-:Y:S02]  /*50c0*/  @!P1 IMAD.IADD R10, R10, 0x1, -R3 ;  /* 0x000000010a0a9824 */ /* 0x000fe400078e0a03 */
[----:B------:R-:W-:-:S04]  /*50d0*/  IMAD.HI.U32 R15, R14, R13, RZ ;  /* 0x0000000d0e0f7227 */ /* 0x000fc800078e00ff */
[----:B0-----:R-:W-:Y:S02]  /*50e0*/  IMAD.MOV.U32 R2, RZ, RZ, R16 ;  /* 0x000000ffff027224 */ /* 0x001fe400078e0010 */
[----:B------:R-:W-:Y:S01]  /*50f0*/  @!P5 IMAD.IADD R7, R7, 0x1, -R3 ;  /* 0x000000010707d824 */ /* 0x000fe200078e0a03 */
[C---:B------:R-:W-:Y:S01]  /*5100*/  ISETP.GT.U32.AND P5, PT, R3.reuse, R8, PT ;  /* 0x000000080300720c */ /* 0x040fe20003fa4070 */
[----:B------:R-:W-:Y:S01]  /*5110*/  @!P3 IMAD.MOV R2, RZ, RZ, -R2 ;  /* 0x000000ffff02b224 */ /* 0x000fe200078e0a02 */
[C---:B------:R-:W-:Y:S01]  /*5120*/  ISETP.GT.U32.AND P3, PT, R3.reuse, R10, PT ;  /* 0x0000000a0300720c */ /* 0x040fe20003f64070 */
[----:B------:R-:W-:Y:S01]  /*5130*/  IMAD.MOV R4, RZ, RZ, -R4 ;  /* 0x000000ffff047224 */ /* 0x000fe200078e0a04 */
[----:B------:R-:W-:Y:S01]  /*5140*/  ISETP.GT.U32.AND P1, PT, R3, R7, PT ;  /* 0x000000070300720c */ /* 0x000fe20003f24070 */
[----:B------:R-:W-:Y:S01]  /*5150*/  IMAD.HI.U32 R16, R14, R9, RZ ;  /* 0x000000090e107227 */ /* 0x000fe200078e00ff */
[----:B------:R0:W-:Y:S03]  /*5160*/  STL [R1+0x98], R2 ;  /* 0x0000980201007387 */ /* 0x0001e60000100800 */
[----:B------:R-:W-:-:S02]  /*5170*/  IMAD.MOV R15, RZ, RZ, -R15 ;  /* 0x000000ffff0f7224 */ /* 0x000fc400078e0a0f */
[C---:B------:R-:W-:Y:S02]  /*5180*/  IMAD R0, R3.reuse, R4, R0 ;  /* 0x0000000403007224 */ /* 0x040fe400078e0200 */
[C---:B------:R-:W-:Y:S02]  /*5190*/  IMAD R13, R3.reuse, R15, R13 ;  /* 0x0000000f030d7224 */ /* 0x040fe400078e020d */
[----:B------:R-:W-:Y:S02]  /*51a0*/  @!P5 IMAD.IADD R8, R8, 0x1, -R3 ;  /* 0x000000010808d824 */ /* 0x000fe400078e0a03 */
[----:B0-----:R-:W-:Y:S02]  /*51b0*/  IMAD.MOV.U32 R2, RZ, RZ, R17 ;  /* 0x000000ffff027224 */ /* 0x001fe400078e0011 */
[----:B------:R-:W-:Y:S01]  /*51c0*/  VIADD R4, R24, 0x25 ;  /* 0x0000002518047836 */ /* 0x000fe20000000000 */
[----:B------:R-:W-:Y:S01]  /*51d0*/  ISETP.GT.U32.AND P5, PT, R3, R8, PT ;  /* 0x000000080300720c */ /* 0x000fe20003fa4070 */
[----:B------:R-:W-:Y:S01]  /*51e0*/  @!P6 IMAD.MOV R2, RZ, RZ, -R2 ;  /* 0x000000ffff02e224 */ /* 0x000fe200078e0a02 */
[----:B------:R-:W-:Y:S01]  /*51f0*/  ISETP.GE.AND P6, PT, R12, RZ, PT ;  /* 0x000000ff0c00720c */ /* 0x000fe20003fc6270 */
[----:B------:R-:W-:-:S02]  /*5200*/  IMAD.MOV R12, RZ, RZ, -R16 ;  /* 0x000000ffff0c7224 */ /* 0x000fc400078e0a10 */
[----:B------:R-:W-:Y:S01]  /*5210*/  @!P1 IMAD.IADD R7, R7, 0x1, -R3 ;  /* 0x0000000107079824 */ /* 0x000fe200078e0a03 */
[C---:B------:R-:W-:Y:S01]  /*5220*/  ISETP.GT.U32.AND P1, PT, R3.reuse, R13, PT ;  /* 0x0000000d0300720c */ /* 0x040fe20003f24070 */
[C---:B------:R-:W-:Y:S01]  /*5230*/  IMAD R9, R3.reuse, R12, R9 ;  /* 0x0000000c03097224 */ /* 0x040fe200078e0209 */
[----:B------:R-:W-:Y:S01]  /*5240*/  IABS R12, R4 ;  /* 0x00000004000c7213 */ /* 0x000fe20000000000 */
[----:B------:R-:W-:Y:S01]  /*5250*/  @!P3 IMAD.IADD R10, R10, 0x1, -R3 ;  /* 0x000000010a0ab824 */ /* 0x000fe200078e0a03 */
[----:B------:R0:W-:Y:S01]  /*5260*/  STL [R1+0x94], R2 ;  /* 0x0000940201007387 */ /* 0x0001e20000100800 */
[----:B------:R-:W-:Y:S01]  /*5270*/  IMAD.MOV.U32 R17, RZ, RZ, R7 ;  /* 0x000000ffff117224 */ /* 0x000fe200078e0007 */
[----:B------:R-:W-:Y:S01]  /*5280*/  ISETP.GT.U32.AND P3, PT, R3, R0, PT ;  /* 0x000000000300720c */ /* 0x000fe20003f64070 */
[----:B------:R-:W-:Y:S02]  /*5290*/  IMAD.MOV.U32 R7, RZ, RZ, R12 ;  /* 0x000000ffff077224 */ /* 0x000fe400078e000c */
[----:B------:R-:W-:Y:S01]  /*52a0*/  @!P4 IMAD.MOV R17, RZ, RZ, -R17 ;  /* 0x000000ffff11c224 */ /* 0x000fe200078e0a11 */
[----:B------:R-:W-:Y:S01]  /*52b0*/  ISETP.GE.AND P4, PT, R6, RZ, PT ;  /* 0x000000ff0600720c */ /* 0x000fe20003f86270 */
[----:B------:R-:W-:-:S03]  /*52c0*/  IMAD.HI.U32 R12, R14, R7, RZ ;  /* 0x000000070e0c7227 */ /* 0x000fc600078e00ff */
[----:B------:R-:W-:Y:S01]  /*52d0*/  STL [R1+0x90], R17 ;  /* 0x0000901101007387 */ /* 0x000fe20000100800 */
[----:B0-----:R-:W-:Y:S02]  /*52e0*/  IMAD.MOV.U32 R2, RZ, RZ, R10 ;  /* 0x000000ffff027224 */ /* 0x001fe400078e000a */
[--C-:B------:R-:W-:Y:S01]  /*52f0*/  @!P5 IMAD.IADD R8, R8, 0x1, -R3.reuse ;  /* 0x000000010808d824 */ /* 0x100fe200078e0a03 */
[----:B------:R-:W-:Y:S01]  /*5300*/  ISETP.GE.AND P5, PT, R5, RZ, PT ;  /* 0x000000ff0500720c */ /* 0x000fe20003fa6270 */
[----:B------:R-:W-:Y:S01]  /*5310*/  @!P2 IMAD.MOV R2, RZ, RZ, -R2 ;  /* 0x000000ffff02a224 */ /* 0x000fe200078e0a02 */
[----:B------:R-:W-:Y:S01]  /*5320*/  ISETP.GT.U32.AND P2, PT, R3, R9, PT ;  /* 0x000000090300720c */ /* 0x000fe20003f44070 */
[--C-:B------:R-:W-:Y:S02]  /*5330*/  @!P1 IMAD.IADD R13, R13, 0x1, -R3.reuse ;  /* 0x000000010d0d9824 */ /* 0x100fe400078e0a03 */
[----:B------:R-:W-:Y:S01]  /*5340*/  IMAD.MOV R12, RZ, RZ, -R12 ;  /* 0x000000ffff0c7224 */ /* 0x000fe200078e0a0c */
[----:B------:R0:W-:Y:S01]  /*5350*/  STL [R1+0x8c], R2 ;  /* 0x00008c0201007387 */ /* 0x0001e20000100800 */
[----:B------:R-:W-:Y:S01]  /*5360*/  @!P3 IMAD.IADD R0, R0, 0x1, -R3 ;  /* 0x000000010000b824 */ /* 0x000fe200078e0a03 */
[C---:B------:R-:W-:Y:S01]  /*5370*/  ISETP.GT.U32.AND P1, PT, R3.reuse, R13, PT ;  /* 0x0000000d0300720c */ /* 0x040fe20003f24070 */
[----:B------:R-:W-:-:S02]  /*5380*/  IMAD R7, R3, R12, R7 ;  /* 0x0000000c03077224 */ /* 0x000fc400078e0207 */
[C---:B------:R-:W-:Y:S01]  /*5390*/  VIADD R5, R24.reuse, 0x24 ;  /* 0x0000002418057836 */ /* 0x040fe20000000000 */
[----:B------:R-:W-:Y:S01]  /*53a0*/  ISETP.GT.U32.AND P3, PT, R3, R0, PT ;  /* 0x000000000300720c */ /* 0x000fe20003f64070 */
[C---:B------:R-:W-:Y:S02]  /*53b0*/  VIADD R6, R24.reuse, 0x23 ;  /* 0x0000002318067836 */ /* 0x040fe40000000000 */
[----:B------:R-:W-:Y:S01]  /*53c0*/  @!P2 IMAD.IADD R9, R9, 0x1, -R3 ;  /* 0x000000010909a824 */ /* 0x000fe200078e0a03 */
[----:B------:R-:W-:Y:S01]  /*53d0*/  IABS R10, R5 ;  /* 0x00000005000a7213 */ /* 0x000fe20000000000 */
[----:B0-----:R-:W-:Y:S01]  /*53e0*/  IMAD.MOV.U32 R2, RZ, RZ, R8 ;  /* 0x000000ffff027224 */ /* 0x001fe200078e0008 */
[----:B------:R-:W-:Y:S01]  /*53f0*/  IABS R12, R6 ;  /* 0x00000006000c7213 */ /* 0x000fe20000000000 */
[----:B------:R-:W-:Y:S01]  /*5400*/  VIADD R17, R24, 0x19 ;  /* 0x0000001918117836 */ /* 0x000fe20000000000 */
[C---:B------:R-:W-:Y:S01]  /*5410*/  ISETP.GT.U32.AND P2, PT, R3.reuse, R9, PT ;  /* 0x000000090300720c */ /* 0x040fe20003f44070 */
[----:B------:R-:W-:Y:S01]  /*5420*/  @!P0 IMAD.MOV R2, RZ, RZ, -R2 ;  /* 0x000000ffff028224 */ /* 0x000fe200078e0a02 */
[----:B------:R-:W-:Y:S01]  /*5430*/  ISETP.GT.U32.AND P0, PT, R3, R7, PT ;  /* 0x000000070300720c */ /* 0x000fe20003f04070 */
[----:B------:R-:W-:-:S03]  /*5440*/  IMAD.HI.U32 R15, R14, R10, RZ ;  /* 0x0000000a0e0f7227 */ /* 0x000fc600078e00ff */
[----:B------:R0:W-:Y:S01]  /*5450*/  STL [R1+0x84], R2 ;  /* 0x0000840201007387 */ /* 0x0001e20000100800 */
[----:B------:R-:W-:Y:S01]  /*5460*/  @!P1 IMAD.IADD R13, R13, 0x1, -R3 ;  /* 0x000000010d0d9824 */ /* 0x000fe200078e0a03 */
[----:B------:R-:W-:Y:S01]  /*5470*/  ISETP.GE.AND P1, PT, R4, RZ, PT ;  /* 0x000000ff0400720c */ /* 0x000fe20003f26270 */
[----:B------:R-:W-:Y:S02]  /*5480*/  IMAD.MOV R15, RZ, RZ, -R15 ;  /* 0x000000ffff0f7224 */ /* 0x000fe400078e0a0f */
[----:B------:R-:W-:Y:S02]  /*5490*/  VIADD R4, R24, 0x22 ;  /* 0x0000002218047836 */ /* 0x000fe40000000000 */
[--C-:B------:R-:W-:Y:S01]  /*54a0*/  @!P3 IMAD.IADD R0, R0, 0x1, -R3.reuse ;  /* 0x000000010000b824 */ /* 0x100fe200078e0a03 */
[----:B------:R-:W-:Y:S01]  /*54b0*/  ISETP.GE.AND P3, PT, R5, RZ, PT ;  /* 0x000000ff0500720c */ /* 0x000fe20003f66270 */
[----:B------:R-:W-:Y:S01]  /*54c0*/  @!P0 IMAD.IADD R7, R7, 0x1, -R3 ;  /* 0x0000000107078824 */ /* 0x000fe200078e0a03 */
[----:B------:R-:W-:Y:S01]  /*54d0*/  ISETP.GE.AND P0, PT, R6, RZ, PT ;  /* 0x000000ff0600720c */ /* 0x000fe20003f06270 */
[----:B0-----:R-:W-:-:S02]  /*54e0*/  IMAD.MOV.U32 R2, RZ, RZ, R13 ;  /* 0x000000ffff027224 */ /* 0x001fc400078e000d */
[----:B------:R-:W-:-:S04]  /*54f0*/  IMAD.HI.U32 R8, R14, R12, RZ ;  /* 0x0000000c0e087227 */ /* 0x000fc800078e00ff */
[C---:B------:R-:W-:Y:S01]  /*5500*/  IMAD R5, R3.reuse, R15, R10 ;  /* 0x0000000f03057224 */ /* 0x040fe200078e020a */
[----:B------:R-:W-:Y:S01]  /*5510*/  IABS R10, R4 ;  /* 0x00000004000a7213 */ /* 0x000fe20000000000 */
[----:B------:R-:W-:Y:S01]  /*5520*/  @!P6 IMAD.MOV R2, RZ, RZ, -R2 ;  /* 0x000000ffff02e224 */ /* 0x000fe200078e0a02 */
[----:B------:R-:W-:Y:S01]  /*5530*/  ISETP.GT.U32.AND P6, PT, R3, R7, PT ;  /* 0x000000070300720c */ /* 0x000fe20003fc4070 */
[----:B------:R-:W-:Y:S02]  /*5540*/  IMAD.MOV R8, RZ, RZ, -R8 ;  /* 0x000000ffff087224 */ /* 0x000fe400078e0a08 */
[----:B------:R-:W-:Y:S01]  /*5550*/  @!P2 IMAD.IADD R9, R9, 0x1, -R3 ;  /* 0x000000010909a824 */ /* 0x000fe200078e0a03 */
[C---:B------:R-:W-:Y:S01]  /*5560*/  ISETP.GT.U32.AND P2, PT, R3.reuse, R5, PT ;  /* 0x000000050300720c */ /* 0x040fe20003f44070 */
[----:B------:R-:W-:Y:S01]  /*5570*/  IMAD.MOV.U32 R6, RZ, RZ, R10 ;  /* 0x000000ffff067224 */ /* 0x000fe200078e000a */
[----:B------:R0:W-:Y:S01]  /*5580*/  STL [R1+0x80], R2 ;  /* 0x0000800201007387 */ /* 0x0001e20000100800 */
[----:B------:R-:W-:-:S02]  /*5590*/  IMAD R12, R3, R8, R12 ;  /* 0x00000008030c7224 */ /* 0x000fc400078e020c */
[----:B------:R-:W-:Y:S02]  /*55a0*/  IMAD.MOV.U32 R13, RZ, RZ, R0 ;  /* 0x000000ffff0d7224 */ /* 0x000fe400078e0000 */
[----:B------:R-:W-:-:S04]  /*55b0*/  IMAD.HI.U32 R8, R14, R6, RZ ;  /* 0x000000060e087227 */ /* 0x000fc800078e00ff */
[----:B------:R-:W-:Y:S01]  /*55c0*/  @!P4 IMAD.MOV R13, RZ, RZ, -R13 ;  /* 0x000000ffff0dc224 */ /* 0x000fe200078e0a0d */
[----:B------:R-:W-:Y:S01]  /*55d0*/  ISETP.GT.U32.AND P4, PT, R3, R12, PT ;  /* 0x0000000c0300720c */ /* 0x000fe20003f84070 */
[----:B0-----:R-:W-:Y:S02]  /*55e0*/  IMAD.MOV.U32 R2, RZ, RZ, R9 ;  /* 0x000000ffff027224 */ /* 0x001fe400078e0009 */
[----:B------:R-:W-:Y:S01]  /*55f0*/  VIADD R0, R24, 0x21 ;  /* 0x0000002118007836 */ /* 0x000fe20000000000 */
[----:B------:R-:W-:Y:S01]  /*5600*/  STL [R1+0x7c], R13 ;  /* 0x00007c0d01007387 */ /* 0x000fe20000100800 */
[----:B------:R-:W-:Y:S02]  /*5610*/  @!P5 IMAD.MOV R2, RZ, RZ, -R2 ;  /* 0x000000ffff02d224 */ /* 0x000fe400078e0a02 */
[----:B------:R-:W-:Y:S01]  /*5620*/  IMAD.MOV R8, RZ, RZ, -R8 ;  /* 0x000000ffff087224 */ /* 0x000fe200078e0a08 */
[----:B------:R-:W-:Y:S01]  /*5630*/  IABS R9, R0 ;  /* 0x0000000000097213 */ /* 0x000fe20000000000 */
[--C-:B------:R-:W-:Y:S01]  /*5640*/  @!P6 IMAD.IADD R7, R7, 0x1, -R3.reuse ;  /* 0x000000010707e824 */ /* 0x100fe200078e0a03 */
[----:B------:R0:W-:Y:S01]  /*5650*/  STL [R1+0x74], R2 ;  /* 0x0000740201007387 */ /* 0x0001e20000100800 */
[--C-:B------:R-:W-:Y:S01]  /*5660*/  @!P2 IMAD.IADD R5, R5, 0x1, -R3.reuse ;  /* 0x000000010505a824 */ /* 0x100fe200078e0a03 */
[----:B------:R-:W-:Y:S01]  /*5670*/  ISETP.GE.AND P6, PT, R0, RZ, PT ;  /* 0x000000ff0000720c */ /* 0x000fe20003fc6270 */
[C---:B------:R-:W-:Y:S01]  /*5680*/  IMAD R0, R3.reuse, R8, R6 ;  /* 0x0000000803007224 */ /* 0x040fe200078e0206 */
[----:B------:R-:W-:Y:S01]  /*5690*/  ISETP.GE.AND P2, PT, R4, RZ, PT ;  /* 0x000000ff0400720c */ /* 0x000fe20003f46270 */
[----:B------:R-:W-:Y:S01]  /*56a0*/  @!P4 IMAD.IADD R12, R12, 0x1, -R3 ;  /* 0x000000010c0cc824 */ /* 0x000fe200078e0a03 */
[----:B------:R-:W-:Y:S01]  /*56b0*/  ISETP.GT.U32.AND P5, PT, R3, R5, PT ;  /* 0x000000050300720c */ /* 0x000fe20003fa4070 */
[----:B------:R-:W-:-:S02]  /*56c0*/  IMAD.MOV.U32 R4, RZ, RZ, R9 ;  /* 0x000000ffff047224 */ /* 0x000fc400078e0009 */
[----:B------:R-:W-:Y:S01]  /*56d0*/  VIADD R9, R24, 0x1f ;  /* 0x0000001f18097836 */ /* 0x000fe20000000000 */
[----:B------:R-:W-:Y:S01]  /*56e0*/  ISETP.GT.U32.AND P4, PT, R3, R12, PT ;  /* 0x0000000c0300720c */ /* 0x000fe20003f84070 */
[----:B0-----:R-:W-:Y:S02]  /*56f0*/  IMAD.MOV.U32 R2, RZ, RZ, R7 ;  /* 0x000000ffff027224 */ /* 0x001fe400078e0007 */
[----:B------:R-:W-:Y:S01]  /*5700*/  IMAD.HI.U32 R6, R14, R4, RZ ;  /* 0x000000040e067227 */ /* 0x000fe200078e00ff */
[----:B------:R-:W-:-:S03]  /*5710*/  IABS R7, R9 ;  /* 0x0000000900077213 */ /* 0x000fc60000000000 */
[----:B------:R-:W-:Y:S01]  /*5720*/  @!P1 IMAD.MOV R2, RZ, RZ, -R2 ;  /* 0x000000ffff029224 */ /* 0x000fe200078e0a02 */
[----:B------:R-:W-:Y:S01]  /*5730*/  ISETP.GT.U32.AND P1, PT, R3, R0, PT ;  /* 0x000000000300720c */ /* 0x000fe20003f24070 */
[----:B------:R-:W-:Y:S02]  /*5740*/  IMAD.MOV R6, RZ, RZ, -R6 ;  /* 0x000000ffff067224 */ /* 0x000fe400078e0a06 */
[--C-:B------:R-:W-:Y:S01]  /*5750*/  @!P5 IMAD.IADD R5, R5, 0x1, -R3.reuse ;  /* 0x000000010505d824 */ /* 0x100fe200078e0a03 */
[----:B------:R-:W-:Y:S01]  /*5760*/  ISETP.GE.AND P5, PT, R20, RZ, PT ;  /* 0x000000ff1400720c */ /* 0x000fe20003fa6270 */
[C---:B------:R-:W-:Y:S01]  /*5770*/  IMAD R4, R3.reuse, R6, R4 ;  /* 0x0000000603047224 */ /* 0x040fe200078e0204 */
[----:B------:R-:W-:Y:S01]  /*5780*/  IABS R20, R20 ;  /* 0x0000001400147213 */ /* 0x000fe20000000000 */
[----:B------:R0:W-:Y:S01]  /*5790*/  STL [R1+0x70], R2 ;  /* 0x0000700201007387 */ /* 0x0001e20000100800 */
[----:B------:R-:W-:Y:S02]  /*57a0*/  @!P4 IMAD.IADD R12, R12, 0x1, -R3 ;  /* 0x000000010c0cc824 */ /* 0x000fe400078e0a03 */
[----:B------:R-:W-:Y:S01]  /*57b0*/  ISETP.GT.U32.AND P4, PT, R3, R4, PT ;  /* 0x000000040300720c */ /* 0x000fe20003f84070 */
[----:B------:R-:W-:-:S04]  /*57c0*/  IMAD.HI.U32 R13, R14, R20, RZ ;  /* 0x000000140e0d7227 */ /* 0x000fc800078e00ff */
[----:B------:R-:W-:Y:S02]  /*57d0*/  @!P1 IMAD.IADD R0, R0, 0x1, -R3 ;  /* 0x0000000100009824 */ /* 0x000fe400078e0a03 */
[----:B0-----:R-:W-:Y:S02]  /*57e0*/  IMAD.MOV.U32 R2, RZ, RZ, R5 ;  /* 0x000000ffff027224 */ /* 0x001fe400078e0005 */
[----:B------:R-:W-:Y:S01]  /*57f0*/  VIADD R8, R24, 0x1e ;  /* 0x0000001e18087836 */ /* 0x000fe20000000000 */
[----:B------:R-:W-:Y:S01]  /*5800*/  ISETP.GT.U32.AND P1, PT, R3, R0, PT ;  /* 0x000000000300720c */ /* 0x000fe20003f24070 */
[----:B------:R-:W-:Y:S01]  /*5810*/  @!P3 IMAD.MOV R2, RZ, RZ, -R2 ;  /* 0x000000ffff02b224 */ /* 0x000fe200078e0a02 */
[----:B------:R-:W-:Y:S01]  /*5820*/  ISETP.GE.AND P3, PT, R9, RZ, PT ;  /* 0x000000ff0900720c */ /* 0x000fe20003f66270 */
[----:B------:R-:W-:Y:S01]  /*5830*/  IMAD.MOV R9, RZ, RZ, -R13 ;  /* 0x000000ffff097224 */ /* 0x000fe200078e0a0d */
[----:B------:R-:W-:Y:S01]  /*5840*/  IABS R10, R8 ;  /* 0x00000008000a7213 */ /* 0x000fe20000000000 */
[----:B------:R-:W-:Y:S01]  /*5850*/  @!P4 IMAD.IADD R4, R4, 0x1, -R3 ;  /* 0x000000010404c824 */ /* 0x000fe200078e0a03 */
[----:B------:R0:W-:Y:S01]  /*5860*/  STL [R1+0x6c], R2 ;  /* 0x00006c0201007387 */ /* 0x0001e20000100800 */
[C---:B------:R-:W-:Y:S01]  /*5870*/  IMAD R20, R3.reuse, R9, R20 ;  /* 0x0000000903147224 */ /* 0x040fe200078e0214 */
[----:B------:R-:W-:Y:S01]  /*5880*/  IABS R13, R17 ;  /* 0x00000011000d7213 */ /* 0x000fe20000000000 */
[----:B------:R-:W-:Y:S01]  /*5890*/  IMAD.HI.U32 R6, R14, R7, RZ ;  /* 0x000000070e067227 */ /* 0x000fe200078e00ff */
[----:B------:R-:W-:-:S03]  /*58a0*/  ISETP.GT.U32.AND P4, PT, R3, R4, PT ;  /* 0x000000040300720c */ /* 0x000fc60003f84070 */
[----:B------:R-:W-:Y:S01]  /*58b0*/  @!P1 IMAD.IADD R0, R0, 0x1, -R3 ;  /* 0x0000000100009824 */ /* 0x000fe200078e0a03 */
[----:B------:R-:W-:Y:S01]  /*58c0*/  ISETP.GT.U32.AND P1, PT, R3, R20, PT ;  /* 0x000000140300720c */ /* 0x000fe20003f24070 */
[----:B------:R-:W-:-:S04]  /*58d0*/  IMAD.HI.U32 R5, R14, R10, RZ ;  /* 0x0000000a0e057227 */ /* 0x000fc800078e00ff */
[----:B0-----:R-:W-:Y:S02]  /*58e0*/  IMAD.MOV.U32 R2, RZ, RZ, R12 ;  /* 0x000000ffff027224 */ /* 0x001fe400078e000c */
[----:B------:R-:W-:Y:S02]  /*58f0*/  IMAD.MOV R6, RZ, RZ, -R6 ;  /* 0x000000ffff067224 */ /* 0x000fe400078e0a06 */
[----:B------:R-:W-:Y:S01]  /*5900*/  @!P0 IMAD.MOV R2, RZ, RZ, -R2 ;  /* 0x000000ffff028224 */ /* 0x000fe200078e0a02 */
[----:B------:R-:W-:Y:S01]  /*5910*/  ISETP.GE.AND P0, PT, R8, RZ, PT ;  /* 0x000000ff0800720c */ /* 0x000fe20003f06270 */
[--C-:B------:R-:W-:Y:S02]  /*5920*/  @!P4 IMAD.IADD R4, R4, 0x1, -R3.reuse ;  /* 0x000000010404c824 */ /* 0x100fe400078e0a03 */
[----:B------:R-:W-:Y:S01]  /*5930*/  @!P1 IMAD.IADD R20, R20, 0x1, -R3 ;  /* 0x0000000114149824 */ /* 0x000fe200078e0a03 */
[----:B------:R0:W-:Y:S01]  /*5940*/  STL [R1+0x68], R2 ;  /* 0x0000680201007387 */ /* 0x0001e20000100800 */
[----:B------:R-:W-:-:S02]  /*5950*/  VIADD R8, R24, 0x1d ;  /* 0x0000001d18087836 */ /* 0x000fc40000000000 */
[----:B------:R-:W-:Y:S01]  /*5960*/  IMAD.MOV R5, RZ, RZ, -R5 ;  /* 0x000000ffff057224 */ /* 0x000fe200078e0a05 */
[C---:B------:R-:W-:Y:S01]  /*5970*/  ISETP.GT.U32.AND P1, PT, R3.reuse, R20, PT ;  /* 0x000000140300720c */ /* 0x040fe20003f24070 */
[C---:B------:R-:W-:Y:S02]  /*5980*/  IMAD R7, R3.reuse, R6, R7 ;  /* 0x0000000603077224 */ /* 0x040fe400078e0207 */
[C---:B------:R-:W-:Y:S02]  /*5990*/  IMAD R10, R3.reuse, R5, R10 ;  /* 0x00000005030a7224 */ /* 0x040fe400078e020a */
[C---:B------:R-:W-:Y:S02]  /*59a0*/  VIADD R12, R24.reuse, 0x1c ;  /* 0x0000001c180c7836 */ /* 0x040fe40000000000 */
[----:B0-----:R-:W-:Y:S02]  /*59b0*/  IMAD.MOV.U32 R2, RZ, RZ, R0 ;  /* 0x000000ffff027224 */ /* 0x001fe400078e0000 */
[----:B------:R-:W-:Y:S01]  /*59c0*/  VIADD R0, R24, 0x1a ;  /* 0x0000001a18007836 */ /* 0x000fe20000000000 */
[----:B------:R-:W-:Y:S01]  /*59d0*/  ISETP.GE.AND P4, PT, R12, RZ, PT ;  /* 0x000000ff0c00720c */ /* 0x000fe20003f86270 */
[----:B------:R-:W-:Y:S01]  /*59e0*/  @!P2 IMAD.MOV R2, RZ, RZ, -R2 ;  /* 0x000000ffff02a224 */ /* 0x000fe200078e0a02 */
[----:B------:R-:W-:Y:S01]  /*59f0*/  ISETP.GE.AND P2, PT, R8, RZ, PT ;  /* 0x000000ff0800720c */ /* 0x000fe20003f46270 */
[----:B------:R-:W-:Y:S01]  /*5a00*/  @!P1 IMAD.IADD R20, R20, 0x1, -R3 ;  /* 0x0000000114149824 */ /* 0x000fe200078e0a03 */
[----:B------:R-:W-:Y:S01]  /*5a10*/  IABS R8, R8 ;  /* 0x0000000800087213 */ /* 0x000fe20000000000 */
[C---:B------:R-:W-:Y:S01]  /*5a20*/  VIADD R6, R24.reuse, 0x1b ;  /* 0x0000001b18067836 */ /* 0x040fe20000000000 */
[----:B------:R0:W-:Y:S01]  /*5a30*/  STL [R1+0x64], R2 ;  /* 0x0000640201007387 */ /* 0x0001e20000100800 */
[----:B------:R-:W-:Y:S01]  /*5a40*/  ISETP.GT.U32.AND P1, PT, R3, R10, PT ;  /* 0x0000000a0300720c */ /* 0x000fe20003f24070 */
[----:B------:R-:W-:Y:S01]  /*5a50*/  VIADD R19, R24, 0x17 ;  /* 0x0000001718137836 */ /* 0x000fe20000000000 */
[----:B------:R-:W-:Y:S01]  /*5a60*/  IABS R12, R12 ;  /* 0x0000000c000c7213 */ /* 0x000fe20000000000 */
[----:B------:R-:W-:Y:S01]  /*5a70*/  IMAD.HI.U32 R18, R14, R8, RZ ;  /* 0x000000080e127227 */ /* 0x000fe200078e00ff */
[----:B------:R-:W-:-:S02]  /*5a80*/  IABS R15, R0 ;  /* 0x00000000000f7213 */ /* 0x000fc40000000000 */
[----:B------:R-:W-:Y:S01]  /*5a90*/  IABS R16, R6 ;  /* 0x0000000600107213 */ /* 0x000fe20000000000 */
[----:B------:R-:W-:Y:S02]  /*5aa0*/  IMAD.MOV R18, RZ, RZ, -R18 ;  /* 0x000000ffff127224 */ /* 0x000fe400078e0a12 */
[----:B0-----:R-:W-:Y:S02]  /*5ab0*/  IMAD.MOV.U32 R2, RZ, RZ, R4 ;  /* 0x000000ffff027224 */ /* 0x001fe400078e0004 */
[C---:B------:R-:W-:Y:S02]  /*5ac0*/  IMAD R8, R3.reuse, R18, R8 ;  /* 0x0000001203087224 */ /* 0x040fe400078e0208 */
[----:B------:R-:W-:Y:S01]  /*5ad0*/  @!P6 IMAD.MOV R2, RZ, RZ, -R2 ;  /* 0x000000ffff02e224 */ /* 0x000fe200078e0a02 */
[----:B------:R-:W-:Y:S01]  /*5ae0*/  ISETP.GT.U32.AND P6, PT, R3, R7, PT ;  /* 0x000000070300720c */ /* 0x000fe20003fc4070 */
[----:B------:R-:W-:Y:S02]  /*5af0*/  @!P1 IMAD.IADD R10, R10, 0x1, -R3 ;  /* 0x000000010a0a9824 */ /* 0x000fe400078e0a03 */
[C---:B------:R-:W-:Y:S01]  /*5b00*/  IMAD.HI.U32 R9, R14.reuse, R12, RZ ;  /* 0x0000000c0e097227 */ /* 0x040fe200078e00ff */
[----:B------:R0:W-:Y:S03]  /*5b10*/  STL [R1+0x60], R2 ;  /* 0x0000600201007387 */ /* 0x0001e60000100800 */
[----:B------:R-:W-:-:S04]  /*5b20*/  IMAD.HI.U32 R4, R14, R15, RZ ;  /* 0x0000000f0e047227 */ /* 0x000fc800078e00ff */
[----:B------:R-:W-:-:S04]  /*5b30*/  IMAD.HI.U32 R5, R14, R16, RZ ;  /* 0x000000100e057227 */ /* 0x000fc800078e00ff */
[----:B------:R-:W-:Y:S01]  /*5b40*/  @!P6 IMAD.IADD R7, R7, 0x1, -R3 ;  /* 0x000000010707e824 */ /* 0x000fe200078e0a03 */
[C---:B------:R-:W-:Y:S01]  /*5b50*/  ISETP.GT.U32.AND P6, PT, R3.reuse, R8, PT ;  /* 0x000000080300720c */ /* 0x040fe20003fc4070 */
[----:B0-----:R-:W-:Y:S02]  /*5b60*/  IMAD.MOV.U32 R2, RZ, RZ, R20 ;  /* 0x000000ffff027224 */ /* 0x001fe400078e0014 */
[----:B------:R-:W-:Y:S01]  /*5b70*/  IMAD.MOV R9, RZ, RZ, -R9 ;  /* 0x000000ffff097224 */ /* 0x000fe200078e0a09 */
[C---:B------:R-:W-:Y:S01]  /*5b80*/  ISETP.GT.U32.AND P1, PT, R3.reuse, R7, PT ;  /* 0x000000070300720c */ /* 0x040fe20003f24070 */
[----:B------:R-:W-:Y:S01]  /*5b90*/  @!P5 IMAD.MOV R2, RZ, RZ, -R2 ;  /* 0x000000ffff02d224 */ /* 0x000fe200078e0a02 */
[C---:B------:R-:W-:Y:S01]  /*5ba0*/  ISETP.GT.U32.AND P5, PT, R3.reuse, R10, PT ;  /* 0x0000000a0300720c */ /* 0x040fe20003fa4070 */
[----:B------:R-:W-:Y:S02]  /*5bb0*/  IMAD.MOV R4, RZ, RZ, -R4 ;  /* 0x000000ffff047224 */ /* 0x000fe400078e0a04 */
[----:B------:R-:W-:Y:S01]  /*5bc0*/  IMAD.MOV R5, RZ, RZ, -R5 ;  /* 0x000000ffff057224 */ /* 0x000fe200078e0a05 */
[----:B------:R0:W-:Y:S01]  /*5bd0*/  STL [R1+0x5c], R2 ;  /* 0x00005c0201007387 */ /* 0x0001e20000100800 */
[----:B------:R-:W-:-:S02]  /*5be0*/  IMAD R12, R3, R9, R12 ;  /* 0x00000009030c7224 */ /* 0x000fc400078e020c */
[----:B------:R-:W-:Y:S02]  /*5bf0*/  @!P6 IMAD.IADD R8, R8, 0x1, -R3 ;  /* 0x000000010808e824 */ /* 0x000fe400078e0a03 */
[----:B------:R-:W-:Y:S02]  /*5c00*/  IMAD R15, R3, R4, R15 ;  /* 0x00000004030f7224 */ /* 0x000fe400078e020f */
[----:B------:R-:W-:Y:S01]  /*5c10*/  @!P1 IMAD.IADD R7, R7, 0x1, -R3 ;  /* 0x0000000107079824 */ /* 0x000fe200078e0a03 */
[C---:B------:R-:W-:Y:S01]  /*5c20*/  ISETP.GT.U32.AND P6, PT, R3.reuse, R8, PT ;  /* 0x000000080300720c */ /* 0x040fe20003fc4070 */
[C---:B------:R-:W-:Y:S01]  /*5c30*/  IMAD R16, R3.reuse, R5, R16 ;  /* 0x0000000503107224 */ /* 0x040fe200078e0210 */
[----:B------:R-:W-:Y:S01]  /*5c40*/  ISETP.GT.U32.AND P1, PT, R3, R12, PT ;  /* 0x0000000c0300720c */ /* 0x000fe20003f24070 */
[----:B------:R-:W-:-:S04]  /*5c50*/  IMAD.HI.U32 R5, R14, R13, RZ ;  /* 0x0000000d0e057227 */ /* 0x000fc800078e00ff */
[----:B0-----:R-:W-:Y:S02]  /*5c60*/  IMAD.MOV.U32 R2, RZ, RZ, R7 ;  /* 0x000000ffff027224 */ /* 0x001fe400078e0007 */
[----:B------:R-:W-:Y:S01]  /*5c70*/  @!P5 IMAD.IADD R10, R10, 0x1, -R3 ;  /* 0x000000010a0ad824 */ /* 0x000fe200078e0a03 */
[C---:B------:R-:W-:Y:S01]  /*5c80*/  ISETP.GT.U32.AND P5, PT, R3.reuse, R15, PT ;  /* 0x0000000f0300720c */ /* 0x040fe20003fa4070 */
[----:B------:R-:W-:Y:S02]  /*5c90*/  IMAD.MOV R5, RZ, RZ, -R5 ;  /* 0x000000ffff057224 */ /* 0x000fe400078e0a05 */
[----:B------:R-:W-:Y:S01]  /*5ca0*/  @!P3 IMAD.MOV R2, RZ, RZ, -R2 ;  /* 0x000000ffff02b224 */ /* 0x000fe200078e0a02 */
[C---:B------:R-:W-:Y:S01]  /*5cb0*/  ISETP.GT.U32.AND P3, PT, R3.reuse, R16, PT ;  /* 0x000000100300720c */ /* 0x040fe20003f64070 */
[C---:B------:R-:W-:Y:S02]  /*5cc0*/  VIADD R18, R24.reuse, 0x18 ;  /* 0x0000001818127836 */ /* 0x040fe40000000000 */
[C---:B------:R-:W-:Y:S01]  /*5cd0*/  IMAD R13, R3.reuse, R5, R13 ;  /* 0x00000005030d7224 */ /* 0x040fe200078e020d */
[----:B------:R-:W-:Y:S01]  /*5ce0*/  IABS R5, R19 ;  /* 0x0000001300057213 */ /* 0x000fe20000000000 */
[----:B------:R-:W-:Y:S01]  /*5cf0*/  VIADD R9, R24, 0x16 ;  /* 0x0000001618097836 */ /* 0x000fe20000000000 */
[----:B------:R-:W-:Y:S01]  /*5d00*/  IABS R21, R18 ;  /* 0x0000001200157213 */ /* 0x000fe20000000000 */
[--C-:B------:R-:W-:Y:S01]  /*5d10*/  @!P6 IMAD.IADD R8, R8, 0x1, -R3.reuse ;  /* 0x000000010808e824 */ /* 0x100fe200078e0a03 */
[----:B------:R-:W-:Y:S01]  /*5d20*/  ISETP.GT.U32.AND P6, PT, R3, R13, PT ;  /* 0x0000000d0300720c */ /* 0x000fe20003fc4070 */
[--C-:B------:R-:W-:Y:S01]  /*5d30*/  @!P1 IMAD.IADD R12, R12, 0x1, -R3.reuse ;  /* 0x000000010c0c9824 */ /* 0x100fe200078e0a03 */
[----:B------:R0:W-:Y:S01]  /*5d40*/  STL [R1+0x58], R2 ;  /* 0x0000580201007387 */ /* 0x0001e20000100800 */
[----:B------:R-:W-:Y:S01]  /*5d50*/  @!P5 IMAD.IADD R15, R15, 0x1, -R3 ;  /* 0x000000010f0fd824 */ /* 0x000fe200078e0a03 */
[----:B------:R-:W-:Y:S01]  /*5d60*/  IABS R4, R9 ;  /* 0x0000000900047213 */ /* 0x000fe20000000000 */
[----:B------:R-:W-:Y:S01]  /*5d70*/  IMAD.HI.U32 R22, R14, R21, RZ ;  /* 0x000000150e167227 */ /* 0x000fe200078e00ff */
[----:B------:R-:W-:-:S03]  /*5d80*/  ISETP.GE.AND P1, PT, R6, RZ, PT ;  /* 0x000000ff0600720c */ /* 0x000fc60003f26270 */
[----:B------:R-:W-:Y:S01]  /*5d90*/  @!P3 IMAD.IADD R16, R16, 0x1, -R3 ;  /* 0x000000011010b824 */ /* 0x000fe200078e0a03 */
[----:B------:R-:W-:Y:S01]  /*5da0*/  ISETP.GT.U32.AND P3, PT, R3, R12, PT ;  /* 0x0000000c0300720c */ /* 0x000fe20003f64070 */
[----:B------:R-:W-:-:S03]  /*5db0*/  IMAD.HI.U32 R20, R14, R5, RZ ;  /* 0x000000050e147227 */ /* 0x000fc600078e00ff */
[----:B------:R-:W-:Y:S01]  /*5dc0*/  ISETP.GT.U32.AND P5, PT, R3, R16, PT ;  /* 0x000000100300720c */ /* 0x000fe20003fa4070 */
[----:B0-----:R-:W-:Y:S02]  /*5dd0*/  IMAD.MOV.U32 R2, RZ, RZ, R10 ;  /* 0x000000ffff027224 */ /* 0x001fe400078e000a */
[----:B------:R-:W-:-:S04]  /*5de0*/  IMAD.HI.U32 R7, R14, R4, RZ ;  /* 0x000000040e077227 */ /* 0x000fc800078e00ff */
[----:B------:R-:W-:Y:S01]  /*5df0*/  @!P0 IMAD.MOV R2, RZ, RZ, -R2 ;  /* 0x000000ffff028224 */ /* 0x000fe200078e0a02 */
[C---:B------:R-:W-:Y:S01]  /*5e00*/  ISETP.GT.U32.AND P0, PT, R3.reuse, R15, PT ;  /* 0x0000000f0300720c */ /* 0x040fe20003f04070 */
[----:B------:R-:W-:Y:S02]  /*5e10*/  IMAD.MOV R22, RZ, RZ, -R22 ;  /* 0x000000ffff167224 */ /* 0x000fe400078e0a16 */
[----:B------:R-:W-:Y:S01]  /*5e20*/  IMAD.MOV R20, RZ, RZ, -R20 ;  /* 0x000000ffff147224 */ /* 0x000fe200078e0a14 */
[----:B------:R0:W-:Y:S01]  /*5e30*/  STL [R1+0x50], R2 ;  /* 0x0000500201007387 */ /* 0x0001e20000100800 */
[----:B------:R-:W-:Y:S02]  /*5e40*/  IMAD.MOV R7, RZ, RZ, -R7 ;  /* 0x000000ffff077224 */ /* 0x000fe400078e0a07 */
[----:B------:R-:W-:Y:S02]  /*5e50*/  IMAD R6, R3, R22, R21 ;  /* 0x0000001603067224 */ /* 0x000fe400078e0215 */
[----:B------:R-:W-:-:S02]  /*5e60*/  @!P6 IMAD.IADD R13, R13, 0x1, -R3 ;  /* 0x000000010d0de824 */ /* 0x000fc400078e0a03 */
[C---:B------:R-:W-:Y:S02]  /*5e70*/  IMAD R5, R3.reuse, R20, R5 ;  /* 0x0000001403057224 */ /* 0x040fe400078e0205 */
[C---:B------:R-:W-:Y:S01]  /*5e80*/  IMAD R4, R3.reuse, R7, R4 ;  /* 0x0000000703047224 */ /* 0x040fe200078e0204 */
[C---:B------:R-:W-:Y:S01]  /*5e90*/  ISETP.GT.U32.AND P6, PT, R3.reuse, R13, PT ;  /* 0x0000000d0300720c */ /* 0x040fe20003fc4070 */
[----:B0-----:R-:W-:Y:S02]  /*5ea0*/  IMAD.MOV.U32 R2, RZ, RZ, R8 ;  /* 0x000000ffff027224 */ /* 0x001fe400078e0008 */
[----:B------:R-:W-:Y:S02]  /*5eb0*/  VIADD R7, R24, 0x15 ;  /* 0x0000001518077836 */ /* 0x000fe40000000000 */
[----:B------:R-:W-:Y:S01]  /*5ec0*/  @!P2 IMAD.MOV R2, RZ, RZ, -R2 ;  /* 0x000000ffff02a224 */ /* 0x000fe200078e0a02 */
[C---:B------:R-:W-:Y:S01]  /*5ed0*/  ISETP.GT.U32.AND P2, PT, R3.reuse, R6, PT ;  /* 0x000000060300720c */ /* 0x040fe20003f44070 */
[--C-:B------:R-:W-:Y:S01]  /*5ee0*/  @!P3 IMAD.IADD R12, R12, 0x1, -R3.reuse ;  /* 0x000000010c0cb824 */ /* 0x100fe200078e0a03 */
[----:B------:R-:W-:Y:S01]  /*5ef0*/  ISETP.GT.U32.AND P3, PT, R3, R5, PT ;  /* 0x000000050300720c */ /* 0x000fe20003f64070 */
[--C-:B------:R-:W-:Y:S01]  /*5f00*/  @!P0 IMAD.IADD R15, R15, 0x1, -R3.reuse ;  /* 0x000000010f0f8824 */ /* 0x100fe200078e0a03 */
[----:B------:R-:W-:Y:S01]  /*5f10*/  ISETP.GT.U32.AND P0, PT, R3, R4, PT ;  /* 0x000000040300720c */ /* 0x000fe20003f04070 */
[----:B------:R-:W-:Y:S01]  /*5f20*/  VIADD R10, R24, 0x14 ;  /* 0x00000014180a7836 */ /* 0x000fe20000000000 */
[----:B------:R-:W-:Y:S01]  /*5f30*/  IABS R20, R7 ;  /* 0x0000000700147213 */ /* 0x000fe20000000000 */
[--C-:B------:R-:W-:Y:S01]  /*5f40*/  @!P5 IMAD.IADD R16, R16, 0x1, -R3.reuse ;  /* 0x000000011010d824 */ /* 0x100fe200078e0a03 */
[----:B------:R-:W-:Y:S01]  /*5f50*/  ISETP.GE.AND P5, PT, R0, RZ, PT ;  /* 0x000000ff0000720c */ /* 0x000fe20003fa6270 */
[--C-:B------:R-:W-:Y:S01]  /*5f60*/  @!P6 IMAD.IADD R13, R13, 0x1, -R3.reuse ;  /* 0x000000010d0de824 */ /* 0x100fe200078e0a03 */
[----:B------:R-:W-:Y:S01]  /*5f70*/  IABS R8, R10 ;  /* 0x0000000a00087213 */ /* 0x000fe20000000000 */
[----:B------:R-:W-:Y:S01]  /*5f80*/  IMAD.MOV.U32 R0, RZ, RZ, R20 ;  /* 0x000000ffff007224 */ /* 0x000fe200078e0014 */
[----:B------:R-:W-:Y:S01]  /*5f90*/  ISETP.GE.AND P6, PT, R17, RZ, PT ;  /* 0x000000ff1100720c */ /* 0x000fe20003fc6270 */
[----:B------:R-:W-:Y:S01]  /*5fa0*/  @!P2 IMAD.IADD R6, R6, 0x1, -R3 ;  /* 0x000000010606a824 */ /* 0x000fe200078e0a03 */
[----:B------:R0:W-:Y:S01]  /*5fb0*/  STL [R1+0x4c], R2 ;  /* 0x00004c0201007387 */ /* 0x0001e20000100800 */
[----:B------:R-:W-:Y:S01]  /*5fc0*/  IMAD.HI.U32 R17, R14, R0, RZ ;  /* 0x000000000e117227 */ /* 0x000fe200078e00ff */
[----:B------:R-:W-:-:S03]  /*5fd0*/  ISETP.GE.AND P2, PT, R18, RZ, PT ;  /* 0x000000ff1200720c */ /* 0x000fc60003f46270 */
[--C-:B------:R-:W-:Y:S01]  /*5fe0*/  @!P3 IMAD.IADD R5, R5, 0x1, -R3.reuse ;  /* 0x000000010505b824 */ /* 0x100fe200078e0a03 */
[----:B------:R-:W-:Y:S01]  /*5ff0*/  ISETP.GE.AND P3, PT, R19, RZ, PT ;  /* 0x000000ff1300720c */ /* 0x000fe20003f66270 */
[----:B------:R-:W-:Y:S02]  /*6000*/  IMAD.MOV.U32 R21, RZ, RZ, R12 ;  /* 0x000000ffff157224 */ /* 0x000fe400078e000c */
[----:B------:R-:W-:Y:S01]  /*6010*/  @!P0 IMAD.IADD R4, R4, 0x1, -R3 ;  /* 0x0000000104048824 */ /* 0x000fe200078e0a03 */
[----:B------:R-:W-:Y:S01]  /*6020*/  ISETP.GT.U32.AND P0, PT, R3, R6, PT ;  /* 0x000000060300720c */ /* 0x000fe20003f04070 */
[----:B0-----:R-:W-:Y:S02]  /*6030*/  IMAD.MOV.U32 R2, RZ, RZ, R16 ;  /* 0x000000ffff027224 */ /* 0x001fe400078e0010 */
[----:B------:R-:W-:-:S04]  /*6040*/  IMAD.HI.U32 R18, R14, R8, RZ ;  /* 0x000000080e127227 */ /* 0x000fc800078e00ff */
[----:B------:R-:W-:Y:S02]  /*6050*/  IMAD.MOV R17, RZ, RZ, -R17 ;  /* 0x000000ffff117224 */ /* 0x000fe400078e0a11 */
[----:B------:R-:W-:Y:S01]  /*6060*/  @!P4 IMAD.MOV R21, RZ, RZ, -R21 ;  /* 0x000000ffff15c224 */ /* 0x000fe200078e0a15 */
[C---:B------:R-:W-:Y:S01]  /*6070*/  ISETP.GT.U32.AND P4, PT, R3.reuse, R5, PT ;  /* 0x000000050300720c */ /* 0x040fe20003f84070 */
[----:B------:R-:W-:Y:S01]  /*6080*/  @!P1 IMAD.MOV R2, RZ, RZ, -R2 ;  /* 0x000000ffff029224 */ /* 0x000fe200078e0a02 */
[C---:B------:R-:W-:Y:S01]  /*6090*/  ISETP.GT.U32.AND P1, PT, R3.reuse, R4, PT ;  /* 0x000000040300720c */ /* 0x040fe20003f24070 */
[----:B------:R-:W-:Y:S01]  /*60a0*/  IMAD.MOV R12, RZ, RZ, -R18 ;  /* 0x000000ffff0c7224 */ /* 0x000fe200078e0a12 */
[----:B------:R-:W-:Y:S01]  /*60b0*/  STL [R1+0x48], R21 ;  /* 0x0000481501007387 */ /* 0x000fe20000100800 */
[C---:B------:R-:W-:Y:S02]  /*60c0*/  IMAD R0, R3.reuse, R17, R0 ;  /* 0x0000001103007224 */ /* 0x040fe400078e0200 */
[C---:B------:R-:W-:Y:S01]  /*60d0*/  IMAD R8, R3.reuse, R12, R8 ;  /* 0x0000000c03087224 */ /* 0x040fe200078e0208 */
[----:B------:R0:W-:Y:S01]  /*60e0*/  STL [R1+0x44], R2 ;  /* 0x0000440201007387 */ /* 0x0001e20000100800 */
[----:B------:R-:W-:Y:S01]  /*60f0*/  @!P5 IMAD.MOV R15, RZ, RZ, -R15 ;  /* 0x000000ffff0fd224 */ /* 0x000fe200078e0a0f */
[----:B------:R-:W-:Y:S01]  /*6100*/  ISETP.GT.U32.AND P5, PT, R3, R0, PT ;  /* 0x000000000300720c */ /* 0x000fe20003fa4070 */
[----:B------:R-:W-:-:S02]  /*6110*/  VIADD R12, R24, 0x13 ;  /* 0x00000013180c7836 */ /* 0x000fc40000000000 */
[--C-:B------:R-:W-:Y:S01]  /*6120*/  @!P0 IMAD.IADD R6, R6, 0x1, -R3.reuse ;  /* 0x0000000106068824 */ /* 0x100fe200078e0a03 */
[----:B------:R-:W-:Y:S01]  /*6130*/  ISETP.GT.U32.AND P0, PT, R3, R8, PT ;  /* 0x000000080300720c */ /* 0x000fe20003f04070 */
[----:B------:R-:W-:Y:S01]  /*6140*/  @!P4 IMAD.IADD R5, R5, 0x1, -R3 ;  /* 0x000000010505c824 */ /* 0x000fe200078e0a03 */
[----:B------:R-:W-:Y:S01]  /*6150*/  ISETP.GE.AND P4, PT, R7, RZ, PT ;  /* 0x000000ff0700720c */ /* 0x000fe20003f86270 */
[----:B------:R-:W-:Y:S01]  /*6160*/  STL [R1+0x40], R15 ;  /* 0x0000400f01007387 */ /* 0x000fe20000100800 */
[----:B0-----:R-:W-:Y:S01]  /*6170*/  IMAD.MOV.U32 R2, RZ, RZ, R13 ;  /* 0x000000ffff027224 */ /* 0x001fe200078e000d */
[----:B------:R-:W-:Y:S01]  /*6180*/  IABS R7, R12 ;  /* 0x0000000c00077213 */ /* 0x000fe20000000000 */
[----:B------:R-:W-:Y:S02]  /*6190*/  IMAD.MOV.U32 R13, RZ, RZ, R6 ;  /* 0x000000ffff0d7224 */ /* 0x000fe400078e0006 */
[----:B------:R-:W-:Y:S01]  /*61a0*/  @!P6 IMAD.MOV R2, RZ, RZ, -R2 ;  /* 0x000000ffff02e224 */ /* 0x000fe200078e0a02 */
[----:B------:R-:W-:Y:S01]  /*61b0*/  ISETP.GE.AND P6, PT, R9, RZ, PT ;  /* 0x000000ff0900720c */ /* 0x000fe20003fc6270 */
[----:B------:R-:W-:-:S03]  /*61c0*/  IMAD.HI.U32 R6, R14, R7, RZ ;  /* 0x000000070e067227 */ /* 0x000fc600078e00ff */
[----:B------:R0:W-:Y:S01]  /*61d0*/  STL [R1+0x3c], R2 ;  /* 0x00003c0201007387 */ /* 0x0001e20000100800 */
[----:B------:R-:W-:Y:S01]  /*61e0*/  @!P5 IMAD.IADD R0, R0, 0x1, -R3 ;  /* 0x000000010000d824 */ /* 0x000fe200078e0a03 */
[----:B------:R-:W-:Y:S01]  /*61f0*/  ISETP.GE.AND P5, PT, R12, RZ, PT ;  /* 0x000000ff0c00720c */ /* 0x000fe20003fa6270 */
[----:B------:R-:W-:Y:S02]  /*6200*/  @!P2 IMAD.MOV R13, RZ, RZ, -R13 ;  /* 0x000000ffff0da224 */ /* 0x000fe400078e0a0d */
[----:B------:R-:W-:Y:S01]  /*6210*/  @!P1 IMAD.IADD R4, R4, 0x1, -R3 ;  /* 0x0000000104049824 */ /* 0x000fe200078e0a03 */
[----:B------:R-:W-:Y:S01]  /*6220*/  ISETP.GE.AND P1, PT, R10, RZ, PT ;  /* 0x000000ff0a00720c */ /* 0x000fe20003f26270 */
[----:B------:R-:W-:Y:S01]  /*6230*/  IMAD.MOV R6, RZ, RZ, -R6 ;  /* 0x000000ffff067224 */ /* 0x000fe200078e0a06 */
[----:B------:R-:W-:Y:S01]  /*6240*/  STL [R1+0x38], R13 ;  /* 0x0000380d01007387 */ /* 0x000fe20000100800 */
[----:B------:R-:W-:Y:S02]  /*6250*/  VIADD R9, R24, 0x12 ;  /* 0x0000001218097836 */ /* 0x000fe40000000000 */
[----:B0-----:R-:W-:-:S02]  /*6260*/  IMAD.MOV.U32 R2, RZ, RZ, R5 ;  /* 0x000000ffff027224 */ /* 0x001fc400078e0005 */
[----:B------:R-:W-:Y:S01]  /*6270*/  @!P0 IMAD.IADD R8, R8, 0x1, -R3 ;  /* 0x0000000108088824 */ /* 0x000fe200078e0a03 */
[C---:B------:R-:W-:Y:S01]  /*6280*/  ISETP.GT.U32.AND P0, PT, R3.reuse, R0, PT ;  /* 0x000000000300720c */ /* 0x040fe20003f04070 */
[----:B------:R-:W-:Y:S01]  /*6290*/  @!P3 IMAD.MOV R2, RZ, RZ, -R2 ;  /* 0x000000ffff02b224 */ /* 0x000fe200078e0a02 */
[----:B------:R-:W-:Y:S01]  /*62a0*/  IABS R17, R9 ;  /* 0x0000000900117213 */ /* 0x000fe20000000000 */
[----:B------:R-:W-:Y:S01]  /*62b0*/  IMAD R5, R3, R6, R7 ;  /* 0x0000000603057224 */ /* 0x000fe200078e0207 */
[----:B------:R-:W-:Y:S01]  /*62c0*/  ISETP.GE.AND P3, PT, R9, RZ, PT ;  /* 0x000000ff0900720c */ /* 0x000fe20003f66270 */
[C---:B------:R-:W-:Y:S01]  /*62d0*/  VIADD R10, R24.reuse, 0x11 ;  /* 0x00000011180a7836 */ /* 0x040fe20000000000 */
[----:B------:R0:W-:Y:S01]  /*62e0*/  STL [R1+0x34], R2 ;  /* 0x0000340201007387 */ /* 0x0001e20000100800 */
[----:B------:R-:W-:Y:S01]  /*62f0*/  ISETP.GT.U32.AND P2, PT, R3, R8, PT ;  /* 0x000000080300720c */ /* 0x000fe20003f44070 */
[C---:B------:R-:W-:Y:S02]  /*6300*/  VIADD R16, R24.reuse, 0x10 ;  /* 0x0000001018107836 */ /* 0x040fe40000000000 */
[----:B------:R-:W-:-:S03]  /*6310*/  VIADD R6, R24, 0xf ;  /* 0x0000000f18067836 */ /* 0x000fc60000000000 */
[----:B------:R-:W-:Y:S01]  /*6320*/  @!P0 IMAD.IADD R0, R0, 0x1, -R3 ;  /* 0x0000000100008824 */ /* 0x000fe200078e0a03 */
[----:B------:R-:W-:Y:S01]  /*6330*/  ISETP.GE.AND P0, PT, R10, RZ, PT ;  /* 0x000000ff0a00720c */ /* 0x000fe20003f06270 */
[----:B0-----:R-:W-:Y:S01]  /*6340*/  IMAD.MOV.U32 R2, RZ, RZ, R4 ;  /* 0x000000ffff027224 */ /* 0x001fe200078e0004 */
[----:B------:R-:W-:Y:S01]  /*6350*/  IABS R10, R10 ;  /* 0x0000000a000a7213 */ /* 0x000fe20000000000 */
[----:B------:R-:W-:-:S04]  /*6360*/  IMAD.HI.U32 R4, R14, R17, RZ ;  /* 0x000000110e047227 */ /* 0x000fc800078e00ff */
[----:B------:R-:W-:Y:S01]  /*6370*/  @!P6 IMAD.MOV R2, RZ, RZ, -R2 ;  /* 0x000000ffff02e224 */ /* 0x000fe200078e0a02 */
[C---:B------:R-:W-:Y:S01]  /*6380*/  ISETP.GT.U32.AND P6, PT, R3.reuse, R5, PT ;  /* 0x000000050300720c */ /* 0x040fe20003fc4070 */
[----:B------:R-:W-:Y:S02]  /*6390*/  IMAD.MOV R4, RZ, RZ, -R4 ;  /* 0x000000ffff047224 */ /* 0x000fe400078e0a04 */
[----:B------:R-:W-:Y:S01]  /*63a0*/  IMAD.MOV.U32 R9, RZ, RZ, R0 ;  /* 0x000000ffff097224 */ /* 0x000fe200078e0000 */
[----:B------:R0:W-:Y:S01]  /*63b0*/  STL [R1+0x30], R2 ;  /* 0x0000300201007387 */ /* 0x0001e20000100800 */
[C---:B------:R-:W-:Y:S01]  /*63c0*/  IMAD R17, R3.reuse, R4, R17 ;  /* 0x0000000403117224 */ /* 0x040fe200078e0211 */
[----:B------:R-:W-:Y:S01]  /*63d0*/  IABS R4, R6 ;  /* 0x0000000600047213 */ /* 0x000fe20000000000 */
[----:B------:R-:W-:Y:S02]  /*63e0*/  @!P4 IMAD.MOV R9, RZ, RZ, -R9 ;  /* 0x000000ffff09c224 */ /* 0x000fe400078e0a09 */
[----:B------:R-:W-:Y:S01]  /*63f0*/  IMAD.HI.U32 R7, R14, R10, RZ ;  /* 0x0000000a0e077227 */ /* 0x000fe200078e00ff */
[----:B------:R-:W-:-:S02]  /*6400*/  ISETP.GT.U32.AND P4, PT, R3, R17, PT ;  /* 0x000000110300720c */ /* 0x000fc40003f84070 */
[----:B------:R1:W-:Y:S01]  /*6410*/  STL [R1+0x2c], R9 ;  /* 0x00002c0901007387 */ /* 0x0003e20000100800 */
[----:B------:R-:W-:Y:S02]  /*6420*/  @!P6 IMAD.IADD R5, R5, 0x1, -R3 ;  /* 0x000000010505e824 */ /* 0x000fe400078e0a03 */
[----:B------:R-:W-:Y:S02]  /*6430*/  IMAD.MOV R7, RZ, RZ, -R7 ;  /* 0x000000ffff077224 */ /* 0x000fe400078e0a07 */
[--C-:B------:R-:W-:Y:S01]  /*6440*/  @!P2 IMAD.IADD R8, R8, 0x1, -R3.reuse ;  /* 0x000000010808a824 */ /* 0x100fe200078e0a03 */
[C---:B------:R-:W-:Y:S01]  /*6450*/  ISETP.GT.U32.AND P6, PT, R3.reuse, R5, PT ;  /* 0x000000050300720c */ /* 0x040fe20003fc4070 */
[----:B------:R-:W-:Y:S01]  /*6460*/  IMAD R10, R3, R7, R10 ;  /* 0x00000007030a7224 */ /* 0x000fe200078e020a */
[----:B------:R-:W-:Y:S01]  /*6470*/  ISETP.GE.AND P2, PT, R16, RZ, PT ;  /* 0x000000ff1000720c */ /* 0x000fe20003f46270 */
[----:B0-----:R-:W-:Y:S01]  /*6480*/  IMAD.MOV.U32 R2, RZ, RZ, R8 ;  /* 0x000000ffff027224 */ /* 0x001fe200078e0008 */
[----:B------:R-:W-:Y:S01]  /*6490*/  IABS R16, R16 ;  /* 0x0000001000107213 */ /* 0x000fe20000000000 */
[----:B------:R-:W-:-:S02]  /*64a0*/  @!P4 IMAD.IADD R17, R17, 0x1, -R3 ;  /* 0x000000011111c824 */ /* 0x000fc400078e0a03 */
[----:B------:R-:W-:-:S03]  /*64b0*/  IMAD.HI.U32 R7, R14, R4, RZ ;  /* 0x000000040e077227 */ /* 0x000fc600078e00ff */
[----:B------:R-:W-:Y:S01]  /*64c0*/  ISETP.GT.U32.AND P4, PT, R3, R17, PT ;  /* 0x000000110300720c */ /* 0x000fe20003f84070 */
[----:B------:R-:W-:-:S04]  /*64d0*/  IMAD.HI.U32 R0, R14, R16, RZ ;  /* 0x000000100e007227 */ /* 0x000fc800078e00ff */
[----:B------:R-:W-:Y:S01]  /*64e0*/  @!P6 IMAD.IADD R5, R5, 0x1, -R3 ;  /* 0x000000010505e824 */ /* 0x000fe200078e0a03 */
[C---:B------:R-:W-:Y:S01]  /*64f0*/  ISETP.GT.U32.AND P6, PT, R3.reuse, R10, PT ;  /* 0x0000000a0300720c */ /* 0x040fe20003fc4070 */
[----:B------:R-:W-:Y:S01]  /*6500*/  @!P1 IMAD.MOV R2, RZ, RZ, -R2 ;  /* 0x000000ffff029224 */ /* 0x000fe200078e0a02 */
[----:B------:R-:W-:Y:S01]  /*6510*/  ISETP.GE.AND P1, PT, R6, RZ, PT ;  /* 0x000000ff0600720c */ /* 0x000fe20003f26270 */
[----:B------:R-:W-:Y:S02]  /*6520*/  IMAD.MOV R7, RZ, RZ, -R7 ;  /* 0x000000ffff077224 */ /* 0x000fe400078e0a07 */
[----:B------:R-:W-:Y:S01]  /*6530*/  IMAD.MOV R0, RZ, RZ, -R0 ;  /* 0x000000ffff007224 */ /* 0x000fe200078e0a00 */
[----:B------:R0:W-:Y:S01]  /*6540*/  STL [R1+0x28], R2 ;  /* 0x0000280201007387 */ /* 0x0001e20000100800 */
[----:B------:R-:W-:Y:S02]  /*6550*/  VIADD R6, R24, 0xe ;  /* 0x0000000e18067836 */ /* 0x000fe40000000000 */
[----:B------:R-:W-:-:S02]  /*6560*/  IMAD R4, R3, R7, R4 ;  /* 0x0000000703047224 */ /* 0x000fc400078e0204 */
[----:B------:R-:W-:Y:S01]  /*6570*/  IMAD R16, R3, R0, R16 ;  /* 0x0000000003107224 */ /* 0x000fe200078e0210 */
[----:B-1----:R-:W-:Y:S01]  /*6580*/  IABS R9, R6 ;  /* 0x0000000600097213 */ /* 0x002fe20000000000 */
[----:B------:R-:W-:Y:S02]  /*6590*/  VIADD R0, R24, 0xd ;  /* 0x0000000d18007836 */ /* 0x000fe40000000000 */
[----:B------:R-:W-:Y:S02]  /*65a0*/  @!P6 IMAD.IADD R10, R10, 0x1, -R3 ;  /* 0x000000010a0ae824 */ /* 0x000fe400078e0a03 */
[----:B0-----:R-:W-:Y:S01]  /*65b0*/  IMAD.MOV.U32 R2, RZ, RZ, R5 ;  /* 0x000000ffff027224 */ /* 0x001fe200078e0005 */
[----:B------:R-:W-:Y:S01]  /*65c0*/  IABS R5, R0 ;  /* 0x0000000000057213 */ /* 0x000fe20000000000 */
[----:B------:R-:W-:Y:S01]  /*65d0*/  @!P4 IMAD.IADD R17, R17, 0x1, -R3 ;  /* 0x000000011111c824 */ /* 0x000fe200078e0a03 */
[C---:B------:R-:W-:Y:S01]  /*65e0*/  ISETP.GT.U32.AND P4, PT, R3.reuse, R4, PT ;  /* 0x000000040300720c */ /* 0x040fe20003f84070 */
[----:B------:R-:W-:Y:S01]  /*65f0*/  @!P5 IMAD.MOV R2, RZ, RZ, -R2 ;  /* 0x000000ffff02d224 */ /* 0x000fe200078e0a02 */
[C---:B------:R-:W-:Y:S01]  /*6600*/  ISETP.GT.U32.AND P5, PT, R3.reuse, R16, PT ;  /* 0x000000100300720c */ /* 0x040fe20003fa4070 */
[----:B------:R-:W-:Y:S01]  /*6610*/  IMAD.HI.U32 R12, R14, R9, RZ ;  /* 0x000000090e0c7227 */ /* 0x000fe200078e00ff */
[----:B------:R-:W-:-:S02]  /*6620*/  ISETP.GT.U32.AND P6, PT, R3, R10, PT ;  /* 0x0000000a0300720c */ /* 0x000fc40003fc4070 */
[----:B------:R0:W-:Y:S01]  /*6630*/  STL [R1+0xee8], R2 ;  /* 0x000ee80201007387 */ /* 0x0001e20000100800 */
[----:B------:R-:W-:Y:S02]  /*6640*/  IMAD.MOV R12, RZ, RZ, -R12 ;  /* 0x000000ffff0c7224 */ /* 0x000fe400078e0a0c */
[----:B------:R-:W-:-:S04]  /*6650*/  IMAD.HI.U32 R8, R14, R5, RZ ;  /* 0x000000050e087227 */ /* 0x000fc800078e00ff */
[C---:B------:R-:W-:Y:S02]  /*6660*/  IMAD R9, R3.reuse, R12, R9 ;  /* 0x0000000c03097224 */ /* 0x040fe400078e0209 */
[----:B------:R-:W-:Y:S02]  /*6670*/  IMAD.MOV R12, RZ, RZ, -R8 ;  /* 0x000000ffff0c7224 */ /* 0x000fe400078e0a08 */
[----:B0-----:R-:W-:Y:S02]  /*6680*/  IMAD.MOV.U32 R2, RZ, RZ, R24 ;  /* 0x000000ffff027224 */ /* 0x001fe400078e0018 */
[--C-:B------:R-:W-:Y:S02]  /*6690*/  @!P4 IMAD.IADD R4, R4, 0x1, -R3.reuse ;  /* 0x000000010404c824 */ /* 0x100fe400078e0a03 */
[----:B------:R-:W-:Y:S02]  /*66a0*/  VIADD R7, R2, 0xc ;  /* 0x0000000c02077836 */ /* 0x000fe40000000000 */
[--C-:B------:R-:W-:Y:S01]  /*66b0*/  @!P5 IMAD.IADD R16, R16, 0x1, -R3.reuse ;  /* 0x000000011010d824 */ /* 0x100fe200078e0a03 */
[C---:B------:R-:W-:Y:S01]  /*66c0*/  ISETP.GT.U32.AND P4, PT, R3.reuse, R4, PT ;  /* 0x000000040300720c */ /* 0x040fe20003f84070 */
[----:B------:R-:W-:Y:S01]  /*66d0*/  @!P6 IMAD.IADD R10, R10, 0x1, -R3 ;  /* 0x000000010a0ae824 */ /* 0x000fe200078e0a03 */
[----:B------:R-:W-:Y:S01]  /*66e0*/  IABS R15, R7 ;  /* 0x00000007000f7213 */ /* 0x000fe20000000000 */
[C---:B------:R-:W-:Y:S01]  /*66f0*/  IMAD R5, R3.reuse, R12, R5 ;  /* 0x0000000c03057224 */ /* 0x040fe200078e0205 */
[C---:B------:R-:W-:Y:S01]  /*6700*/  ISETP.GT.U32.AND P5, PT, R3.reuse, R16, PT ;  /* 0x000000100300720c */ /* 0x040fe20003fa4070 */
[----:B------:R-:W-:Y:S01]  /*6710*/  @!P3 IMAD.MOV R17, RZ, RZ, -R17 ;  /* 0x000000ffff11b224 */ /* 0x000fe200078e0a11 */
[----:B------:R-:W-:Y:S01]  /*6720*/  ISETP.GT.U32.AND P3, PT, R3, R9, PT ;  /* 0x000000090300720c */ /* 0x000fe20003f64070 */
[----:B------:R-:W-:Y:S01]  /*6730*/  IMAD.HI.U32 R8, R14, R15, RZ ;  /* 0x0000000f0e087227 */ /* 0x000fe200078e00ff */
[----:B------:R-:W-:-:S02]  /*6740*/  ISETP.GE.AND P6, PT, R6, RZ, PT ;  /* 0x000000ff0600720c */ /* 0x000fc40003fc6270 */
[----:B------:R0:W-:Y:S01]  /*6750*/  STL [R1+0xeec], R17 ;  /* 0x000eec1101007387 */ /* 0x0001e20000100800 */
[----:B------:R-:W-:Y:S01]  /*6760*/  @!P0 IMAD.MOV R10, RZ, RZ, -R10 ;  /* 0x000000ffff0a8224 */ /* 0x000fe200078e0a0a */
[C---:B------:R-:W-:Y:S01]  /*6770*/  ISETP.GT.U32.AND P0, PT, R3.reuse, R5, PT ;  /* 0x000000050300720c */ /* 0x040fe20003f04070 */
[----:B------:R-:W-:Y:S02]  /*6780*/  IMAD.MOV R8, RZ, RZ, -R8 ;  /* 0x000000ffff087224 */ /* 0x000fe400078e0a08 */
[----:B------:R-:W-:Y:S01]  /*6790*/  VIADD R13, R2, 0xb ;  /* 0x0000000b020d7836 */ /* 0x000fe20000000000 */
[----:B------:R-:W-:Y:S01]  /*67a0*/  STL [R1+0xef0], R10 ;  /* 0x000ef00a01007387 */ /* 0x000fe20000100800 */
[C---:B------:R-:W-:Y:S02]  /*67b0*/  IMAD R15, R3.reuse, R8, R15 ;  /* 0x00000008030f7224 */ /* 0x040fe400078e020f */
[--C-:B------:R-:W-:Y:S01]  /*67c0*/  @!P4 IMAD.IADD R4, R4, 0x1, -R3.reuse ;  /* 0x000000010404c824 */ /* 0x100fe200078e0a03 */
[----:B------:R-:W-:Y:S01]  /*67d0*/  IABS R6, R13 ;  /* 0x0000000d00067213 */ /* 0x000fe20000000000 */
[--C-:B------:R-:W-:Y:S01]  /*67e0*/  @!P5 IMAD.IADD R16, R16, 0x1, -R3.reuse ;  /* 0x000000011010d824 */ /* 0x100fe200078e0a03 */
[----:B------:R-:W-:Y:S01]  /*67f0*/  ISETP.GT.U32.AND P4, PT, R3, R15, PT ;  /* 0x0000000f0300720c */ /* 0x000fe20003f84070 */
[--C-:B------:R-:W-:Y:S01]  /*6800*/  @!P3 IMAD.IADD R9, R9, 0x1, -R3.reuse ;  /* 0x000000010909b824 */ /* 0x100fe200078e0a03 */
[----:B------:R-:W-:Y:S01]  /*6810*/  ISETP.GE.AND P5, PT, R0, RZ, PT ;  /* 0x000000ff0000720c */ /* 0x000fe20003fa6270 */
[----:B------:R-:W-:Y:S01]  /*6820*/  VIADD R0, R2, 0xa ;  /* 0x0000000a02007836 */ /* 0x000fe20000000000 */
[----:B0-----:R-:W0:Y:S01]  /*6830*/  S2R R17, SR_TID.X ;  /* 0x0000000000117919 */ /* 0x001e220000002100 */
[----:B------:R-:W-:Y:S01]  /*6840*/  @!P0 IMAD.IADD R5, R5, 0x1, -R3 ;  /* 0x0000000105058824 */ /* 0x000fe200078e0a03 */
[----:B------:R-:W-:Y:S01]  /*6850*/  ISETP.GT.U32.AND P3, PT, R3, R9, PT ;  /* 0x000000090300720c */ /* 0x000fe20003f64070 */
[----:B------:R-:W-:Y:S01]  /*6860*/  @!P2 IMAD.MOV R16, RZ, RZ, -R16 ;  /* 0x000000ffff10a224 */ /* 0x000fe200078e0a10 */
[----:B------:R-:W-:Y:S01]  /*6870*/  ISETP.GE.AND P2, PT, R7, RZ, PT ;  /* 0x000000ff0700720c */ /* 0x000fe20003f46270 */
[----:B------:R-:W-:Y:S01]  /*6880*/  IMAD.HI.U32 R7, R14, R6, RZ ;  /* 0x000000060e077227 */ /* 0x000fe200078e00ff */
[----:B------:R-:W-:-:S02]  /*6890*/  IABS R12, R0 ;  /* 0x00000000000c7213 */ /* 0x000fc40000000000 */
[----:B------:R-:W-:Y:S01]  /*68a0*/  ISETP.GT.U32.AND P0, PT, R3, R5, PT ;  /* 0x000000050300720c */ /* 0x000fe20003f04070 */
[----:B------:R-:W-:Y:S01]  /*68b0*/  IMAD.MOV R7, RZ, RZ, -R7 ;  /* 0x000000ffff077224 */ /* 0x000fe200078e0a07 */
[----:B------:R-:W-:Y:S01]  /*68c0*/  STL [R1+0xef4], R16 ;  /* 0x000ef41001007387 */ /* 0x000fe20000100800 */
[----:B------:R-:W-:-:S04]  /*68d0*/  IMAD.HI.U32 R8, R14, R12, RZ ;  /* 0x0000000c0e087227 */ /* 0x000fc800078e00ff */
[--C-:B------:R-:W-:Y:S01]  /*68e0*/  @!P4 IMAD.IADD R15, R15, 0x1, -R3.reuse ;  /* 0x000000010f0fc824 */ /* 0x100fe200078e0a03 */
[----:B------:R-:W-:Y:S01]  /*68f0*/  ISETP.GE.AND P4, PT, R0, RZ, PT ;  /* 0x000000ff0000720c */ /* 0x000fe20003f86270 */
[----:B------:R-:W-:Y:S02]  /*6900*/  IMAD R0, R3, R7, R6 ;  /* 0x0000000703007224 */ /* 0x000fe400078e0206 */
[----:B------:R-:W-:Y:S02]  /*6910*/  IMAD.MOV R8, RZ, RZ, -R8 ;  /* 0x000000ffff087224 */ /* 0x000fe400078e0a08 */
[----:B------:R-:W-:Y:S02]  /*6920*/  VIADD R6, R2, 0x9 ;  /* 0x0000000902067836 */ /* 0x000fe40000000000 */
[--C-:B------:R-:W-:Y:S01]  /*6930*/  @!P3 IMAD.IADD R9, R9, 0x1, -R3.reuse ;  /* 0x000000010909b824 */ /* 0x100fe200078e0a03 */
[----:B------:R-:W-:Y:S01]  /*6940*/  ISETP.GE.AND P3, PT, R13, RZ, PT ;  /* 0x000000ff0d00720c */ /* 0x000fe20003f66270 */
[----:B------:R-:W-:Y:S01]  /*6950*/  @!P1 IMAD.MOV R4, RZ, RZ, -R4 ;  /* 0x000000ffff049224 */ /* 0x000fe200078e0a04 */
[C---:B------:R-:W-:Y:S01]  /*6960*/  ISETP.GT.U32.AND P1, PT, R3.reuse, R15, PT ;  /* 0x0000000f0300720c */ /* 0x040fe20003f24070 */
[----:B------:R-:W-:Y:S01]  /*6970*/  IMAD R12, R3, R8, R12 ;  /* 0x00000008030c7224 */ /* 0x000fe200078e020c */
[----:B------:R-:W-:Y:S01]  /*6980*/  IABS R13, R6 ;  /* 0x00000006000d7213 */ /* 0x000fe20000000000 */
[----:B------:R-:W-:Y:S01]  /*6990*/  @!P0 IMAD.IADD R5, R5, 0x1, -R3 ;  /* 0x0000000105058824 */ /* 0x000fe200078e0a03 */
[C---:B------:R-:W-:Y:S01]  /*69a0*/  ISETP.GT.U32.AND P0, PT, R3.reuse, R0, PT ;  /* 0x000000000300720c */ /* 0x040fe20003f04070 */
[----:B------:R-:W-:Y:S01]  /*69b0*/  @!P6 IMAD.MOV R9, RZ, RZ, -R9 ;  /* 0x000000ffff09e224 */ /* 0x000fe200078e0a09 */
[----:B------:R-:W-:Y:S01]  /*69c0*/  ISETP.GE.AND P6, PT, R6, RZ, PT ;  /* 0x000000ff0600720c */ /* 0x000fe20003fc6270 */
[----:B------:R-:W-:Y:S01]  /*69d0*/  @!P5 IMAD.MOV R5, RZ, RZ, -R5 ;  /* 0x000000ffff05d224 */ /* 0x000fe200078e0a05 */
[----:B------:R-:W-:Y:S01]  /*69e0*/  ISETP.GT.U32.AND P5, PT, R3, R12, PT ;  /* 0x0000000c0300720c */ /* 0x000fe20003fa4070 */
[----:B------:R-:W-:Y:S01]  /*69f0*/  IMAD.HI.U32 R6, R14, R13, RZ ;  /* 0x0000000d0e067227 */ /* 0x000fe200078e00ff */
[----:B------:R-:W-:Y:S03]  /*6a00*/  STL [R1+0xef8], R4 ;  /* 0x000ef80401007387 */ /* 0x000fe60000100800 */
[----:B------:R-:W-:Y:S01]  /*6a10*/  IMAD.MOV R6, RZ, RZ, -R6 ;  /* 0x000000ffff067224 */ /* 0x000fe200078e0a06 */
[----:B------:R-:W-:Y:S01]  /*6a20*/  STL [R1+0xefc], R9 ;  /* 0x000efc0901007387 */ /* 0x000fe20000100800 */
[----:B------:R-:W-:-:S02]  /*6a30*/  @!P1 IMAD.IADD R15, R15, 0x1, -R3 ;  /* 0x000000010f0f9824 */ /* 0x000fc400078e0a03 */
[----:B------:R-:W-:Y:S01]  /*6a40*/  @!P0 IMAD.IADD R0, R0, 0x1, -R3 ;  /* 0x0000000100008824 */ /* 0x000fe200078e0a03 */
[----:B------:R0:W-:Y:S01]  /*6a50*/  STL [R1+0xf00], R5 ;  /* 0x000f000501007387 */ /* 0x0001e20000100800 */
[C---:B------:R-:W-:Y:S02]  /*6a60*/  IMAD R13, R3.reuse, R6, R13 ;  /* 0x00000006030d7224 */ /* 0x040fe400078e020d */
[----:B------:R-:W-:Y:S01]  /*6a70*/  @!P5 IMAD.IADD R12, R12, 0x1, -R3 ;  /* 0x000000010c0cd824 */ /* 0x000fe200078e0a03 */
[C---:B------:R-:W-:Y:S01]  /*6a80*/  ISETP.GT.U32.AND P0, PT, R3.reuse, R0, PT ;  /* 0x000000000300720c */ /* 0x040fe20003f04070 */
[----:B------:R-:W-:Y:S01]  /*6a90*/  @!P2 IMAD.MOV R15, RZ, RZ, -R15 ;  /* 0x000000ffff0fa224 */ /* 0x000fe200078e0a0f */
[C---:B------:R-:W-:Y:S01]  /*6aa0*/  ISETP.GT.U32.AND P2, PT, R3.reuse, R13, PT ;  /* 0x0000000d0300720c */ /* 0x040fe20003f44070 */
[C---:B------:R-:W-:Y:S01]  /*6ab0*/  VIADD R18, R2.reuse, 0x8 ;  /* 0x0000000802127836 */ /* 0x040fe20000000000 */
[----:B------:R-:W-:Y:S01]  /*6ac0*/  ISETP.GT.U32.AND P5, PT, R3, R12, PT ;  /* 0x0000000c0300720c */ /* 0x000fe20003fa4070 */
[C---:B------:R-:W-:Y:S01]  /*6ad0*/  VIADD R20, R2.reuse, 0x7 ;  /* 0x0000000702147836 */ /* 0x040fe20000000000 */
[----:B------:R-:W-:Y:S01]  /*6ae0*/  STL [R1+0xf04], R15 ;  /* 0x000f040f01007387 */ /* 0x000fe20000100800 */
[----:B------:R-:W-:Y:S01]  /*6af0*/  VIADD R7, R2, 0x6 ;  /* 0x0000000602077836 */ /* 0x000fe20000000000 */
[----:B------:R-:W-:Y:S01]  /*6b00*/  ISETP.GE.AND P1, PT, R18, RZ, PT ;  /* 0x000000ff1200720c */ /* 0x000fe20003f26270 */
[----:B------:R-:W-:Y:S01]  /*6b10*/  VIADD R26, R2, 0x3 ;  /* 0x00000003021a7836 */ /* 0x000fe20000000000 */
[----:B------:R-:W-:Y:S01]  /*6b20*/  IABS R18, R18 ;  /* 0x0000001200127213 */ /* 0x000fe20000000000 */
[----:B0-----:R-:W-:Y:S01]  /*6b30*/  IMAD.SHL.U32 R5, R17, 0x2, RZ ;  /* 0x0000000211057824 */ /* 0x001fe200078e00ff */
[----:B------:R-:W-:Y:S01]  /*6b40*/  IABS R28, R20 ;  /* 0x00000014001c7213 */ /* 0x000fe20000000000 */
[----:B------:R-:W-:Y:S01]  /*6b50*/  @!P0 IMAD.IADD R0, R0, 0x1, -R3 ;  /* 0x0000000100008824 */ /* 0x000fe200078e0a03 */
[----:B------:R-:W-:Y:S01]  /*6b60*/  ISETP.GE.AND P0, PT, R20, RZ, PT ;  /* 0x000000ff1400720c */ /* 0x000fe20003f06270 */
[----:B------:R-:W-:Y:S01]  /*6b70*/  IMAD.HI.U32 R21, R14, R18, RZ ;  /* 0x000000120e157227 */ /* 0x000fe200078e00ff */
[----:B------:R-:W-:-:S02]  /*6b80*/  IABS R19, R7 ;  /* 0x0000000700137213 */ /* 0x000fc40000000000 */
[----:B------:R-:W-:Y:S01]  /*6b90*/  IABS R23, R26 ;  /* 0x0000001a00177213 */ /* 0x000fe20000000000 */
[----:B------:R-:W-:Y:S02]  /*6ba0*/  @!P2 IMAD.IADD R13, R13, 0x1, -R3 ;  /* 0x000000010d0da824 */ /* 0x000fe400078e0a03 */
[----:B------:R-:W-:Y:S02]  /*6bb0*/  IMAD.MOV R20, RZ, RZ, -R21 ;  /* 0x000000ffff147224 */ /* 0x000fe400078e0a15 */
[----:B------:R-:W-:Y:S01]  /*6bc0*/  @!P5 IMAD.IADD R12, R12, 0x1, -R3 ;  /* 0x000000010c0cd824 */ /* 0x000fe200078e0a03 */
[----:B------:R-:W-:Y:S01]  /*6bd0*/  ISETP.GE.AND P5, PT, R7, RZ, PT ;  /* 0x000000ff0700720c */ /* 0x000fe20003fa6270 */
[----:B------:R-:W-:Y:S01]  /*6be0*/  IMAD.HI.U32 R8, R14, R28, RZ ;  /* 0x0000001c0e087227 */ /* 0x000fe200078e00ff */
[----:B------:R-:W-:-:S03]  /*6bf0*/  ISETP.GT.U32.AND P2, PT, R3, R13, PT ;  /* 0x0000000d0300720c */ /* 0x000fc60003f44070 */
[C---:B------:R-:W-:Y:S02]  /*6c00*/  IMAD R7, R3.reuse, R20, R18 ;  /* 0x0000001403077224 */ /* 0x040fe400078e0212 */
[----:B------:R-:W-:Y:S02]  /*6c10*/  IMAD.MOV R8, RZ, RZ, -R8 ;  /* 0x000000ffff087224 */ /* 0x000fe400078e0a08 */
[----:B------:R-:W-:Y:S01]  /*6c20*/  @!P3 IMAD.MOV R0, RZ, RZ, -R0 ;  /* 0x000000ffff00b224 */ /* 0x000fe200078e0a00 */
[C---:B------:R-:W-:Y:S01]  /*6c30*/  ISETP.GT.U32.AND P3, PT, R3.reuse, R7, PT ;  /* 0x000000070300720c */ /* 0x040fe20003f64070 */
[----:B------:R-:W-:Y:S02]  /*6c40*/  IMAD R28, R3, R8, R28 ;  /* 0x00000008031c7224 */ /* 0x000fe400078e021c */
[----:B------:R-:W-:Y:S01]  /*6c50*/  VIADD R18, R2, 0x4 ;  /* 0x0000000402127836 */ /* 0x000fe20000000000 */
[----:B------:R0:W-:Y:S01]  /*6c60*/  STL [R1+0xf08], R0 ;  /* 0x000f080001007387 */ /* 0x0001e20000100800 */
[----:B------:R-:W-:Y:S01]  /*6c70*/  @!P2 IMAD.IADD R13, R13, 0x1, -R3 ;  /* 0x000000010d0da824 */ /* 0x000fe200078e0a03 */
[----:B------:R-:W-:Y:S01]  /*6c80*/  ISETP.GT.U32.AND P2, PT, R3, R28, PT ;  /* 0x0000001c0300720c */ /* 0x000fe20003f44070 */
[----:B------:R-:W-:Y:S01]  /*6c90*/  IMAD.HI.U32 R6, R14, R19, RZ ;  /* 0x000000130e067227 */ /* 0x000fe200078e00ff */
[----:B------:R-:W-:-:S03]  /*6ca0*/  IABS R21, R18 ;  /* 0x0000001200157213 */ /* 0x000fc60000000000 */
[----:B------:R-:W-:Y:S02]  /*6cb0*/  VIADD R20, R2, 0x5 ;  /* 0x0000000502147836 */ /* 0x000fe40000000000 */
[----:B------:R-:W-:Y:S01]  /*6cc0*/  @!P3 IMAD.IADD R7, R7, 0x1, -R3 ;  /* 0x000000010707b824 */ /* 0x000fe200078e0a03 */
[----:B0-----:R-:W-:Y:S01]  /*6cd0*/  LOP3.LUT R0, R29, 0xfc, RZ, 0xfc, !PT ;  /* 0x000000fc1d007812 */ /* 0x001fe200078efcff */
[----:B------:R-:W-:-:S03]  /*6ce0*/  IMAD.HI.U32 R25, R14, R21, RZ ;  /* 0x000000150e197227 */ /* 0x000fc600078e00ff */
[C---:B------:R-:W-:Y:S01]  /*6cf0*/  ISETP.GT.U32.AND P3, PT, R3.reuse, R7, PT ;  /* 0x000000070300720c */ /* 0x040fe20003f64070 */
[----:B------:R-:W-:Y:S02]  /*6d00*/  @!P2 IMAD.IADD R28, R28, 0x1, -R3 ;  /* 0x000000011c1ca824 */ /* 0x000fe400078e0a03 */
[----:B------:R-:W-:Y:S02]  /*6d10*/  IMAD.MOV R6, RZ, RZ, -R6 ;  /* 0x000000ffff067224 */ /* 0x000fe400078e0a06 */
[----:B------:R-:W-:Y:S01]  /*6d20*/  VIADD R8, R2, 0x2 ;  /* 0x0000000202087836 */ /* 0x000fe20000000000 */
[----:B------:R-:W-:Y:S01]  /*6d30*/  ISETP.GT.U32.AND P2, PT, R3, R28, PT ;  /* 0x0000001c0300720c */ /* 0x000fe20003f44070 */
[----:B------:R-:W-:Y:S01]  /*6d40*/  @!P4 IMAD.MOV R12, RZ, RZ, -R12 ;  /* 0x000000ffff0cc224 */ /* 0x000fe200078e0a0c */
[----:B------:R-:W-:Y:S01]  /*6d50*/  ISETP.GE.AND P4, PT, R20, RZ, PT ;  /* 0x000000ff1400720c */ /* 0x000fe20003f86270 */
[----:B------:R-:W-:Y:S01]  /*6d60*/  IMAD.HI.U32 R22, R14, R23, RZ ;  /* 0x000000170e167227 */ /* 0x000fe200078e00ff */
[----:B------:R-:W-:-:S02]  /*6d70*/  IABS R20, R20 ;  /* 0x0000001400147213 */ /* 0x000fc40000000000 */
[----:B------:R-:W-:Y:S01]  /*6d80*/  IABS R24, R8 ;  /* 0x0000000800187213 */ /* 0x000fe20000000000 */
[----:B------:R-:W-:Y:S01]  /*6d90*/  IMAD.MOV R25, RZ, RZ, -R25 ;  /* 0x000000ffff197224 */ /* 0x000fe200078e0a19 */
[----:B------:R-:W-:Y:S01]  /*6da0*/  STL [R1+0xf0c], R12 ;  /* 0x000f0c0c01007387 */ /* 0x000fe20000100800 */
[C---:B------:R-:W-:Y:S02]  /*6db0*/  IMAD R19, R3.reuse, R6, R19 ;  /* 0x0000000603137224 */ /* 0x040fe400078e0213 */
[----:B------:R-:W-:Y:S02]  /*6dc0*/  IMAD.MOV R22, RZ, RZ, -R22 ;  /* 0x000000ffff167224 */ /* 0x000fe400078e0a16 */
[----:B------:R-:W-:Y:S02]  /*6dd0*/  IMAD R21, R3, R25, R21 ;  /* 0x0000001903157224 */ /* 0x000fe400078e0215 */
[----:B------:R-:W-:Y:S01]  /*6de0*/  @!P3 IMAD.IADD R7, R7, 0x1, -R3 ;  /* 0x000000010707b824 */ /* 0x000fe200078e0a03 */
[----:B------:R-:W-:Y:S01]  /*6df0*/  ISETP.GT.U32.AND P3, PT, R3, R19, PT ;  /* 0x000000130300720c */ /* 0x000fe20003f64070 */
[----:B------:R-:W-:-:S04]  /*6e00*/  IMAD.HI.U32 R27, R14, R20, RZ ;  /* 0x000000140e1b7227 */ /* 0x000fc800078e00ff */
[----:B------:R-:W-:-:S04]  /*6e10*/  IMAD.HI.U32 R6, R14, R24, RZ ;  /* 0x000000180e067227 */ /* 0x000fc800078e00ff */
[C---:B------:R-:W-:Y:S02]  /*6e20*/  IMAD R23, R3.reuse, R22, R23 ;  /* 0x0000001603177224 */ /* 0x040fe400078e0217 */
[----:B------:R-:W-:Y:S01]  /*6e30*/  @!P1 IMAD.MOV R7, RZ, RZ, -R7 ;  /* 0x000000ffff079224 */ /* 0x000fe200078e0a07 */
[C---:B------:R-:W-:Y:S01]  /*6e40*/  ISETP.GT.U32.AND P1, PT, R3.reuse, R21, PT ;  /* 0x000000150300720c */ /* 0x040fe20003f24070 */
[----:B------:R-:W-:Y:S02]  /*6e50*/  IMAD.MOV R27, RZ, RZ, -R27 ;  /* 0x000000ffff1b7224 */ /* 0x000fe400078e0a1b */
[----:B------:R-:W-:Y:S02]  /*6e60*/  IMAD.MOV R6, RZ, RZ, -R6 ;  /* 0x000000ffff067224 */ /* 0x000fe400078e0a06 */
[----:B------:R-:W-:Y:S01]  /*6e70*/  @!P2 IMAD.IADD R28, R28, 0x1, -R3 ;  /* 0x000000011c1ca824 */ /* 0x000fe200078e0a03 */
[C---:B------:R-:W-:Y:S01]  /*6e80*/  ISETP.GT.U32.AND P2, PT, R3.reuse, R23, PT ;  /* 0x000000170300720c */ /* 0x040fe20003f44070 */
[----:B------:R-:W-:-:S02]  /*6e90*/  IMAD R20, R3, R27, R20 ;  /* 0x0000001b03147224 */ /* 0x000fc400078e0214 */
[C---:B------:R-:W-:Y:S02]  /*6ea0*/  IMAD R24, R3.reuse, R6, R24 ;  /* 0x0000000603187224 */ /* 0x040fe400078e0218 */
[----:B------:R-:W-:Y:S01]  /*6eb0*/  @!P6 IMAD.MOV R13, RZ, RZ, -R13 ;  /* 0x000000ffff0de224 */ /* 0x000fe200078e0a0d */
[----:B------:R-:W-:Y:S01]  /*6ec0*/  ISETP.GT.U32.AND P6, PT, R3, R20, PT ;  /* 0x000000140300720c */ /* 0x000fe20003fc4070 */
[--C-:B------:R-:W-:Y:S01]  /*6ed0*/  @!P3 IMAD.IADD R19, R19, 0x1, -R3.reuse ;  /* 0x000000011313b824 */ /* 0x100fe200078e0a03 */
[----:B------:R-:W-:Y:S01]  /*6ee0*/  ISETP.GT.U32.AND P3, PT, R3, R24, PT ;  /* 0x000000180300720c */ /* 0x000fe20003f64070 */
[----:B------:R-:W-:Y:S01]  /*6ef0*/  VIADD R25, R2, 0x1 ;  /* 0x0000000102197836 */ /* 0x000fe20000000000 */
[----:B------:R-:W-:Y:S01]  /*6f00*/  STL [R1+0xf10], R13 ;  /* 0x000f100d01007387 */ /* 0x000fe20000100800 */
[----:B------:R-:W-:Y:S02]  /*6f10*/  IMAD R6, R0, UR6, RZ ;  /* 0x0000000600067c24 */ /* 0x000fe4000f8e02ff */
[----:B------:R-:W-:Y:S01]  /*6f20*/  IMAD R22, RZ, RZ, -UR6 ;  /* 0x80000006ff167e24 */ /* 0x000fe2000f8e02ff */
[----:B------:R-:W0:Y:S01]  /*6f30*/  S2R R2, SR_TID.X ;  /* 0x0000000000027919 */ /* 0x000e220000002100 */
[--C-:B------:R-:W-:Y:S01]  /*6f40*/  @!P1 IMAD.IADD R21, R21, 0x1, -R3.reuse ;  /* 0x0000000115159824 */ /* 0x100fe200078e0a03 */
[----:B------:R-:W-:Y:S01]  /*6f50*/  IABS R27, R25 ;  /* 0x00000019001b7213 */ /* 0x000fe20000000000 */
[C---:B------:R-:W-:Y:S01]  /*6f60*/  IMAD R0, R22.reuse, 0x4, R6 ;  /* 0x0000000416007824 */ /* 0x040fe200078e0206 */
[----:B------:R-:W-:Y:S01]  /*6f70*/  STL [R1+0xf14], R7 ;  /* 0x000f140701007387 */ /* 0x000fe20000100800 */
[--C-:B------:R-:W-:Y:S01]  /*6f80*/  @!P2 IMAD.IADD R23, R23, 0x1, -R3.reuse ;  /* 0x000000011717a824 */ /* 0x100fe200078e0a03 */
[C---:B------:R-:W-:Y:S01]  /*6f90*/  ISETP.GT.U32.AND P2, PT, R3.reuse, R21, PT ;  /* 0x000000150300720c */ /* 0x040fe20003f44070 */
[----:B------:R-:W-:Y:S01]  /*6fa0*/  IMAD R0, R22, 0x4, R0 ;  /* 0x0000000416007824 */ /* 0x000fe200078e0200 */
[----:B------:R1:W-:Y:S01]  /*6fb0*/  STL [R1+0xf18], R6 ;  /* 0x000f180601007387 */ /* 0x0003e20000100800 */
[----:B------:R-:W-:Y:S01]  /*6fc0*/  @!P6 IMAD.IADD R20, R20, 0x1, -R3 ;  /* 0x000000011414e824 */ /* 0x000fe200078e0a03 */
[----:B------:R-:W-:Y:S01]  /*6fd0*/  ISETP.GT.U32.AND P6, PT, R3, R19, PT ;  /* 0x000000130300720c */ /* 0x000fe20003fc4070 */
[----:B------:R-:W-:-:S03]  /*6fe0*/  IMAD.HI.U32 R29, R14, R27, RZ ;  /* 0x0000001b0e1d7227 */ /* 0x000fc600078e00ff */
[C---:B------:R-:W-:Y:S01]  /*6ff0*/  ISETP.GT.U32.AND P1, PT, R3.reuse, R20, PT ;  /* 0x000000140300720c */ /* 0x040fe20003f24070 */
[----:B------:R-:W-:Y:S02]  /*7000*/  IMAD.MOV.U32 R14, RZ, RZ, R28 ;  /* 0x000000ffff0e7224 */ /* 0x000fe400078e001c */
[--C-:B------:R-:W-:Y:S01]  /*7010*/  @!P3 IMAD.IADD R24, R24, 0x1, -R3.reuse ;  /* 0x000000011818b824 */ /* 0x100fe200078e0a03 */
[C---:B------:R-:W-:Y:S01]  /*7020*/  ISETP.GT.U32.AND P3, PT, R3.reuse, R23, PT ;  /* 0x000000170300720c */ /* 0x040fe20003f64070 */
[C---:B------:R-:W-:Y:S02]  /*7030*/  IMAD R0, R22.reuse, 0x4, R0 ;  /* 0x0000000416007824 */ /* 0x040fe400078e0200 */
[----:B------:R-:W-:Y:S01]  /*7040*/  @!P0 IMAD.MOV R14, RZ, RZ, -R14 ;  /* 0x000000ffff0e8224 */ /* 0x000fe200078e0a0e */
[----:B------:R-:W-:Y:S01]  /*7050*/  ISETP.GT.U32.AND P0, PT, R3, R24, PT ;  /* 0x000000180300720c */ /* 0x000fe20003f04070 */
[----:B------:R-:W-:Y:S02]  /*7060*/  IMAD R0, R22, 0x4, R0 ;  /* 0x0000000416007824 */ /* 0x000fe400078e0200 */
[----:B------:R-:W-:Y:S01]  /*7070*/  @!P2 IMAD.IADD R21, R21, 0x1, -R3 ;  /* 0x000000011515a824 */ /* 0x000fe200078e0a03 */
[----:B------:R-:W-:Y:S01]  /*7080*/  ISETP.GE.AND P2, PT, R8, RZ, PT ;  /* 0x000000ff0800720c */ /* 0x000fe20003f46270 */
[----:B------:R-:W-:Y:S01]  /*7090*/  IMAD R8, R22, 0x4, R0 ;  /* 0x0000000416087824 */ /* 0x000fe200078e0200 */
[----:B------:R-:W-:Y:S01]  /*70a0*/  STL [R1+0xf1c], R14 ;  /* 0x000f1c0e01007387 */ /* 0x000fe20000100800 */
[----:B------:R-:W-:-:S02]  /*70b0*/  IMAD.MOV R29, RZ, RZ, -R29 ;  /* 0x000000ffff1d7224 */ /* 0x000fc400078e0a1d */
[----:B------:R-:W-:Y:S01]  /*70c0*/  IMAD R28, R22, 0x4, R8 ;  /* 0x00000004161c7824 */ /* 0x000fe200078e0208 */
[----:B------:R-:W-:Y:S01]  /*70d0*/  STL [R1+0xf20], R8 ;  /* 0x000f200801007387 */ /* 0x000fe20000100800 */
[----:B------:R-:W-:Y:S01]  /*70e0*/  @!P6 IMAD.IADD R19, R19, 0x1, -R3 ;  /* 0x000000011313e824 */ /* 0x000fe200078e0a03 */
[----:B------:R-:W-:Y:S01]  /*70f0*/  ISETP.GE.AND P6, PT, R18, RZ, PT ;  /* 0x000000ff1200720c */ /* 0x000fe20003fc6270 */
[----:B------:R-:W-:Y:S01]  /*7100*/  IMAD R18, R3, R29, R27 ;  /* 0x0000001d03127224 */ /* 0x000fe200078e021b */
[----:B0-----:R-:W-:Y:S01]  /*7110*/  LOP3.LUT R29, R2, 0x60, RZ, 0xc0, !PT ;  /* 0x00000060021d7812 */ /* 0x001fe200078ec0ff */
[----:B------:R-:W-:Y:S01]  /*7120*/  IMAD R27, R22, 0x4, R28 ;  /* 0x00000004161b7824 */ /* 0x000fe200078e021c */
[----:B------:R-:W-:Y:S01]  /*7130*/  STL [R1+0xf24], R28 ;  /* 0x000f241c01007387 */ /* 0x000fe20000100800 */
[--C-:B------:R-:W-:Y:S01]  /*7140*/  @!P0 IMAD.IADD R24, R24, 0x1, -R3.reuse ;  /* 0x0000000118188824 */ /* 0x100fe200078e0a03 */
[----:B------:R-:W-:Y:S01]  /*7150*/  ISETP.GE.AND P0, PT, R25, RZ, PT ;  /* 0x000000ff1900720c */ /* 0x000fe20003f06270 */
[----:B------:R-:W-:Y:S01]  /*7160*/  @!P1 IMAD.IADD R20, R20, 0x1, -R3 ;  /* 0x0000000114149824 */ /* 0x000fe200078e0a03 */
[----:B------:R-:W-:Y:S01]  /*7170*/  ISETP.GE.AND P1, PT, R26, RZ, PT ;  /* 0x000000ff1a00720c */ /* 0x000fe20003f26270 */
[----:B------:R-:W-:Y:S01]  /*7180*/  IMAD.SHL.U32 R4, R2, 0x8, RZ ;  /* 0x0000000802047824 */ /* 0x000fe200078e00ff */
[----:B------:R-:W-:Y:S01]  /*7190*/  SHF.R.S32.HI R25, RZ, 0x6, R2 ;  /* 0x00000006ff197819 */ /* 0x000fe20000011402 */
[----:B------:R-:W-:Y:S01]  /*71a0*/  IMAD R0, R22, 0x4, R27 ;  /* 0x0000000416007824 */ /* 0x000fe200078e021b */
[----:B------:R-:W-:Y:S01]  /*71b0*/  LOP3.LUT R26, R2, 0x7, RZ, 0xc0, !PT ;  /* 0x00000007021a7812 */ /* 0x000fe200078ec0ff */
[----:B------:R-:W-:Y:S01]  /*71c0*/  STL [R1+0xf28], R27 ;  /* 0x000f281b01007387 */ /* 0x000fe20000100800 */
[----:B-1----:R-:W-:Y:S01]  /*71d0*/  SGXT R6, R25, 0x1 ;  /* 0x000000011906781a */ /* 0x002fe20000000200 */
[----:B------:R-:W-:Y:S01]  /*71e0*/  IMAD R0, R22, 0x4, R0 ;  /* 0x0000000416007824 */ /* 0x000fe200078e0200 */
[----:B------:R-:W-:Y:S01]  /*71f0*/  LOP3.LUT R25, R4, 0x30, RZ, 0xc0, !PT ;  /* 0x0000003004197812 */ /* 0x000fe200078ec0ff */
[----:B------:R0:W-:Y:S01]  /*7200*/  STL [R1+0xdb8], R4 ;  /* 0x000db80401007387 */ /* 0x0001e20000100800 */
[----:B------:R-:W-:-:S02]  /*7210*/  IMAD.SHL.U32 R2, R2, 0x20, RZ ;  /* 0x0000002002027824 */ /* 0x000fc400078e00ff */
[----:B------:R-:W-:Y:S02]  /*7220*/  IMAD R0, R22, 0x4, R0 ;  /* 0x0000000416007824 */ /* 0x000fe400078e0200 */
[----:B------:R-:W-:Y:S02]  /*7230*/  IMAD R25, R26, 0x40, R25 ;  /* 0x000000401a197824 */ /* 0x000fe400078e0219 */
[----:B------:R-:W-:Y:S02]  /*7240*/  IMAD R0, R22, 0x4, R0 ;  /* 0x0000000416007824 */ /* 0x000fe400078e0200 */
[----:B------:R-:W-:Y:S01]  /*7250*/  @!P3 IMAD.IADD R23, R23, 0x1, -R3 ;  /* 0x000000011717b824 */ /* 0x000fe200078e0a03 */
[----:B------:R-:W-:Y:S01]  /*7260*/  LOP3.LUT R25, R25, 0x10, R5, 0x78, !PT ;  /* 0x0000001019197812 */ /* 0x000fe200078e7805 */
[C---:B0-----:R-:W-:Y:S01]  /*7270*/  IMAD R4, R26.reuse, 0x4, R29 ;  /* 0x000000041a047824 */ /* 0x041fe200078e021d */
[----:B------:R-:W-:Y:S01]  /*7280*/  ISETP.GT.U32.AND P3, PT, R3, R18, PT ;  /* 0x000000120300720c */ /* 0x000fe20003f64070 */
[----:B------:R-:W-:Y:S01]  /*7290*/  IMAD.SHL.U32 R29, R26, 0x10, RZ ;  /* 0x000000101a1d7824 */ /* 0x000fe200078e00ff */
[----:B------:R-:W-:Y:S01]  /*72a0*/  LOP3.LUT R2, R25, 0x200, R2, 0xf8, !PT ;  /* 0x0000020019027812 */ /* 0x000fe200078ef802 */
[----:B------:R-:W-:Y:S01]  /*72b0*/  IMAD R0, R22, 0x4, R0 ;  /* 0x0000000416007824 */ /* 0x000fe200078e0200 */
[----:B------:R-:W-:-:S02]  /*72c0*/  LOP3.LUT R26, R6, 0x90, RZ, 0xc0, !PT ;  /* 0x00000090061a7812 */ /* 0x000fc400078ec0ff */
[--C-:B------:R-:W-:Y:S02]  /*72d0*/  LOP3.LUT R29, R29, 0x30, R5.reuse, 0x78, !PT ;  /* 0x000000301d1d7812 */ /* 0x100fe400078e7805 */
[----:B------:R-:W-:-:S03]  /*72e0*/  LOP3.LUT R5, R26, 0x7e, R5, 0x78, !PT ;  /* 0x0000007e1a057812 */ /* 0x000fc600078e7805 */
[----:B------:R-:W-:Y:S02]  /*72f0*/  IMAD.U32 R4, R4, 0x80, R29 ;  /* 0x0000008004047824 */ /* 0x000fe400078e001d */
[----:B------:R-:W-:Y:S02]  /*7300*/  IMAD R29, R22, 0x4, R0 ;  /* 0x00000004161d7824 */ /* 0x000fe400078e0200 */
[----:B------:R-:W-:Y:S01]  /*7310*/  @!P3 IMAD.IADD R18, R18, 0x1, -R3 ;  /* 0x000000011212b824 */ /* 0x000fe200078e0a03 */
[----:B------:R-:W-:Y:S04]  /*7320*/  STL [R1+0x128], R4 ;  /* 0x0001280401007387 */ /* 0x000fe80000100800 */
[----:B------:R0:W-:Y:S01]  /*7330*/  STL [R1+0xc], R0 ;  /* 0x00000c0001007387 */ /* 0x0001e20000100800 */
[----:B------:R-:W-:-:S03]  /*7340*/  ISETP.GT.U32.AND P3, PT, R3, R18, PT ;  /* 0x000000120300720c */ /* 0x000fc60003f64070 */
[----:B------:R1:W-:Y:S04]  /*7350*/  STL [R1+0x12c], R2 ;  /* 0x00012c0201007387 */ /* 0x0003e80000100800 */
[----:B------:R-:W-:Y:S01]  /*7360*/  STL [R1+0xf2c], R29 ;  /* 0x000f2c1d01007387 */ /* 0x000fe20000100800 */
[----:B0-----:R-:W-:-:S03]  /*7370*/  IMAD R0, R22, 0x4, R29 ;  /* 0x0000000416007824 */ /* 0x001fc600078e021d */
[----:B------:R-:W3:Y:S01]  /*7380*/  LDL.LU R28, [R1+0x1f0] ;  /* 0x0001f000011c7983 */ /* 0x000ee20000300800 */
[----:B------:R-:W-:-:S03]  /*7390*/  IMAD R0, R22, 0x4, R0 ;  /* 0x0000000416007824 */ /* 0x000fc600078e0200 */
[----:B------:R-:W2:Y:S01]  /*73a0*/  LDL.LU R8, [R1+0x1ec] ;  /* 0x0001ec0001087983 */ /* 0x000ea20000300800 */
[----:B------:R-:W-:Y:S01]  /*73b0*/  @!P3 IMAD.IADD R18, R18, 0x1, -R3 ;  /* 0x000000011212b824 */ /* 0x000fe200078e0a03 */
[----:B------:R-:W-:Y:S01]  /*73c0*/  ISETP.NE.AND P3, PT, R11, RZ, PT ;  /* 0x000000ff0b00720c */ /* 0x000fe20003f65270 */
[----:B------:R-:W-:Y:S01]  /*73d0*/  IMAD R26, R22, 0x4, R0 ;  /* 0x00000004161a7824 */ /* 0x000fe200078e0200 */
[----:B------:R-:W4:Y:S01]  /*73e0*/  LDL.LU R14, [R1+0x1e8] ;  /* 0x0001e800010e7983 */ /* 0x000f220000300800 */
[----:B------:R-:W-:Y:S01]  /*73f0*/  LOP3.LUT R3, RZ, R11, RZ, 0x33, !PT ;  /* 0x0000000bff037212 */ /* 0x000fe200078e33ff */
[----:B------:R-:W-:Y:S02]  /*7400*/  IMAD.MOV.U32 R11, RZ, RZ, R24 ;  /* 0x000000ffff0b7224 */ /* 0x000fe400078e0018 */
[----:B------:R-:W5:Y:S04]  /*7410*/  LDL.LU R6, [R1+0x1e4] ;  /* 0x0001e40001067983 */ /* 0x000f680000300800 */
        /* <DEDUP_REMOVED lines=9> */
[----:B------:R-:W5:Y:S01]  /*74b0*/  LDL.LU R10, [R1+0x1bc] ;  /* 0x0001bc00010a7983 */ /* 0x000f620000300800 */
[----:B------:R-:W-:-:S02]  /*74c0*/  @!P5 IMAD.MOV R19, RZ, RZ, -R19 ;  /* 0x000000ffff13d224 */ /* 0x000fc400078e0a13 */
[----:B------:R-:W-:Y:S01]  /*74d0*/  @!P4 IMAD.MOV R20, RZ, RZ, -R20 ;  /* 0x000000ffff14c224 */ /* 0x000fe200078e0a14 */
[----:B------:R-:W5:Y:S01]  /*74e0*/  LDL.LU R17, [R1+0x1b8] ;  /* 0x0001b80001117983 */ /* 0x000f620000300800 */
[----:B------:R-:W-:Y:S02]  /*74f0*/  @!P6 IMAD.MOV R21, RZ, RZ, -R21 ;  /* 0x000000ffff15e224 */ /* 0x000fe400078e0a15 */
[----:B------:R-:W-:Y:S01]  /*7500*/  @!P1 IMAD.MOV R23, RZ, RZ, -R23 ;  /* 0x000000ffff179224 */ /* 0x000fe200078e0a17 */
[----:B-1----:R-:W5:Y:S01]  /*7510*/  LDL.LU R2, [R1+0x1b4] ;  /* 0x0001b40001027983 */ /* 0x002f620000300800 */
[----:B------:R-:W-:Y:S02]  /*7520*/  @!P2 IMAD.MOV R11, RZ, RZ, -R11 ;  /* 0x000000ffff0ba224 */ /* 0x000fe400078e0a0b */
[----:B------:R-:W-:Y:S01]  /*7530*/  @!P0 IMAD.MOV R18, RZ, RZ, -R18 ;  /* 0x000000ffff128224 */ /* 0x000fe200078e0a12 */
[----:B------:R3:W-:Y:S01]  /*7540*/  STL [R1+0xf30], R19 ;  /* 0x000f301301007387 */ /* 0x0007e20000100800 */
[----:B------:R-:W-:-:S03]  /*7550*/  IMAD R25, R22, 0x4, R26 ;  /* 0x0000000416197824 */ /* 0x000fc600078e021a */
[----:B------:R-:W-:Y:S04]  /*7560*/  STL [R1+0xf34], R20 ;  /* 0x000f341401007387 */ /* 0x000fe80000100800 */
[----:B------:R-:W-:Y:S04]  /*7570*/  STL [R1+0xf38], R21 ;  /* 0x000f381501007387 */ /* 0x000fe80000100800 */
[----:B------:R-:W-:Y:S04]  /*7580*/  STL [R1+0xf3c], R23 ;  /* 0x000f3c1701007387 */ /* 0x000fe80000100800 */
[----:B------:R-:W-:Y:S04]  /*7590*/  STL [R1+0xf40], R11 ;  /* 0x000f400b01007387 */ /* 0x000fe80000100800 */
[----:B------:R2:W-:Y:S04]  /*75a0*/  STL [R1+0xf44], R18 ;  /* 0x000f441201007387 */ /* 0x0005e80000100800 */
[----:B------:R-:W-:Y:S04]  /*75b0*/  STL [R1+0xf50], R25 ;  /* 0x000f501901007387 */ /* 0x000fe80000100800 */
[----:B------:R-:W-:Y:S04]  /*75c0*/  STL [R1+0xf4c], R22 ;  /* 0x000f4c1601007387 */ /* 0x000fe80000100800 */
[----:B------:R-:W-:Y:S01]  /*75d0*/  STL [R1+0xf48], R26 ;  /* 0x000f481a01007387 */ /* 0x000fe20000100800 */
[----:B---3--:R-:W-:-:S02]  /*75e0*/  SEL R19, R3, R28, !P3 ;  /* 0x0000001c03137207 */ /* 0x008fc40005800000 */
[----:B--2---:R-:W-:-:S03]  /*75f0*/  SEL R18, R3, R8, !P3 ;  /* 0x0000000803127207 */ /* 0x004fc60005800000 */
[----:B------:R-:W-:Y:S01]  /*7600*/  STL [R1+0x250], R19 ;  /* 0x0002501301007387 */ /* 0x000fe20000100800 */
[----:B----4-:R-:W-:-:S03]  /*7610*/  SEL R11, R3, R14, !P3 ;  /* 0x0000000e030b7207 */ /* 0x010fc60005800000 */
[----:B------:R-:W-:Y:S01]  /*7620*/  STL [R1+0x24c], R18 ;  /* 0x00024c1201007387 */ /* 0x000fe20000100800 */
[----:B-----5:R-:W-:-:S03]  /*7630*/  SEL R8, R3, R6, !P3 ;  /* 0x0000000603087207 */ /* 0x020fc60005800000 */
[----:B------:R-:W-:Y:S01]  /*7640*/  STL [R1+0x248], R11 ;  /* 0x0002480b01007387 */ /* 0x000fe20000100800 */
[----:B------:R-:W-:-:S03]  /*7650*/  SEL R7, R3, R7, !P3 ;  /* 0x0000000703077207 */ /* 0x000fc60005800000 */
[----:B------:R0:W-:Y:S01]  /*7660*/  STL [R1+0x244], R8 ;  /* 0x0002440801007387 */ /* 0x0001e20000100800 */
[----:B------:R-:W-:-:S03]  /*7670*/  SEL R6, R3, R13, !P3 ;  /* 0x0000000d03067207 */ /* 0x000fc60005800000 */
[----:B------:R1:W-:Y:S04]  /*7680*/  STL [R1+0x240], R7 ;  /* 0x0002400701007387 */ /* 0x0003e80000100800 */
[----:B------:R2:W-:Y:S01]  /*7690*/  STL [R1+0x23c], R6 ;  /* 0x00023c0601007387 */ /* 0x0005e20000100800 */
[C---:B0-----:R-:W-:Y:S02]  /*76a0*/  SEL R8, R3.reuse, R12, !P3 ;  /* 0x0000000c03087207 */ /* 0x041fe40005800000 */
[----:B-1----:R-:W-:-:S03]  /*76b0*/  SEL R7, R3, R0, !P3 ;  /* 0x0000000003077207 */ /* 0x002fc60005800000 */
[----:B------:R-:W-:Y:S01]  /*76c0*/  STL [R1+0x238], R8 ;  /* 0x0002380801007387 */ /* 0x000fe20000100800 */
[C---:B--2---:R-:W-:Y:S02]  /*76d0*/  SEL R6, R3.reuse, R15, !P3 ;  /* 0x0000000f03067207 */ /* 0x044fe40005800000 */
[C---:B------:R-:W-:Y:S01]  /*76e0*/  SEL R0, R3.reuse, R5, !P3 ;  /* 0x0000000503007207 */ /* 0x040fe20005800000 */
[----:B------:R-:W-:Y:S01]  /*76f0*/  STL [R1+0x234], R7 ;  /* 0x0002340701007387 */ /* 0x000fe20000100800 */
[----:B------:R-:W-:-:S03]  /*7700*/  SEL R5, R3, R9, !P3 ;  /* 0x0000000903057207 */ /* 0x000fc60005800000 */
[----:B------:R-:W-:Y:S01]  /*7710*/  STL [R1+0x230], R6 ;  /* 0x0002300601007387 */ /* 0x000fe20000100800 */
[----:B------:R-:W-:-:S03]  /*7720*/  SEL R4, R3, R4, !P3 ;  /* 0x0000000403047207 */ /* 0x000fc60005800000 */
[----:B------:R0:W-:Y:S04]  /*7730*/  STL [R1+0x22c], R0 ;  /* 0x00022c0001007387 */ /* 0x0001e80000100800 */
[----:B------:R1:W-:Y:S01]  /*7740*/  STL [R1+0x228], R5 ;  /* 0x0002280501007387 */ /* 0x0003e20000100800 */
[----:B0-----:R-:W-:-:S03]  /*7750*/  SEL R0, R3, R16, !P3 ;  /* 0x0000001003007207 */ /* 0x001fc60005800000 */
[----:B------:R0:W-:Y:S01]  /*7760*/  STL [R1+0x224], R4 ;  /* 0x0002240401007387 */ /* 0x0001e20000100800 */
[----:B-1----:R-:W-:-:S03]  /*7770*/  SEL R5, R3, R10, !P3 ;  /* 0x0000000a03057207 */ /* 0x002fc60005800000 */
[----:B------:R1:W-:Y:S04]  /*7780*/  STL [R1+0x220], R0 ;  /* 0x0002200001007387 */ /* 0x0003e80000100800 */
[----:B------:R-:W-:Y:S04]  /*7790*/  STL [R1+0x21c], R5 ;  /* 0x00021c0501007387 */ /* 0x000fe80000100800 */
[----:B------:R-:W2:Y:S01]  /*77a0*/  LDL.LU R26, [R1+0x1a4] ;  /* 0x0001a400011a7983 */ /* 0x000ea20000300800 */
[C---:B0-----:R-:W-:Y:S02]  /*77b0*/  SEL R4, R3.reuse, R17, !P3 ;  /* 0x0000001103047207 */ /* 0x041fe40005800000 */
[----:B-1----:R-:W-:-:S03]  /*77c0*/  SEL R0, R3, R2, !P3 ;  /* 0x0000000203007207 */ /* 0x002fc60005800000 */
[----:B------:R-:W-:Y:S04]  /*77d0*/  STL [R1+0x218], R4 ;  /* 0x0002180401007387 */ /* 0x000fe80000100800 */
[----:B--2---:R0:W-:Y:S04]  /*77e0*/  STL [R1+0xf6c], R26 ;  /* 0x000f6c1a01007387 */ /* 0x0041e80000100800 */
[----:B------:R-:W-:Y:S04]  /*77f0*/  STL [R1+0x214], R0 ;  /* 0x0002140001007387 */ /* 0x000fe80000100800 */
[----:B0-----:R-:W2:Y:S04]  /*7800*/  LDL.LU R26, [R1+0x1a8] ;  /* 0x0001a800011a7983 */ /* 0x001ea80000300800 */
[----:B--2---:R0:W-:Y:S04]  /*7810*/  STL [R1+0xf70], R26 ;  /* 0x000f701a01007387 */ /* 0x0041e80000100800 */
[----:B0-----:R-:W2:Y:S04]  /*7820*/  LDL.LU R26, [R1+0x1ac] ;  /* 0x0001ac00011a7983 */ /* 0x001ea80000300800 */
[----:B--2---:R0:W-:Y:S04]  /*7830*/  STL [R1+0xf74], R26 ;  /* 0x000f741a01007387 */ /* 0x0041e80000100800 */
[----:B0-----:R-:W2:Y:S04]  /*7840*/  LDL.LU R26, [R1+0x1b0] ;  /* 0x0001b000011a7983 */ /* 0x001ea80000300800 */
[----:B------:R-:W3:Y:S04]  /*7850*/  LDL.LU R22, [R1+0x1a0] ;  /* 0x0001a00001167983 */ /* 0x000ee80000300800 */
[----:B------:R-:W4:Y:S04]  /*7860*/  LDL.LU R25, [R1+0x19c] ;  /* 0x00019c0001197983 */ /* 0x000f280000300800 */
[----:B------:R-:W5:Y:S04]  /*7870*/  LDL.LU R18, [R1+0x198] ;  /* 0x0001980001127983 */ /* 0x000f680000300800 */
[----:B------:R-:W3:Y:S04]  /*7880*/  LDL.LU R11, [R1+0x194] ;  /* 0x00019400010b7983 */ /* 0x000ee80000300800 */
        /* <DEDUP_REMOVED lines=22> */
[----:B------:R-:W3:Y:S01]  /*79f0*/  LDL.LU R2, [R1+0x138] ;  /* 0x0001380001027983 */ /* 0x000ee20000300800 */
[----:B--2---:R-:W-:-:S05]  /*7a00*/  SEL R26, R3, R26, !P3 ;  /* 0x0000001a031a7207 */ /* 0x004fca0005800000 */
[----:B------:R0:W-:Y:S04]  /*7a10*/  STL [R1+0x210], R26 ;  /* 0x0002101a01007387 */ /* 0x0001e80000100800 */
[----:B0-----:R-:W2:Y:S02]  /*7a20*/  LDL.LU R26, [R1+0xf74] ;  /* 0x000f7400011a7983 */ /* 0x001ea40000300800 */
[----:B--2---:R-:W-:-:S05]  /*7a30*/  SEL R26, R3, R26, !P3 ;  /* 0x0000001a031a7207 */ /* 0x004fca0005800000 */
[----:B------:R0:W-:Y:S04]  /*7a40*/  STL [R1+0x1f0], R26 ;  /* 0x0001f01a01007387 */ /* 0x0001e80000100800 */
[----:B0-----:R-:W2:Y:S02]  /*7a50*/  LDL.LU R26, [R1+0xf70] ;  /* 0x000f7000011a7983 */ /* 0x001ea40000300800 */
[----:B--2---:R-:W-:-:S05]  /*7a60*/  SEL R26, R3, R26, !P3 ;  /* 0x0000001a031a7207 */ /* 0x004fca0005800000 */
[----:B------:R0:W-:Y:S04]  /*7a70*/  STL [R1+0x208], R26 ;  /* 0x0002081a01007387 */ /* 0x0001e80000100800 */
[----:B0-----:R-:W2:Y:S01]  /*7a80*/  LDL.LU R26, [R1+0xf6c] ;  /* 0x000f6c00011a7983 */ /* 0x001ea20000300800 */
[C---:B----4-:R-:W-:Y:S02]  /*7a90*/  SEL R25, R3.reuse, R25, !P3 ;  /* 0x0000001903197207 */ /* 0x050fe40005800000 */
[C---:B---3--:R-:W-:Y:S02]  /*7aa0*/  SEL R21, R3.reuse, R21, !P3 ;  /* 0x0000001503157207 */ /* 0x048fe40005800000 */
[C---:B------:R-:W-:Y:S02]  /*7ab0*/  SEL R7, R3.reuse, R7, !P3 ;  /* 0x0000000703077207 */ /* 0x040fe40005800000 */
[----:B------:R-:W-:-:S02]  /*7ac0*/  SEL R4, R3, R4, !P3 ;  /* 0x0000000403047207 */ /* 0x000fc40005800000 */
[----:B--2---:R-:W-:-:S05]  /*7ad0*/  SEL R26, R3, R26, !P3 ;  /* 0x0000001a031a7207 */ /* 0x004fca0005800000 */
[----:B------:R0:W-:Y:S02]  /*7ae0*/  STL [R1+0x20c], R26 ;  /* 0x00020c1a01007387 */ /* 0x0001e40000100800 */
[C---:B0-----:R-:W-:Y:S02]  /*7af0*/  SEL R26, R3.reuse, R22, !P3 ;  /* 0x00000016031a7207 */ /* 0x041fe40005800000 */
[C---:B-----5:R-:W-:Y:S02]  /*7b00*/  SEL R22, R3.reuse, R18, !P3 ;  /* 0x0000001203167207 */ /* 0x060fe40005800000 */
[C---:B------:R-:W-:Y:S01]  /*7b10*/  SEL R18, R3.reuse, R11, !P3 ;  /* 0x0000000b03127207 */ /* 0x040fe20005800000 */
[----:B------:R-:W-:Y:S01]  /*7b20*/  STL [R1+0x204], R26 ;  /* 0x0002041a01007387 */ /* 0x000fe20000100800 */
[----:B------:R-:W-:-:S03]  /*7b30*/  SEL R11, R3, R23, !P3 ;  /* 0x00000017030b7207 */ /* 0x000fc60005800000 */
[----:B------:R-:W-:Y:S04]  /*7b40*/  STL [R1+0x200], R25 ;  /* 0x0002001901007387 */ /* 0x000fe80000100800 */
[----:B------:R-:W-:Y:S04]  /*7b50*/  STL [R1+0x1fc], R22 ;  /* 0x0001fc1601007387 */ /* 0x000fe80000100800 */
[----:B------:R0:W-:Y:S04]  /*7b60*/  STL [R1+0x1f8], R18 ;  /* 0x0001f81201007387 */ /* 0x0001e80000100800 */
[----:B------:R1:W-:Y:S01]  /*7b70*/  STL [R1+0x1f4], R11 ;  /* 0x0001f40b01007387 */ /* 0x0003e20000100800 */
[----:B0-----:R-:W-:-:S03]  /*7b80*/  SEL R18, R3, R20, !P3 ;  /* 0x0000001403127207 */ /* 0x001fc60005800000 */
[----:B------:R-:W-:Y:S01]  /*7b90*/  STL [R1+0x1ec], R21 ;  /* 0x0001ec1501007387 */ /* 0x000fe20000100800 */
[----:B-1----:R-:W-:-:S03]  /*7ba0*/  SEL R11, R3, R19, !P3 ;  /* 0x00000013030b7207 */ /* 0x002fc60005800000 */
[----:B------:R0:W-:Y:S01]  /*7bb0*/  STL [R1+0x1e8], R18 ;  /* 0x0001e81201007387 */ /* 0x0001e20000100800 */
[----:B------:R-:W-:-:S03]  /*7bc0*/  SEL R19, R3, R24, !P3 ;  /* 0x0000001803137207 */ /* 0x000fc60005800000 */
[----:B------:R1:W-:Y:S01]  /*7bd0*/  STL [R1+0x1e4], R11 ;  /* 0x0001e40b01007387 */ /* 0x0003e20000100800 */
[----:B0-----:R-:W-:-:S03]  /*7be0*/  SEL R18, R3, R29, !P3 ;  /* 0x0000001d03127207 */ /* 0x001fc60005800000 */
[----:B------:R0:W-:Y:S01]  /*7bf0*/  STL [R1+0x1e0], R19 ;  /* 0x0001e01301007387 */ /* 0x0001e20000100800 */
[----:B-1----:R-:W-:-:S03]  /*7c00*/  SEL R11, R3, R27, !P3 ;  /* 0x0000001b030b7207 */ /* 0x002fc60005800000 */
[----:B------:R1:W-:Y:S04]  /*7c10*/  STL [R1+0x1dc], R18 ;  /* 0x0001dc1201007387 */ /* 0x0003e80000100800 */
[----:B------:R2:W-:Y:S01]  /*7c20*/  STL [R1+0x1d8], R11 ;  /* 0x0001d80b01007387 */ /* 0x0005e20000100800 */
[C---:B0-----:R-:W-:Y:S02]  /*7c30*/  SEL R19, R3.reuse, R28, !P3 ;  /* 0x0000001c03137207 */ /* 0x041fe40005800000 */
[C---:B-1----:R-:W-:Y:S02]  /*7c40*/  SEL R18, R3.reuse, R8, !P3 ;  /* 0x0000000803127207 */ /* 0x042fe40005800000 */
[C---:B------:R-:W-:Y:S02]  /*7c50*/  SEL R8, R3.reuse, R6, !P3 ;  /* 0x0000000603087207 */ /* 0x040fe40005800000 */
[C---:B--2---:R-:W-:Y:S01]  /*7c60*/  SEL R11, R3.reuse, R14, !P3 ;  /* 0x0000000e030b7207 */ /* 0x044fe20005800000 */
[----:B------:R-:W-:Y:S01]  /*7c70*/  STL [R1+0x1d4], R19 ;  /* 0x0001d41301007387 */ /* 0x000fe20000100800 */
[----:B------:R-:W-:-:S03]  /*7c80*/  SEL R6, R3, R13, !P3 ;  /* 0x0000000d03067207 */ /* 0x000fc60005800000 */
[----:B------:R-:W-:Y:S04]  /*7c90*/  STL [R1+0x1d0], R18 ;  /* 0x0001d01201007387 */ /* 0x000fe80000100800 */
[----:B------:R-:W-:Y:S04]  /*7ca0*/  STL [R1+0x1cc], R11 ;  /* 0x0001cc0b01007387 */ /* 0x000fe80000100800 */
[----:B------:R0:W-:Y:S04]  /*7cb0*/  STL [R1+0x1c8], R8 ;  /* 0x0001c80801007387 */ /* 0x0001e80000100800 */
[----:B------:R1:W-:Y:S04]  /*7cc0*/  STL [R1+0x1c4], R7 ;  /* 0x0001c40701007387 */ /* 0x0003e80000100800 */
[----:B------:R2:W-:Y:S01]  /*7cd0*/  STL [R1+0x1c0], R6 ;  /* 0x0001c00601007387 */ /* 0x0005e20000100800 */
[----:B0-----:R-:W-:-:S02]  /*7ce0*/  SEL R8, R3, R12, !P3 ;  /* 0x0000000c03087207 */ /* 0x001fc40005800000 */
        /* <DEDUP_REMOVED lines=160> */
[C---:B---3--:R-:W-:Y:S02]  /*86f0*/  SEL R22, R3.reuse, R22, !P3 ;  /* 0x0000001603167207 */ /* 0x048fe40005800000 */
[C---:B----4-:R-:W-:Y:S02]  /*8700*/  SEL R26, R3.reuse, R26, !P3 ;  /* 0x0000001a031a7207 */ /* 0x050fe40005800000 */
[C---:B-----5:R-:W-:Y:S02]  /*8710*/  SEL R18, R3.reuse, R18, !P3 ;  /* 0x0000001203127207 */ /* 0x060fe40005800000 */
[----:B------:R-:W-:-:S02]  /*8720*/  SEL R11, R3, R11, !P3 ;  /* 0x0000000b030b7207 */ /* 0x000fc40005800000 */
[C---:B------:R-:W-:Y:S02]  /*8730*/  SEL R23, R3.reuse, R23, !P3 ;  /* 0x0000001703177207 */ /* 0x040fe40005800000 */
[C---:B------:R-:W-:Y:S02]  /*8740*/  SEL R21, R3.reuse, R21, !P3 ;  /* 0x0000001503157207 */ /* 0x040fe40005800000 */
[C---:B------:R-:W-:Y:S02]  /*8750*/  SEL R20, R3.reuse, R20, !P3 ;  /* 0x0000001403147207 */ /* 0x040fe40005800000 */
[C---:B------:R-:W-:Y:S02]  /*8760*/  SEL R19, R3.reuse, R19, !P3 ;  /* 0x0000001303137207 */ /* 0x040fe40005800000 */
[C---:B------:R-:W-:Y:S02]  /*8770*/  SEL R29, R3.reuse, R29, !P3 ;  /* 0x0000001d031d7207 */ /* 0x040fe40005800000 */
        /* <DEDUP_REMOVED lines=17> */
[----:B--2---:R-:W-:-:S05]  /*8890*/  SEL R25, R3, R25, !P3 ;  /* 0x0000001903197207 */ /* 0x004fca0005800000 */
[----:B------:R0:W-:Y:S04]  /*88a0*/  STL [R1+0x100], R25 ;  /* 0x0001001901007387 */ /* 0x0001e80000100800 */
[----:B0-----:R-:W2:Y:S04]  /*88b0*/  LDL.LU R25, [R1+0xf50] ;  /* 0x000f500001197983 */ /* 0x001ea80000300800 */
[----:B------:R0:W-:Y:S04]  /*88c0*/  STL [R1+0xfc], R22 ;  /* 0x0000fc1601007387 */ /* 0x0001e80000100800 */
[----:B0-----:R-:W3:Y:S04]  /*88d0*/  LDL.LU R22, [R1+0xf4c] ;  /* 0x000f4c0001167983 */ /* 0x001ee80000300800 */
[----:B------:R0:W-:Y:S04]  /*88e0*/  STL [R1+0xf8], R26 ;  /* 0x0000f81a01007387 */ /* 0x0001e80000100800 */
[----:B0-----:R-:W4:Y:S04]  /*88f0*/  LDL.LU R26, [R1+0xf48] ;  /* 0x000f4800011a7983 */ /* 0x001f280000300800 */
[----:B------:R0:W-:Y:S04]  /*8900*/  STL [R1+0xf4], R18 ;  /* 0x0000f41201007387 */ /* 0x0001e80000100800 */
[----:B0-----:R-:W5:Y:S04]  /*8910*/  LDL.LU R18, [R1+0xf44] ;  /* 0x000f440001127983 */ /* 0x001f680000300800 */
[----:B------:R0:W-:Y:S04]  /*8920*/  STL [R1+0xf0], R11 ;  /* 0x0000f00b01007387 */ /* 0x0001e80000100800 */
[----:B0-----:R-:W2:Y:S04]  /*8930*/  LDL.LU R11, [R1+0xf40] ;  /* 0x000f4000010b7983 */ /* 0x001ea80000300800 */
        /* <DEDUP_REMOVED lines=19> */
[----:B0-----:R-:W3:Y:S04]  /*8a70*/  LDL.LU R6, [R1+0xf18] ;  /* 0x000f180001067983 */ /* 0x001ee80000300800 */
        /* <DEDUP_REMOVED lines=23> */
[----:B0-----:R-:W2:Y:S01]  /*8bf0*/  LDL.LU R2, [R1+0xee8] ;  /* 0x000ee80001027983 */ /* 0x001ea20000300800 */
[----:B------:R-:W-:-:S05]  /*8c00*/  SEL R24, R3, R24, !P3 ;  /* 0x0000001803187207 */ /* 0x000fca0005800000 */
[----:B------:R2:W-:Y:S02]  /*8c10*/  STL [R1+0x94], R24 ;  /* 0x0000941801007387 */ /* 0x0005e40000100800 */
[C---:B--2---:R-:W-:Y:S02]  /*8c20*/  SEL R24, R3.reuse, R2, !P3 ;  /* 0x0000000203187207 */ /* 0x044fe40005800000 */
[----:B------:R-:W2:Y:S01]  /*8c30*/  LDL.LU R2, [R1+0xee4] ;  /* 0x000ee40001027983 */ /* 0x000ea20000300800 */
[----:B------:R-:W-:-:S03]  /*8c40*/  SEL R10, R3, R10, !P3 ;  /* 0x0000000a030a7207 */ /* 0x000fc60005800000 */
[----:B------:R0:W-:Y:S02]  /*8c50*/  STL [R1+0x90], R24 ;  /* 0x0000901801007387 */ /* 0x0001e40000100800 */
[C---:B0-----:R-:W-:Y:S02]  /*8c60*/  SEL R24, R3.reuse, R17, !P3 ;  /* 0x0000001103187207 */ /* 0x041fe40005800000 */
[C---:B------:R-:W-:Y:S02]  /*8c70*/  SEL R17, R3.reuse, R16, !P3 ;  /* 0x0000001003117207 */ /* 0x040fe40005800000 */
[C---:B------:R-:W-:Y:S01]  /*8c80*/  SEL R16, R3.reuse, R4, !P3 ;  /* 0x0000000403107207 */ /* 0x040fe20005800000 */
[----:B------:R-:W-:Y:S01]  /*8c90*/  STL [R1+0x8c], R24 ;  /* 0x00008c1801007387 */ /* 0x000fe20000100800 */
[----:B------:R-:W-:-:S03]  /*8ca0*/  SEL R4, R3, R5, !P3 ;  /* 0x0000000503047207 */ /* 0x000fc60005800000 */
[----:B------:R0:W-:Y:S01]  /*8cb0*/  STL [R1+0x84], R10 ;  /* 0x0000840a01007387 */ /* 0x0001e20000100800 */
[----:B------:R-:W-:-:S03]  /*8cc0*/  SEL R5, R3, R0, !P3 ;  /* 0x0000000003057207 */ /* 0x000fc60005800000 */
[----:B------:R1:W-:Y:S01]  /*8cd0*/  STL [R1+0x80], R17 ;  /* 0x0000801101007387 */ /* 0x0003e20000100800 */
[----:B0-----:R-:W-:-:S03]  /*8ce0*/  SEL R10, R3, R9, !P3 ;  /* 0x00000009030a7207 */ /* 0x001fc60005800000 */
[----:B------:R-:W-:Y:S01]  /*8cf0*/  STL [R1+0x7c], R16 ;  /* 0x00007c1001007387 */ /* 0x000fe20000100800 */
[C---:B------:R-:W-:Y:S02]  /*8d00*/  SEL R9, R3.reuse, R15, !P3 ;  /* 0x0000000f03097207 */ /* 0x040fe40005800000 */
[C---:B------:R-:W-:Y:S01]  /*8d10*/  SEL R0, R3.reuse, R13, !P3 ;  /* 0x0000000d03007207 */ /* 0x040fe20005800000 */
[----:B------:R-:W-:Y:S01]  /*8d20*/  STL [R1+0x74], R10 ;  /* 0x0000740a01007387 */ /* 0x000fe20000100800 */
[----:B-1----:R-:W0:Y:S03]  /*8d30*/  LDC R17, c[0x0][0x3ac] ;  /* 0x0000eb00ff117b82 */ /* 0x002e260000000800 */
[----:B------:R1:W-:Y:S04]  /*8d40*/  STL [R1+0x70], R4 ;  /* 0x0000700401007387 */ /* 0x0003e80000100800 */
[----:B------:R-:W-:Y:S01]  /*8d50*/  STL [R1+0x6c], R9 ;  /* 0x00006c0901007387 */ /* 0x000fe20000100800 */
[----:B-1----:R-:W-:-:S03]  /*8d60*/  SEL R4, R3, R12, !P3 ;  /* 0x0000000c03047207 */ /* 0x002fc60005800000 */
[----:B------:R1:W-:Y:S04]  /*8d70*/  STL [R1+0x64], R5 ;  /* 0x0000640501007387 */ /* 0x0003e80000100800 */
[----:B------:R3:W-:Y:S01]  /*8d80*/  STL [R1+0x60], R4 ;  /* 0x0000600401007387 */ /* 0x0007e20000100800 */
[----:B-1----:R-:W-:-:S03]  /*8d90*/  SEL R5, R3, R7, !P3 ;  /* 0x0000000703057207 */ /* 0x002fc60005800000 */
[----:B------:R1:W-:Y:S01]  /*8da0*/  STL [R1+0x5c], R0 ;  /* 0x00005c0001007387 */ /* 0x0003e20000100800 */
[----:B---3--:R-:W-:-:S03]  /*8db0*/  SEL R4, R3, R14, !P3 ;  /* 0x0000000e03047207 */ /* 0x008fc60005800000 */
[----:B------:R-:W-:Y:S04]  /*8dc0*/  STL [R1+0x50], R5 ;  /* 0x0000500501007387 */ /* 0x000fe80000100800 */
[----:B------:R3:W-:Y:S01]  /*8dd0*/  STL [R1+0x4c], R4 ;  /* 0x00004c0401007387 */ /* 0x0007e20000100800 */
[----:B-1----:R-:W-:-:S05]  /*8de0*/  SEL R0, R3, R19, !P3 ;  /* 0x0000001303007207 */ /* 0x002fca0005800000 */
[----:B------:R1:W-:Y:S01]  /*8df0*/  STL [R1+0x44], R0 ;  /* 0x0000440001007387 */ /* 0x0003e20000100800 */
[C---:B---3--:R-:W-:Y:S02]  /*8e00*/  SEL R4, R3.reuse, R20, !P3 ;  /* 0x0000001403047207 */ /* 0x048fe40005800000 */
[----:B------:R-:W-:-:S03]  /*8e10*/  SEL R5, R3, R23, !P3 ;  /* 0x0000001703057207 */ /* 0x000fc60005800000 */
[----:B------:R3:W-:Y:S01]  /*8e20*/  STL [R1+0x3c], R4 ;  /* 0x00003c0401007387 */ /* 0x0007e20000100800 */
[----:B-1----:R-:W-:-:S05]  /*8e30*/  SEL R0, R3, R21, !P3 ;  /* 0x0000001503007207 */ /* 0x002fca0005800000 */
[----:B------:R-:W-:Y:S01]  /*8e40*/  STL [R1+0x38], R0 ;  /* 0x0000380001007387 */ /* 0x000fe20000100800 */
[C---:B---3--:R-:W-:Y:S02]  /*8e50*/  SEL R4, R3.reuse, R11, !P3 ;  /* 0x0000000b03047207 */ /* 0x048fe40005800000 */
[----:B-----5:R-:W-:Y:S01]  /*8e60*/  SEL R3, R3, R18, !P3 ;  /* 0x0000001203037207 */ /* 0x020fe20005800000 */
[----:B------:R-:W-:Y:S04]  /*8e70*/  STL [R1+0x34], R5 ;  /* 0x0000340501007387 */ /* 0x000fe80000100800 */
[----:B------:R1:W-:Y:S04]  /*8e80*/  STL [R1+0x2c], R4 ;  /* 0x00002c0401007387 */ /* 0x0003e80000100800 */
[----:B------:R-:W-:Y:S04]  /*8e90*/  STL [R1+0x28], R3 ;  /* 0x0000280301007387 */ /* 0x000fe80000100800 */
[----:B------:R-:W3:Y:S01]  /*8ea0*/  LDL.LU R15, [R1+0xc] ;  /* 0x00000c00010f7983 */ /* 0x000ee20000300800 */
[----:B------:R-:W5:Y:S02]  /*8eb0*/  S2R R24, SR_TID.X ;  /* 0x0000000000187919 */ /* 0x000f640000002100 */
[----:B-----5:R-:W-:-:S05]  /*8ec0*/  LOP3.LUT R24, R24, 0x7f, RZ, 0xc0, !PT ;  /* 0x0000007f18187812 */ /* 0x020fca00078ec0ff */
[----:B0-----:R-:W-:-:S05]  /*8ed0*/  IMAD R16, R24, R17, RZ ;  /* 0x0000001118107224 */ /* 0x001fca00078e02ff */
[----:B------:R-:W-:Y:S01]  /*8ee0*/  LEA R12, P1, R16, UR10, 0x1 ;  /* 0x0000000a100c7c11 */ /* 0x000fe2000f8208ff */
[----:B-1----:R-:W-:-:S03]  /*8ef0*/  IMAD R4, R17, 0x80, R16 ;  /* 0x0000008011047824 */ /* 0x002fc600078e0210 */
[----:B------:R-:W-:Y:S02]  /*8f00*/  LEA.HI.X.SX32 R13, R16, UR11, 0x1, P1 ;  /* 0x0000000b100d7c11 */ /* 0x000fe400088f0eff */
[----:B------:R-:W0:Y:S01]  /*8f10*/  S2R R16, SR_TID.X ;  /* 0x0000000000107919 */ /* 0x000e220000002100 */
[----:B------:R-:W-:-:S04]  /*8f20*/  LEA R10, P2, R4, UR10, 0x1 ;  /* 0x0000000a040a7c11 */ /* 0x000fc8000f8408ff */
[----:B------:R-:W-:Y:S01]  /*8f30*/  LEA.HI.X.SX32 R11, R4, UR11, 0x1, P2 ;  /* 0x0000000b040b7c11 */ /* 0x000fe200090f0eff */
[----:B------:R1:W-:Y:S01]  /*8f40*/  STL.64 [R1+0xea8], R12 ;  /* 0x000ea80c01007387 */ /* 0x0003e20000100a00 */
[----:B------:R-:W-:-:S03]  /*8f50*/  IMAD R14, R22, 0x4, R6 ;  /* 0x00000004160e7824 */ /* 0x000fc600078e0206 */
[----:B------:R-:W-:Y:S01]  /*8f60*/  STL [R1+0xee0], R11 ;  /* 0x000ee00b01007387 */ /* 0x000fe20000100800 */
[C---:B------:R-:W-:Y:S02]  /*8f70*/  IMAD R9, R22.reuse, 0x4, R6 ;  /* 0x0000000416097824 */ /* 0x040fe400078e0206 */
[----:B------:R-:W-:Y:S01]  /*8f80*/  IMAD R14, R22, 0x4, R14 ;  /* 0x00000004160e7824 */ /* 0x000fe200078e020e */
[----:B0-----:R-:W-:-:S04]  /*8f90*/  SHF.R.U32.HI R16, RZ, 0x5, R16 ;  /* 0x00000005ff107819 */ /* 0x001fc80000011610 */
[----:B------:R-:W-:-:S05]  /*8fa0*/  SGXT.U32 R16, R16, 0x2 ;  /* 0x000000021010781a */ /* 0x000fca0000000000 */
[----:B-1----:R-:W-:Y:S01]  /*8fb0*/  IMAD R13, R16, UR6, RZ ;  /* 0x00000006100d7c24 */ /* 0x002fe2000f8e02ff */
[----:B------:R-:W0:Y:S01]  /*8fc0*/  LDCU UR6, c[0x0][0x3a8] ;  /* 0x00007500ff0677ac */ /* 0x000e220008000800 */
[----:B------:R-:W-:-:S04]  /*8fd0*/  IMAD R16, R22, 0x4, R6 ;  /* 0x0000000416107824 */ /* 0x000fc800078e0206 */
[----:B------:R-:W-:-:S04]  /*8fe0*/  IMAD R16, R22, 0x4, R16 ;  /* 0x0000000416107824 */ /* 0x000fc800078e0210 */
[----:B------:R-:W-:-:S04]  /*8ff0*/  IMAD R16, R22, 0x4, R16 ;  /* 0x0000000416107824 */ /* 0x000fc800078e0210 */
[C---:B------:R-:W-:Y:S02]  /*9000*/  IMAD R16, R22.reuse, 0x4, R16 ;  /* 0x0000000416107824 */ /* 0x040fe400078e0210 */
[----:B------:R-:W-:-:S04]  /*9010*/  IMAD R20, R22, 0x4, R27 ;  /* 0x0000000416147824 */ /* 0x000fc800078e021b */
[----:B------:R-:W-:-:S04]  /*9020*/  IMAD R20, R22, 0x4, R20 ;  /* 0x0000000416147824 */ /* 0x000fc800078e0214 */
[----:B------:R-:W-:-:S04]  /*9030*/  IMAD R20, R22, 0x4, R20 ;  /* 0x0000000416147824 */ /* 0x000fc800078e0214 */
[----:B------:R-:W-:Y:S02]  /*9040*/  IMAD R20, R22, 0x4, R20 ;  /* 0x0000000416147824 */ /* 0x000fe400078e0214 */
[----:B--2---:R-:W-:Y:S01]  /*9050*/  IMAD R24, R2, UR4, RZ ;  /* 0x0000000402187c24 */ /* 0x004fe2000f8e02ff */
[----:B------:R-:W1:Y:S04]  /*9060*/  LDCU UR4, c[0x0][0x3b0] ;  /* 0x00007600ff0477ac */ /* 0x000e680008000800 */
[----:B------:R-:W-:-:S04]  /*9070*/  LEA R23, P0, R24, UR8, 0x1 ;  /* 0x0000000818177c11 */ /* 0x000fc8000f8008ff */
[----:B------:R-:W-:-:S05]  /*9080*/  LEA R7, P3, R6, R23, 0x1 ;  /* 0x0000001706077211 */ /* 0x000fca00078608ff */
[----:B------:R2:W-:Y:S01]  /*9090*/  STL [R1+0xc7c], R7 ;  /* 0x000c7c0701007387 */ /* 0x0005e20000100800 */
[----:B------:R-:W-:Y:S01]  /*90a0*/  LEA R5, P5, R9, R23, 0x1 ;  /* 0x0000001709057211 */ /* 0x000fe200078a08ff */
[----:B--2---:R-:W-:-:S04]  /*90b0*/  IMAD R7, R22, 0x4, R6 ;  /* 0x0000000416077824 */ /* 0x004fc800078e0206 */
[----:B------:R-:W-:Y:S01]  /*90c0*/  IMAD R7, R22, 0x4, R7 ;  /* 0x0000000416077824 */ /* 0x000fe200078e0207 */
[----:B------:R-:W-:-:S03]  /*90d0*/  LEA R11, P4, R14, R23, 0x1 ;  /* 0x000000170e0b7211 */ /* 0x000fc600078808ff */
[----:B------:R-:W-:Y:S01]  /*90e0*/  IMAD R7, R22, 0x4, R7 ;  /* 0x0000000416077824 */ /* 0x000fe200078e0207 */
[----:B------:R-:W-:Y:S01]  /*90f0*/  LEA.HI.X.SX32 R24, R24, UR9, 0x1, P0 ;  /* 0x0000000918187c11 */ /* 0x000fe200080f0eff */
[----:B------:R2:W-:Y:S01]  /*9100*/  STL [R1+0xc80], R5 ;  /* 0x000c800501007387 */ /* 0x0005e20000100800 */
[----:B------:R-:W-:-:S03]  /*9110*/  LEA R12, P1, R16, R23, 0x1 ;  /* 0x00000017100c7211 */ /* 0x000fc600078208ff */
[----:B------:R5:W-:Y:S01]  /*9120*/  STL [R1+0xc84], R11 ;  /* 0x000c840b01007387 */ /* 0x000be20000100800 */
[-C--:B--2---:R-:W-:Y:S02]  /*9130*/  LEA R5, P0, R7, R23.reuse, 0x1 ;  /* 0x0000001707057211 */ /* 0x084fe400078008ff */
[----:B-----5:R-:W-:-:S03]  /*9140*/  LEA R11, P2, R8, R23, 0x1 ;  /* 0x00000017080b7211 */ /* 0x020fc600078408ff */
[----:B------:R-:W-:Y:S01]  /*9150*/  STL [R1+0xc88], R5 ;  /* 0x000c880501007387 */ /* 0x000fe20000100800 */
[----:B------:R-:W-:-:S03]  /*9160*/  LEA.HI.X.SX32 R6, R6, R24, 0x1, P3 ;  /* 0x0000001806067211 */ /* 0x000fc600018f0eff */
[----:B------:R-:W-:Y:S01]  /*9170*/  STL [R1+0xc8c], R12 ;  /* 0x000c8c0c01007387 */ /* 0x000fe20000100800 */
[----:B------:R-:W-:-:S03]  /*9180*/  LEA.HI.X.SX32 R9, R9, R24, 0x1, P5 ;  /* 0x0000001809097211 */ /* 0x000fc600028f0eff */
[----:B------:R2:W-:Y:S04]  /*9190*/  STL [R1+0xc90], R11 ;  /* 0x000c900b01007387 */ /* 0x0005e80000100800 */
[----:B------:R-:W-:Y:S01]  /*91a0*/  STL [R1+0xc74], R6 ;  /* 0x000c740601007387 */ /* 0x000fe20000100800 */
[----:B--2---:R-:W-:Y:S02]  /*91b0*/  LEA R11, P3, R28, R23, 0x1 ;  /* 0x000000171c0b7211 */ /* 0x004fe400078608ff */
[----:B------:R-:W-:-:S03]  /*91c0*/  LEA.HI.X.SX32 R12, R14, R24, 0x1, P4 ;  /* 0x000000180e0c7211 */ /* 0x000fc600020f0eff */
[----:B------:R2:W-:Y:S04]  /*91d0*/  STL [R1+0xc78], R11 ;  /* 0x000c780b01007387 */ /* 0x0005e80000100800 */
[----:B------:R5:W-:Y:S01]  /*91e0*/  STL [R1+0xc64], R9 ;  /* 0x000c640901007387 */ /* 0x000be20000100800 */
[----:B--2---:R-:W-:Y:S01]  /*91f0*/  LEA R11, P5, R27, R23, 0x1 ;  /* 0x000000171b0b7211 */ /* 0x004fe200078a08ff */
[----:B-----5:R-:W-:-:S04]  /*9200*/  IMAD R9, R22, 0x4, R27 ;  /* 0x0000000416097824 */ /* 0x020fc800078e021b */
[----:B------:R-:W-:Y:S01]  /*9210*/  STL [R1+0xc6c], R11 ;  /* 0x000c6c0b01007387 */ /* 0x000fe20000100800 */
[----:B------:R-:W-:-:S03]  /*9220*/  LEA.HI.X.SX32 R14, R7, R24, 0x1, P0 ;  /* 0x00000018070e7211 */ /* 0x000fc600000f0eff */
[----:B------:R2:W-:Y:S02]  /*9230*/  STL [R1+0xc68], R12 ;  /* 0x000c680c01007387 */ /* 0x0005e40000100800 */
[----:B--2---:R-:W-:Y:S01]  /*9240*/  LEA R12, P4, R9, R23, 0x1 ;  /* 0x00000017090c7211 */ /* 0x004fe200078808ff */
[----:B------:R-:W-:-:S04]  /*9250*/  IMAD R11, R22, 0x4, R27 ;  /* 0x00000004160b7824 */ /* 0x000fc800078e021b */
[----:B------:R-:W-:Y:S04]  /*9260*/  STL [R1+0xc70], R12 ;  /* 0x000c700c01007387 */ /* 0x000fe80000100800 */
[----:B------:R2:W-:Y:S01]  /*9270*/  STL [R1+0xc5c], R14 ;  /* 0x000c5c0e01007387 */ /* 0x0005e20000100800 */
[C---:B------:R-:W-:Y:S02]  /*9280*/  IMAD R11, R22.reuse, 0x4, R11 ;  /* 0x00000004160b7824 */ /* 0x040fe400078e020b */
[----:B--2---:R-:W-:-:S04]  /*9290*/  IMAD R14, R22, 0x4, R27 ;  /* 0x00000004160e7824 */ /* 0x004fc800078e021b */
[----:B------:R-:W-:Y:S01]  /*92a0*/  IMAD R14, R22, 0x4, R14 ;  /* 0x00000004160e7824 */ /* 0x000fe200078e020e */
[----:B------:R-:W-:-:S03]  /*92b0*/  LEA R12, P0, R11, R23, 0x1 ;  /* 0x000000170b0c7211 */ /* 0x000fc600078008ff */
[----:B------:R-:W-:Y:S01]  /*92c0*/  IMAD R14, R22, 0x4, R14 ;  /* 0x00000004160e7824 */ /* 0x000fe200078e020e */
[-C--:B------:R-:W-:Y:S01]  /*92d0*/  LEA.HI.X.SX32 R7, R16, R24.reuse, 0x1, P1 ;  /* 0x0000001810077211 */ /* 0x080fe200008f0eff */
[----:B------:R2:W-:Y:S01]  /*92e0*/  STL [R1+0xc60], R12 ;  /* 0x000c600c01007387 */ /* 0x0005e20000100800 */
[----:B------:R-:W-:Y:S02]  /*92f0*/  LEA.HI.X.SX32 R16, R8, R24, 0x1, P2 ;  /* 0x0000001808107211 */ /* 0x000fe400010f0eff */
[-C--:B------:R-:W-:Y:S01]  /*9300*/  LEA R19, P1, R14, R23.reuse, 0x1 ;  /* 0x000000170e137211 */ /* 0x080fe200078208ff */
[----:B------:R-:W-:Y:S01]  /*9310*/  STL [R1+0xc54], R7 ;  /* 0x000c540701007387 */ /* 0x000fe20000100800 */
[----:B--2---:R-:W-:-:S03]  /*9320*/  LEA R12, P2, R20, R23, 0x1 ;  /* 0x00000017140c7211 */ /* 0x004fc600078408ff */
[----:B------:R2:W-:Y:S04]  /*9330*/  STL [R1+0xc58], R19 ;  /* 0x000c581301007387 */ /* 0x0005e80000100800 */
[----:B------:R5:W-:Y:S04]  /*9340*/  STL [R1+0xc4c], R16 ;  /* 0x000c4c1001007387 */ /* 0x000be80000100800 */
[----:B------:R3:W-:Y:S01]  /*9350*/  STL [R1+0xc50], R12 ;  /* 0x000c500c01007387 */ /* 0x0007e20000100800 */
[-C--:B--2---:R-:W-:Y:S02]  /*9360*/  LEA.HI.X.SX32 R19, R28, R24.reuse, 0x1, P3 ;  /* 0x000000181c137211 */ /* 0x084fe400018f0eff */
[----:B-----5:R-:W-:-:S02]  /*9370*/  LEA.HI.X.SX32 R16, R27, R24, 0x1, P5 ;  /* 0x000000181b107211 */ /* 0x020fc400028f0eff */
[-C--:B---3--:R-:W-:Y:S01]  /*9380*/  LEA R12, P3, R15, R23.reuse, 0x1 ;  /* 0x000000170f0c7211 */ /* 0x088fe200078608ff */
[----:B------:R-:W-:Y:S04]  /*9390*/  STL [R1+0xc44], R19 ;  /* 0x000c441301007387 */ /* 0x000fe80000100800 */
[----:B------:R2:W-:Y:S04]  /*93a0*/  STL [R1+0xc48], R12 ;  /* 0x000c480c01007387 */ /* 0x0005e80000100800 */
[----:B------:R3:W-:Y:S01]  /*93b0*/  STL [R1+0xc3c], R16 ;  /* 0x000c3c1001007387 */ /* 0x0007e20000100800 */
[----:B--2---:R-:W-:Y:S01]  /*93c0*/  LEA R12, P5, R29, R23, 0x1 ;  /* 0x000000171d0c7211 */ /* 0x004fe200078a08ff */
[----:B---3--:R-:W-:-:S04]  /*93d0*/  IMAD R16, R22, 0x4, R29 ;  /* 0x0000000416107824 */ /* 0x008fc800078e021d */
[----:B------:R2:W-:Y:S01]  /*93e0*/  STL [R1+0xc40], R12 ;  /* 0x000c400c01007387 */ /* 0x0005e20000100800 */
[-C--:B------:R-:W-:Y:S02]  /*93f0*/  LEA.HI.X.SX32 R9, R9, R24.reuse, 0x1, P4 ;  /* 0x0000001809097211 */ /* 0x080fe400020f0eff */
[----:B------:R-:W-:Y:S01]  /*9400*/  LEA R27, P4, R16, R23, 0x1 ;  /* 0x00000017101b7211 */ /* 0x000fe200078808ff */
[C---:B--2---:R-:W-:Y:S02]  /*9410*/  IMAD R12, R22.reuse, 0x4, R29 ;  /* 0x00000004160c7824 */ /* 0x044fe400078e021d */
[----:B------:R-:W-:Y:S02]  /*9420*/  STL [R1+0xc34], R9 ;  /* 0x000c340901007387 */ /* 0x000fe40000100800 */
[----:B------:R-:W-:Y:S01]  /*9430*/  IMAD R12, R22, 0x4, R12 ;  /* 0x00000004160c7824 */ /* 0x000fe200078e020c */
[-C--:B------:R-:W-:Y:S01]  /*9440*/  LEA.HI.X.SX32 R28, R11, R24.reuse, 0x1, P0 ;  /* 0x000000180b1c7211 */ /* 0x080fe200000f0eff */
[----:B------:R2:W-:Y:S01]  /*9450*/  STL [R1+0xc38], R27 ;  /* 0x000c381b01007387 */ /* 0x0005e20000100800 */
[----:B------:R-:W-:-:S03]  /*9460*/  LEA.HI.X.SX32 R11, R14, R24, 0x1, P1 ;  /* 0x000000180e0b7211 */ /* 0x000fc600008f0eff */
[----:B------:R4:W-:Y:S01]  /*9470*/  STL [R1+0xc2c], R28 ;  /* 0x000c2c1c01007387 */ /* 0x0009e20000100800 */
[-C--:B--2---:R-:W-:Y:S01]  /*9480*/  LEA R27, P0, R12, R23.reuse, 0x1 ;  /* 0x000000170c1b7211 */ /* 0x084fe200078008ff */
[----:B------:R-:W-:Y:S01]  /*9490*/  IMAD R0, R22, 0x4, R25 ;  /* 0x0000000416007824 */ /* 0x000fe200078e0219 */
[----:B----4-:R-:W-:-:S03]  /*94a0*/  LEA R28, P1, R26, R23, 0x1 ;  /* 0x000000171a1c7211 */ /* 0x010fc600078208ff */
[----:B------:R2:W-:Y:S01]  /*94b0*/  STL [R1+0xc30], R27 ;  /* 0x000c301b01007387 */ /* 0x0005e20000100800 */
[----:B------:R-:W-:-:S03]  /*94c0*/  LEA.HI.X.SX32 R15, R15, R24, 0x1, P3 ;  /* 0x000000180f0f7211 */ /* 0x000fc600018f0eff */
[----:B------:R3:W-:Y:S01]  /*94d0*/  STL [R1+0xc24], R11 ;  /* 0x000c240b01007387 */ /* 0x0007e20000100800 */
[----:B--2---:R-:W-:-:S03]  /*94e0*/  LEA.HI.X.SX32 R27, R20, R24, 0x1, P2 ;  /* 0x00000018141b7211 */ /* 0x004fc600010f0eff */
[----:B------:R-:W-:Y:S01]  /*94f0*/  STL [R1+0xc28], R28 ;  /* 0x000c281c01007387 */ /* 0x000fe20000100800 */
[C---:B------:R-:W-:Y:S01]  /*9500*/  IMAD R2, R22.reuse, 0x4, R0 ;  /* 0x0000000416027824 */ /* 0x040fe200078e0200 */
[----:B---3--:R-:W-:Y:S02]  /*9510*/  LEA R11, P2, R25, R23, 0x1 ;  /* 0x00000017190b7211 */ /* 0x008fe400078408ff */
[----:B------:R2:W-:Y:S01]  /*9520*/  STL [R1+0xc1c], R27 ;  /* 0x000c1c1b01007387 */ /* 0x0005e20000100800 */
[----:B------:R-:W-:-:S03]  /*9530*/  IMAD R17, R22, 0x4, R2 ;  /* 0x0000000416117824 */ /* 0x000fc600078e0202 */
[----:B------:R3:W-:Y:S01]  /*9540*/  STL [R1+0xc20], R11 ;  /* 0x000c200b01007387 */ /* 0x0007e20000100800 */
[----:B--2---:R-:W-:-:S03]  /*9550*/  LEA R27, P3, R0, R23, 0x1 ;  /* 0x00000017001b7211 */ /* 0x004fc600078608ff */
[----:B------:R-:W-:Y:S01]  /*9560*/  STL [R1+0xc14], R15 ;  /* 0x000c140f01007387 */ /* 0x000fe20000100800 */
[----:B---3--:R-:W-:-:S03]  /*9570*/  LEA.HI.X.SX32 R11, R29, R24, 0x1, P5 ;  /* 0x000000181d0b7211 */ /* 0x008fc600028f0eff */
[----:B------:R2:W-:Y:S01]  /*9580*/  STL [R1+0xc18], R27 ;  /* 0x000c181b01007387 */ /* 0x0005e20000100800 */
[----:B------:R-:W-:-:S03]  /*9590*/  LEA R28, P5, R2, R23, 0x1 ;  /* 0x00000017021c7211 */ /* 0x000fc600078a08ff */
[----:B------:R3:W-:Y:S01]  /*95a0*/  STL [R1+0xc0c], R11 ;  /* 0x000c0c0b01007387 */ /* 0x0007e20000100800 */
[----:B--2---:R-:W-:-:S03]  /*95b0*/  LEA.HI.X.SX32 R27, R16, R24, 0x1, P4 ;  /* 0x00000018101b7211 */ /* 0x004fc600020f0eff */
[----:B------:R-:W-:Y:S01]  /*95c0*/  STL [R1+0xc10], R28 ;  /* 0x000c101c01007387 */ /* 0x000fe20000100800 */
[----:B---3--:R-:W-:-:S03]  /*95d0*/  LEA R11, P4, R17, R23, 0x1 ;  /* 0x00000017110b7211 */ /* 0x008fc600078808ff */
[----:B------:R2:W-:Y:S01]  /*95e0*/  STL [R1+0xc04], R27 ;  /* 0x000c041b01007387 */ /* 0x0005e20000100800 */
[----:B------:R-:W-:-:S03]  /*95f0*/  LEA.HI.X.SX32 R25, R25, R24, 0x1, P2 ;  /* 0x0000001819197211 */ /* 0x000fc600010f0eff */
[----:B------:R3:W-:Y:S01]  /*9600*/  STL [R1+0xc08], R11 ;  /* 0x000c080b01007387 */ /* 0x0007e20000100800 */
[-C--:B--2---:R-:W-:Y:S02]  /*9610*/  LEA.HI.X.SX32 R27, R12, R24.reuse, 0x1, P0 ;  /* 0x000000180c1b7211 */ /* 0x084fe400000f0eff */
[----:B------:R-:W-:Y:S02]  /*9620*/  LEA R12, P0, R13, R23, 0x1 ;  /* 0x000000170d0c7211 */ /* 0x000fe400078008ff */
[----:B---3--:R-:W-:Y:S01]  /*9630*/  LEA.HI.X.SX32 R11, R26, R24, 0x1, P1 ;  /* 0x000000181a0b7211 */ /* 0x008fe200008f0eff */
[----:B------:R-:W-:Y:S01]  /*9640*/  STL [R1+0xbfc], R27 ;  /* 0x000bfc1b01007387 */ /* 0x000fe20000100800 */
[----:B------:R-:W-:-:S03]  /*9650*/  IMAD R3, R22, 0x4, R17 ;  /* 0x0000000416037824 */ /* 0x000fc600078e0211 */
[----:B------:R2:W-:Y:S01]  /*9660*/  STL [R1+0xc00], R12 ;  /* 0x000c000c01007387 */ /* 0x0005e20000100800 */
[----:B------:R-:W-:-:S03]  /*9670*/  IMAD R4, R22, 0x4, R3 ;  /* 0x0000000416047824 */ /* 0x000fc600078e0203 */
[----:B------:R3:W-:Y:S01]  /*9680*/  STL [R1+0xbf8], R11 ;  /* 0x000bf80b01007387 */ /* 0x0007e20000100800 */
[----:B--2---:R-:W-:-:S03]  /*9690*/  LEA.HI.X.SX32 R12, R0, R24, 0x1, P3 ;  /* 0x00000018000c7211 */ /* 0x004fc600018f0eff */
[----:B------:R-:W-:Y:S01]  /*96a0*/  STL [R1+0xbf4], R25 ;  /* 0x000bf41901007387 */ /* 0x000fe20000100800 */
[----:B---3--:R-:W-:-:S03]  /*96b0*/  LEA.HI.X.SX32 R11, R2, R24, 0x1, P5 ;  /* 0x00000018020b7211 */ /* 0x008fc600028f0eff */
[----:B------:R2:W-:Y:S01]  /*96c0*/  STL [R1+0xbf0], R12 ;  /* 0x000bf00c01007387 */ /* 0x0005e20000100800 */
[----:B------:R-:W-:Y:S01]  /*96d0*/  LEA.HI.X.SX32 R2, R17, R24, 0x1, P4 ;  /* 0x0000001811027211 */ /* 0x000fe200020f0eff */
[----:B------:R-:W-:Y:S02]  /*96e0*/  IMAD R18, R22, 0x4, R4 ;  /* 0x0000000416127824 */ /* 0x000fe400078e0204 */
[----:B------:R3:W-:Y:S01]  /*96f0*/  STL [R1+0xbec], R11 ;  /* 0x000bec0b01007387 */ /* 0x0007e20000100800 */
[----:B--2---:R-:W-:-:S03]  /*9700*/  LEA R12, P1, R3, R23, 0x1 ;  /* 0x00000017030c7211 */ /* 0x004fc600078208ff */
[----:B------:R-:W-:Y:S01]  /*9710*/  STL [R1+0xbdc], R2 ;  /* 0x000bdc0201007387 */ /* 0x000fe20000100800 */
[----:B---3--:R-:W-:-:S03]  /*9720*/  LEA R11, P2, R4, R23, 0x1 ;  /* 0x00000017040b7211 */ /* 0x008fc600078408ff */
[----:B------:R2:W-:Y:S01]  /*9730*/  STL [R1+0xbe0], R12 ;  /* 0x000be00c01007387 */ /* 0x0005e20000100800 */
[-C--:B------:R-:W-:Y:S01]  /*9740*/  LEA.HI.X.SX32 R3, R3, R24.reuse, 0x1, P1 ;  /* 0x0000001803037211 */ /* 0x080fe200008f0eff */
[C---:B------:R-:W-:Y:S02]  /*9750*/  IMAD R5, R22.reuse, 0x4, R18 ;  /* 0x0000000416057824 */ /* 0x040fe400078e0212 */
[----:B------:R3:W-:Y:S01]  /*9760*/  STL [R1+0xbe4], R11 ;  /* 0x000be40b01007387 */ /* 0x0007e20000100800 */
[-C--:B--2---:R-:W-:Y:S01]  /*9770*/  LEA.HI.X.SX32 R12, R13, R24.reuse, 0x1, P0 ;  /* 0x000000180d0c7211 */ /* 0x084fe200000f0eff */
[----:B------:R-:W-:Y:S01]  /*9780*/  IMAD R6, R22, 0x4, R5 ;  /* 0x0000000416067824 */ /* 0x000fe200078e0205 */
[----:B---3--:R-:W-:-:S03]  /*9790*/  LEA.HI.X.SX32 R11, R4, R24, 0x1, P2 ;  /* 0x00000018040b7211 */ /* 0x008fc600010f0eff */
[----:B------:R2:W-:Y:S04]  /*97a0*/  STL [R1+0xbe8], R12 ;  /* 0x000be80c01007387 */ /* 0x0005e80000100800 */
[----:B------:R3:W-:Y:S01]  /*97b0*/  STL [R1+0xbd8], R3 ;  /* 0x000bd80301007387 */ /* 0x0007e20000100800 */
[----:B------:R-:W-:Y:S01]  /*97c0*/  IMAD R21, R22, 0x4, R6 ;  /* 0x0000000416157824 */ /* 0x000fe200078e0206 */
[CC--:B--2---:R-:W-:Y:S02]  /*97d0*/  LEA R12, P1, R5.reuse, R23.reuse, 0x1 ;  /* 0x00000017050c7211 */ /* 0x0c4fe400078208ff */
[----:B---3--:R-:W-:Y:S01]  /*97e0*/  LEA R3, P0, R18, R23, 0x1 ;  /* 0x0000001712037211 */ /* 0x008fe200078008ff */
[----:B------:R2:W-:Y:S01]  /*97f0*/  STL [R1+0xbc8], R11 ;  /* 0x000bc80b01007387 */ /* 0x0005e20000100800 */
[----:B------:R-:W-:-:S03]  /*9800*/  LEA.HI.X.SX32 R5, R5, R24, 0x1, P1 ;  /* 0x0000001805057211 */ /* 0x000fc600008f0eff */
[----:B------:R-:W-:Y:S01]  /*9810*/  STL [R1+0xbcc], R3 ;  /* 0x000bcc0301007387 */ /* 0x000fe20000100800 */
[----:B------:R-:W-:-:S03]  /*9820*/  IMAD R7, R22, 0x4, R21 ;  /* 0x0000000416077824 */ /* 0x000fc600078e0215 */
[----:B------:R3:W-:Y:S01]  /*9830*/  STL [R1+0xbd0], R12 ;  /* 0x000bd00c01007387 */ /* 0x0007e20000100800 */
[----:B--2---:R-:W-:Y:S01]  /*9840*/  LEA R11, P2, R6, R23, 0x1 ;  /* 0x00000017060b7211 */ /* 0x004fe200078408ff */
[----:B------:R-:W-:Y:S01]  /*9850*/  IMAD R8, R22, 0x4, R7 ;  /* 0x0000000416087824 */ /* 0x000fe200078e0207 */
[----:B---3--:R-:W-:-:S03]  /*9860*/  LEA.HI.X.SX32 R12, R18, R24, 0x1, P0 ;  /* 0x00000018120c7211 */ /* 0x008fc600000f0eff */
[----:B------:R2:W-:Y:S04]  /*9870*/  STL [R1+0xbd4], R11 ;  /* 0x000bd40b01007387 */ /* 0x0005e80000100800 */
[----:B------:R3:W-:Y:S04]  /*9880*/  STL [R1+0xbc4], R12 ;  /* 0x000bc40c01007387 */ /* 0x0007e80000100800 */
[----:B------:R4:W-:Y:S01]  /*9890*/  STL [R1+0xbc0], R5 ;  /* 0x000bc00501007387 */ /* 0x0009e20000100800 */
[----:B--2---:R-:W-:Y:S01]  /*98a0*/  LEA.HI.X.SX32 R11, R6, R24, 0x1, P2 ;  /* 0x00000018060b7211 */ /* 0x004fe200010f0eff */
[----:B------:R-:W-:Y:S01]  /*98b0*/  IMAD R19, R22, 0x4, R8 ;  /* 0x0000000416137824 */ /* 0x000fe200078e0208 */
[----:B---3--:R-:W-:-:S03]  /*98c0*/  LEA R12, P1, R7, R23, 0x1 ;  /* 0x00000017070c7211 */ /* 0x008fc600078208ff */
[----:B------:R2:W-:Y:S01]  /*98d0*/  STL [R1+0xbb0], R11 ;  /* 0x000bb00b01007387 */ /* 0x0005e20000100800 */
[----:B----4-:R-:W-:Y:S01]  /*98e0*/  LEA R5, P0, R21, R23, 0x1 ;  /* 0x0000001715057211 */ /* 0x010fe200078008ff */
[----:B------:R-:W-:-:S03]  /*98f0*/  IMAD R9, R22, 0x4, R19 ;  /* 0x0000000416097824 */ /* 0x000fc600078e0213 */
[----:B------:R-:W-:Y:S01]  /*9900*/  LEA.HI.X.SX32 R13, R21, R24, 0x1, P0 ;  /* 0x00000018150d7211 */ /* 0x000fe200000f0eff */
[----:B------:R-:W-:Y:S01]  /*9910*/  STL [R1+0xbb4], R5 ;  /* 0x000bb40501007387 */ /* 0x000fe20000100800 */
[----:B--2---:R-:W-:-:S03]  /*9920*/  LEA R11, P2, R8, R23, 0x1 ;  /* 0x00000017080b7211 */ /* 0x004fc600078408ff */
[----:B------:R2:W-:Y:S01]  /*9930*/  STL [R1+0xbb8], R12 ;  /* 0x000bb80c01007387 */ /* 0x0005e20000100800 */
[----:B------:R-:W-:-:S03]  /*9940*/  IMAD R14, R22, 0x4, R9 ;  /* 0x00000004160e7824 */ /* 0x000fc600078e0209 */
[----:B------:R3:W-:Y:S01]  /*9950*/  STL [R1+0xbbc], R11 ;  /* 0x000bbc0b01007387 */ /* 0x0007e20000100800 */
[----:B--2---:R-:W-:-:S03]  /*9960*/  LEA.HI.X.SX32 R12, R7, R24, 0x1, P1 ;  /* 0x00000018070c7211 */ /* 0x004fc600008f0eff */
[----:B------:R-:W-:Y:S01]  /*9970*/  STL [R1+0xbac], R13 ;  /* 0x000bac0d01007387 */ /* 0x000fe20000100800 */
[----:B---3--:R-:W-:-:S03]  /*9980*/  LEA.HI.X.SX32 R11, R8, R24, 0x1, P2 ;  /* 0x00000018080b7211 */ /* 0x008fc600010f0eff */
[----:B------:R2:W-:Y:S01]  /*9990*/  STL [R1+0xba8], R12 ;  /* 0x000ba80c01007387 */ /* 0x0005e20000100800 */
[-C--:B------:R-:W-:Y:S01]  /*99a0*/  LEA R8, P0, R19, R23.reuse, 0x1 ;  /* 0x0000001713087211 */ /* 0x080fe200078008ff */
[----:B------:R-:W-:Y:S02]  /*99b0*/  IMAD R20, R22, 0x4, R14 ;  /* 0x0000000416147824 */ /* 0x000fe400078e020e */
[----:B------:R3:W-:Y:S01]  /*99c0*/  STL [R1+0xb98], R11 ;  /* 0x000b980b01007387 */ /* 0x0007e20000100800 */
[----:B--2---:R-:W-:-:S03]  /*99d0*/  LEA R12, P1, R9, R23, 0x1 ;  /* 0x00000017090c7211 */ /* 0x004fc600078208ff */
[----:B------:R-:W-:Y:S01]  /*99e0*/  STL [R1+0xb9c], R8 ;  /* 0x000b9c0801007387 */ /* 0x000fe20000100800 */
[----:B---3--:R-:W-:-:S03]  /*99f0*/  LEA R11, P2, R14, R23, 0x1 ;  /* 0x000000170e0b7211 */ /* 0x008fc600078408ff */
[----:B------:R2:W-:Y:S01]  /*9a00*/  STL [R1+0xba0], R12 ;  /* 0x000ba00c01007387 */ /* 0x0005e20000100800 */
[C---:B------:R-:W-:Y:S01]  /*9a10*/  IMAD R15, R22.reuse, 0x4, R20 ;  /* 0x00000004160f7824 */ /* 0x040fe200078e0214 */
[-C--:B------:R-:W-:Y:S02]  /*9a20*/  LEA.HI.X.SX32 R9, R9, R24.reuse, 0x1, P1 ;  /* 0x0000001809097211 */ /* 0x080fe400008f0eff */
[----:B------:R3:W-:Y:S01]  /*9a30*/  STL [R1+0xba4], R11 ;  /* 0x000ba40b01007387 */ /* 0x0007e20000100800 */
[----:B------:R-:W-:Y:S01]  /*9a40*/  IMAD R16, R22, 0x4, R15 ;  /* 0x0000000416107824 */ /* 0x000fe200078e020f */
[-C--:B--2---:R-:W-:Y:S02]  /*9a50*/  LEA.HI.X.SX32 R12, R19, R24.reuse, 0x1, P0 ;  /* 0x00000018130c7211 */ /* 0x084fe400000f0eff */
[----:B---3--:R-:W-:-:S03]  /*9a60*/  LEA.HI.X.SX32 R11, R14, R24, 0x1, P2 ;  /* 0x000000180e0b7211 */ /* 0x008fc600010f0eff */
[----:B------:R2:W-:Y:S01]  /*9a70*/  STL [R1+0xb94], R12 ;  /* 0x000b940c01007387 */ /* 0x0005e20000100800 */
[----:B------:R-:W-:-:S03]  /*9a80*/  IMAD R26, R22, 0x4, R16 ;  /* 0x00000004161a7824 */ /* 0x000fc600078e0210 */
[----:B------:R3:W-:Y:S04]  /*9a90*/  STL [R1+0xb90], R9 ;  /* 0x000b900901007387 */ /* 0x0007e80000100800 */
[----:B------:R4:W-:Y:S01]  /*9aa0*/  STL [R1+0xb80], R11 ;  /* 0x000b800b01007387 */ /* 0x0009e20000100800 */
[-C--:B--2---:R-:W-:Y:S02]  /*9ab0*/  LEA R12, P1, R15, R23.reuse, 0x1 ;  /* 0x000000170f0c7211 */ /* 0x084fe400078208ff */
[-C--:B---3--:R-:W-:Y:S01]  /*9ac0*/  LEA R9, P0, R20, R23.reuse, 0x1 ;  /* 0x0000001714097211 */ /* 0x088fe200078008ff */
[----:B------:R-:W-:Y:S01]  /*9ad0*/  IMAD R0, R22, 0x4, R26 ;  /* 0x0000000416007824 */ /* 0x000fe200078e021a */
[----:B----4-:R-:W-:-:S03]  /*9ae0*/  LEA R11, P2, R16, R23, 0x1 ;  /* 0x00000017100b7211 */ /* 0x010fc600078408ff */
[----:B------:R-:W-:Y:S01]  /*9af0*/  STL [R1+0xb84], R9 ;  /* 0x000b840901007387 */ /* 0x000fe20000100800 */
[----:B------:R-:W-:-:S03]  /*9b00*/  LEA.HI.X.SX32 R13, R20, R24, 0x1, P0 ;  /* 0x00000018140d7211 */ /* 0x000fc600000f0eff */
[----:B------:R2:W-:Y:S01]  /*9b10*/  STL [R1+0xb88], R12 ;  /* 0x000b880c01007387 */ /* 0x0005e20000100800 */
[----:B------:R-:W-:-:S03]  /*9b20*/  IMAD R2, R22, 0x4, R0 ;  /* 0x0000000416027824 */ /* 0x000fc600078e0200 */
[----:B------:R3:W-:Y:S01]  /*9b30*/  STL [R1+0xb8c], R11 ;  /* 0x000b8c0b01007387 */ /* 0x0007e20000100800 */
[----:B--2---:R-:W-:-:S03]  /*9b40*/  LEA.HI.X.SX32 R12, R15, R24, 0x1, P1 ;  /* 0x000000180f0c7211 */ /* 0x004fc600008f0eff */
[----:B------:R2:W-:Y:S01]  /*9b50*/  STL [R1+0xb7c], R13 ;  /* 0x000b7c0d01007387 */ /* 0x0005e20000100800 */
[----:B---3--:R-:W-:-:S03]  /*9b60*/  LEA.HI.X.SX32 R11, R16, R24, 0x1, P2 ;  /* 0x00000018100b7211 */ /* 0x008fc600010f0eff */
[----:B------:R3:W-:Y:S01]  /*9b70*/  STL [R1+0xb78], R12 ;  /* 0x000b780c01007387 */ /* 0x0007e20000100800 */
[----:B------:R-:W-:-:S03]  /*9b80*/  IMAD R4, R22, 0x4, R2 ;  /* 0x0000000416047824 */ /* 0x000fc600078e0202 */
[----:B------:R4:W-:Y:S01]  /*9b90*/  STL [R1+0xb68], R11 ;  /* 0x000b680b01007387 */ /* 0x0009e20000100800 */
[-C--:B--2---:R-:W-:Y:S02]  /*9ba0*/  LEA R13, P0, R26, R23.reuse, 0x1 ;  /* 0x000000171a0d7211 */ /* 0x084fe400078008ff */
[----:B---3--:R-:W-:-:S03]  /*9bb0*/  LEA R12, P1, R0, R23, 0x1 ;  /* 0x00000017000c7211 */ /* 0x008fc600078208ff */
[----:B------:R-:W-:Y:S01]  /*9bc0*/  STL [R1+0xb6c], R13 ;  /* 0x000b6c0d01007387 */ /* 0x000fe20000100800 */
[----:B----4-:R-:W-:-:S03]  /*9bd0*/  LEA R11, P2, R2, R23, 0x1 ;  /* 0x00000017020b7211 */ /* 0x010fc600078408ff */
[----:B------:R2:W-:Y:S01]  /*9be0*/  STL [R1+0xb70], R12 ;  /* 0x000b700c01007387 */ /* 0x0005e20000100800 */
[----:B------:R-:W-:-:S03]  /*9bf0*/  IMAD R3, R22, 0x4, R4 ;  /* 0x0000000416037824 */ /* 0x000fc600078e0204 */
[----:B------:R3:W-:Y:S01]  /*9c00*/  STL [R1+0xb74], R11 ;  /* 0x000b740b01007387 */ /* 0x0007e20000100800 */
[----:B------:R-:W-:Y:S01]  /*9c10*/  IMAD R6, R22, 0x4, R3 ;  /* 0x0000000416067824 */ /* 0x000fe200078e0203 */
[-C--:B--2---:R-:W-:Y:S02]  /*9c20*/  LEA.HI.X.SX32 R12, R26, R24.reuse, 0x1, P0 ;  /* 0x000000181a0c7211 */ /* 0x084fe400000f0eff */
[-C--:B---3--:R-:W-:Y:S02]  /*9c30*/  LEA.HI.X.SX32 R11, R0, R24.reuse, 0x1, P1 ;  /* 0x00000018000b7211 */ /* 0x088fe400008f0eff */
[----:B------:R-:W-:Y:S01]  /*9c40*/  LEA.HI.X.SX32 R0, R2, R24, 0x1, P2 ;  /* 0x0000001802007211 */ /* 0x000fe200010f0eff */
[----:B------:R-:W-:Y:S01]  /*9c50*/  STL [R1+0xb64], R12 ;  /* 0x000b640c01007387 */ /* 0x000fe20000100800 */
[C---:B------:R-:W-:Y:S01]  /*9c60*/  IMAD R5, R22.reuse, 0x4, R6 ;  /* 0x0000000416057824 */ /* 0x040fe200078e0206 */
[-C--:B------:R-:W-:Y:S02]  /*9c70*/  LEA R2, P1, R3, R23.reuse, 0x1 ;  /* 0x0000001703027211 */ /* 0x080fe400078208ff */
[----:B------:R2:W-:Y:S04]  /*9c80*/  STL [R1+0xb60], R11 ;  /* 0x000b600b01007387 */ /* 0x0005e80000100800 */
[----:B------:R3:W-:Y:S01]  /*9c90*/  STL [R1+0xb50], R0 ;  /* 0x000b500001007387 */ /* 0x0007e20000100800 */
[----:B------:R-:W-:Y:S01]  /*9ca0*/  IMAD R7, R22, 0x4, R5 ;  /* 0x0000000416077824 */ /* 0x000fe200078e0205 */
[----:B--2---:R-:W-:-:S02]  /*9cb0*/  LEA R11, P0, R4, R23, 0x1 ;  /* 0x00000017040b7211 */ /* 0x004fc400078008ff */
[----:B---3--:R-:W-:-:S03]  /*9cc0*/  LEA R0, P2, R6, R23, 0x1 ;  /* 0x0000001706007211 */ /* 0x008fc600078408ff */
[----:B------:R-:W-:Y:S01]  /*9cd0*/  STL [R1+0xb54], R11 ;  /* 0x000b540b01007387 */ /* 0x000fe20000100800 */
[----:B------:R-:W-:-:S03]  /*9ce0*/  LEA.HI.X.SX32 R4, R4, R24, 0x1, P0 ;  /* 0x0000001804047211 */ /* 0x000fc600000f0eff */
[----:B------:R2:W-:Y:S01]  /*9cf0*/  STL [R1+0xb58], R2 ;  /* 0x000b580201007387 */ /* 0x0005e20000100800 */
[----:B------:R-:W-:-:S03]  /*9d00*/  IMAD R8, R22, 0x4, R7 ;  /* 0x0000000416087824 */ /* 0x000fc600078e0207 */
[----:B------:R3:W-:Y:S01]  /*9d10*/  STL [R1+0xb5c], R0 ;  /* 0x000b5c0001007387 */ /* 0x0007e20000100800 */
[----:B--2---:R-:W-:-:S03]  /*9d20*/  LEA.HI.X.SX32 R2, R3, R24, 0x1, P1 ;  /* 0x0000001803027211 */ /* 0x004fc600008f0eff */
[----:B------:R-:W-:Y:S01]  /*9d30*/  STL [R1+0xb4c], R4 ;  /* 0x000b4c0401007387 */ /* 0x000fe20000100800 */
[----:B---3--:R-:W-:-:S03]  /*9d40*/  LEA.HI.X.SX32 R0, R6, R24, 0x1, P2 ;  /* 0x0000001806007211 */ /* 0x008fc600010f0eff */
[----:B------:R2:W-:Y:S01]  /*9d50*/  STL [R1+0xb48], R2 ;  /* 0x000b480201007387 */ /* 0x0005e20000100800 */
[CC--:B------:R-:W-:Y:S01]  /*9d60*/  LEA R3, P0, R5.reuse, R23.reuse, 0x1 ;  /* 0x0000001705037211 */ /* 0x0c0fe200078008ff */
[C---:B------:R-:W-:Y:S02]  /*9d70*/  IMAD R14, R22.reuse, 0x4, R8 ;  /* 0x00000004160e7824 */ /* 0x040fe400078e0208 */
[----:B------:R3:W-:Y:S01]  /*9d80*/  STL [R1+0xb38], R0 ;  /* 0x000b380001007387 */ /* 0x0007e20000100800 */
[----:B------:R-:W-:Y:S01]  /*9d90*/  LEA.HI.X.SX32 R5, R5, R24, 0x1, P0 ;  /* 0x0000001805057211 */ /* 0x000fe200000f0eff */
[----:B------:R-:W-:Y:S01]  /*9da0*/  IMAD R9, R22, 0x4, R14 ;  /* 0x0000000416097824 */ /* 0x000fe200078e020e */
[-C--:B--2---:R-:W-:Y:S01]  /*9db0*/  LEA R2, P1, R7, R23.reuse, 0x1 ;  /* 0x0000001707027211 */ /* 0x084fe200078208ff */
[----:B------:R-:W-:Y:S01]  /*9dc0*/  STL [R1+0xb3c], R3 ;  /* 0x000b3c0301007387 */ /* 0x000fe20000100800 */
[----:B---3--:R-:W-:-:S03]  /*9dd0*/  LEA R0, P2, R8, R23, 0x1 ;  /* 0x0000001708007211 */ /* 0x008fc600078408ff */
        /* <DEDUP_REMOVED lines=11> */
[----:B------:R2:W-:Y:S01]  /*9e90*/  STL [R1+0xb24], R5 ;  /* 0x000b240501007387 */ /* 0x0005e20000100800 */
[----:B----4-:R-:W-:-:S03]  /*9ea0*/  LEA R0, P2, R16, R23, 0x1 ;  /* 0x0000001710007211 */ /* 0x010fc600078408ff */
[----:B------:R3:W-:Y:S01]  /*9eb0*/  STL [R1+0xb28], R2 ;  /* 0x000b280201007387 */ /* 0x0007e20000100800 */
[----:B------:R-:W-:-:S03]  /*9ec0*/  IMAD R18, R22, 0x4, R15 ;  /* 0x0000000416127824 */ /* 0x000fc600078e020f */
[----:B------:R4:W-:Y:S01]  /*9ed0*/  STL [R1+0xb2c], R0 ;  /* 0x000b2c0001007387 */ /* 0x0009e20000100800 */
[----:B------:R-:W-:Y:S01]  /*9ee0*/  IMAD R17, R22, 0x4, R18 ;  /* 0x0000000416117824 */ /* 0x000fe200078e0212 */
[-C--:B--2---:R-:W-:Y:S02]  /*9ef0*/  LEA.HI.X.SX32 R5, R16, R24.reuse, 0x1, P2 ;  /* 0x0000001810057211 */ /* 0x084fe400010f0eff */
[-C--:B---3--:R-:W-:Y:S02]  /*9f00*/  LEA.HI.X.SX32 R2, R14, R24.reuse, 0x1, P0 ;  /* 0x000000180e027211 */ /* 0x088fe400000f0eff */
[----:B----4-:R-:W-:-:S03]  /*9f10*/  LEA.HI.X.SX32 R0, R9, R24, 0x1, P1 ;  /* 0x0000001809007211 */ /* 0x010fc600008f0eff */
[----:B------:R-:W-:Y:S01]  /*9f20*/  STL [R1+0xb1c], R2 ;  /* 0x000b1c0201007387 */ /* 0x000fe20000100800 */
[----:B------:R-:W-:-:S03]  /*9f30*/  LEA R6, P1, R18, R23, 0x1 ;  /* 0x0000001712067211 */ /* 0x000fc600078208ff */
[----:B------:R2:W-:Y:S01]  /*9f40*/  STL [R1+0xb18], R0 ;  /* 0x000b180001007387 */ /* 0x0005e20000100800 */
[----:B------:R-:W-:-:S03]  /*9f50*/  IMAD R4, R22, 0x4, R17 ;  /* 0x0000000416047824 */ /* 0x000fc600078e0211 */
[----:B------:R3:W-:Y:S01]  /*9f60*/  STL [R1+0xb08], R5 ;  /* 0x000b080501007387 */ /* 0x0007e20000100800 */
[-C--:B--2---:R-:W-:Y:S02]  /*9f70*/  LEA R0, P0, R15, R23.reuse, 0x1 ;  /* 0x000000170f007211 */ /* 0x084fe400078008ff */
[----:B---3--:R-:W-:-:S03]  /*9f80*/  LEA R5, P2, R17, R23, 0x1 ;  /* 0x0000001711057211 */ /* 0x008fc600078408ff */
[----:B------:R-:W-:Y:S01]  /*9f90*/  STL [R1+0xb0c], R0 ;  /* 0x000b0c0001007387 */ /* 0x000fe20000100800 */
[----:B------:R-:W-:-:S03]  /*9fa0*/  IMAD R3, R22, 0x4, R4 ;  /* 0x0000000416037824 */ /* 0x000fc600078e0204 */
[----:B------:R2:W-:Y:S04]  /*9fb0*/  STL [R1+0xb10], R6 ;  /* 0x000b100601007387 */ /* 0x0005e80000100800 */
[----:B------:R3:W-:Y:S01]  /*9fc0*/  STL [R1+0xb14], R5 ;  /* 0x000b140501007387 */ /* 0x0007e20000100800 */
[----:B------:R-:W-:Y:S01]  /*9fd0*/  IMAD R8, R22, 0x4, R3 ;  /* 0x0000000416087824 */ /* 0x000fe200078e0203 */
[-C--:B------:R-:W-:Y:S02]  /*9fe0*/  LEA.HI.X.SX32 R9, R17, R24.reuse, 0x1, P2 ;  /* 0x0000001811097211 */ /* 0x080fe400010f0eff */
[-C--:B--2---:R-:W-:Y:S02]  /*9ff0*/  LEA.HI.X.SX32 R6, R15, R24.reuse, 0x1, P0 ;  /* 0x000000180f067211 */ /* 0x084fe400000f0eff */
[----:B---3--:R-:W-:-:S03]  /*a000*/  LEA.HI.X.SX32 R5, R18, R24, 0x1, P1 ;  /* 0x0000001812057211 */ /* 0x008fc600008f0eff */
[----:B------:R-:W-:Y:S01]  /*a010*/  STL [R1+0xb04], R6 ;  /* 0x000b040601007387 */ /* 0x000fe20000100800 */
[C---:B------:R-:W-:Y:S01]  /*a020*/  IMAD R7, R22.reuse, 0x4, R8 ;  /* 0x0000000416077824 */ /* 0x040fe200078e0208 */
[----:B------:R-:W-:Y:S02]  /*a030*/  LEA R11, P1, R3, R23, 0x1 ;  /* 0x00000017030b7211 */ /* 0x000fe400078208ff */
[----:B------:R2:W-:Y:S01]  /*a040*/  STL [R1+0xab4], R5 ;  /* 0x000ab40501007387 */ /* 0x0005e20000100800 */
[----:B------:R-:W-:-:S03]  /*a050*/  IMAD R2, R22, 0x4, R7 ;  /* 0x0000000416027824 */ /* 0x000fc600078e0207 */
[----:B------:R3:W-:Y:S01]  /*a060*/  STL [R1+0xab8], R9 ;  /* 0x000ab80901007387 */ /* 0x0007e20000100800 */
[-C--:B------:R-:W-:Y:S02]  /*a070*/  LEA.HI.X.SX32 R3, R3, R24.reuse, 0x1, P1 ;  /* 0x0000001803037211 */ /* 0x080fe400008f0eff */
[-C--:B--2---:R-:W-:Y:S02]  /*a080*/  LEA R5, P0, R4, R23.reuse, 0x1 ;  /* 0x0000001704057211 */ /* 0x084fe400078008ff */
[----:B---3--:R-:W-:Y:S02]  /*a090*/  LEA R9, P2, R8, R23, 0x1 ;  /* 0x0000001708097211 */ /* 0x008fe400078408ff */
[-C--:B------:R-:W-:Y:S01]  /*a0a0*/  LEA.HI.X.SX32 R4, R4, R24.reuse, 0x1, P0 ;  /* 0x0000001804047211 */ /* 0x080fe200000f0eff */
[----:B------:R-:W-:Y:S01]  /*a0b0*/  STL [R1+0xac0], R5 ;  /* 0x000ac00501007387 */ /* 0x000fe20000100800 */
[----:B------:R-:W-:Y:S01]  /*a0c0*/  LEA.HI.X.SX32 R8, R8, R24, 0x1, P2 ;  /* 0x0000001808087211 */ /* 0x000fe200010f0eff */
[----:B------:R-:W-:-:S02]  /*a0d0*/  IMAD R0, R22, 0x4, R2 ;  /* 0x0000000416007824 */ /* 0x000fc400078e0202 */
[----:B------:R-:W-:Y:S04]  /*a0e0*/  STL [R1+0xac8], R11 ;  /* 0x000ac80b01007387 */ /* 0x000fe80000100800 */
[----:B------:R2:W-:Y:S04]  /*a0f0*/  STL [R1+0xad0], R9 ;  /* 0x000ad00901007387 */ /* 0x0005e80000100800 */
[----:B------:R-:W-:Y:S04]  /*a100*/  STL [R1+0xabc], R4 ;  /* 0x000abc0401007387 */ /* 0x000fe80000100800 */
[----:B------:R3:W-:Y:S01]  /*a110*/  STL [R1+0xac4], R3 ;  /* 0x000ac40301007387 */ /* 0x0007e20000100800 */
[----:B--2---:R-:W-:-:S03]  /*a120*/  LEA R9, P1, R2, R23, 0x1 ;  /* 0x0000001702097211 */ /* 0x004fc600078208ff */
[----:B------:R2:W-:Y:S01]  /*a130*/  STL [R1+0xacc], R8 ;  /* 0x000acc0801007387 */ /* 0x0005e20000100800 */
[CC--:B---3--:R-:W-:Y:S02]  /*a140*/  LEA R3, P0, R7.reuse, R23.reuse, 0x1 ;  /* 0x0000001707037211 */ /* 0x0c8fe400078008ff */
[----:B--2---:R-:W-:Y:S02]  /*a150*/  LEA R8, P2, R0, R23, 0x1 ;  /* 0x0000001700087211 */ /* 0x004fe400078408ff */
[----:B------:R-:W-:Y:S01]  /*a160*/  LEA.HI.X.SX32 R7, R7, R24, 0x1, P0 ;  /* 0x0000001807077211 */ /* 0x000fe200000f0eff */
[----:B------:R-:W-:Y:S04]  /*a170*/  STL [R1+0xad8], R3 ;  /* 0x000ad80301007387 */ /* 0x000fe80000100800 */
[----:B------:R-:W-:Y:S04]  /*a180*/  STL [R1+0xae0], R9 ;  /* 0x000ae00901007387 */ /* 0x000fe80000100800 */
[----:B------:R2:W-:Y:S04]  /*a190*/  STL [R1+0xaf4], R8 ;  /* 0x000af40801007387 */ /* 0x0005e80000100800 */
[----:B------:R3:W-:Y:S01]  /*a1a0*/  STL [R1+0xad4], R7 ;  /* 0x000ad40701007387 */ /* 0x0007e20000100800 */
[----:B------:R-:W-:-:S03]  /*a1b0*/  IMAD R6, R22, 0x4, R0 ;  /* 0x0000000416067824 */ /* 0x000fc600078e0200 */
[----:B------:R-:W1:Y:S01]  /*a1c0*/  LDL.LU R16, [R1+0x250] ;  /* 0x0002500001107983 */ /* 0x000e620000300800 */
[-C--:B------:R-:W-:Y:S01]  /*a1d0*/  LEA.HI.X.SX32 R2, R2, R24.reuse, 0x1, P1 ;  /* 0x0000001802027211 */ /* 0x080fe200008f0eff */
[----:B------:R-:W-:Y:S01]  /*a1e0*/  IMAD R5, R22, 0x4, R6 ;  /* 0x0000000416057824 */ /* 0x000fe200078e0206 */
[----:B------:R-:W-:-:S03]  /*a1f0*/  LEA.HI.X.SX32 R0, R0, R24, 0x1, P2 ;  /* 0x0000001800007211 */ /* 0x000fc600010f0eff */
[----:B------:R-:W-:Y:S01]  /*a200*/  IMAD R4, R22, 0x4, R5 ;  /* 0x0000000416047824 */ /* 0x000fe200078e0205 */
[----:B------:R-:W-:Y:S01]  /*a210*/  STL [R1+0xadc], R2 ;  /* 0x000adc0201007387 */ /* 0x000fe20000100800 */
[----:B--2---:R-:W-:-:S03]  /*a220*/  LEA R8, P1, R5, R23, 0x1 ;  /* 0x0000001705087211 */ /* 0x004fc600078208ff */
[----:B------:R-:W2:Y:S01]  /*a230*/  LDL.LU R26, [R1+0x24c] ;  /* 0x00024c00011a7983 */ /* 0x000ea20000300800 */
[----:B---3--:R-:W-:-:S03]  /*a240*/  LEA R7, P2, R4, R23, 0x1 ;  /* 0x0000001704077211 */ /* 0x008fc600078408ff */
[----:B------:R3:W-:Y:S04]  /*a250*/  STL [R1+0xaf0], R0 ;  /* 0x000af00001007387 */ /* 0x0007e80000100800 */
[----:B------:R-:W4:Y:S04]  /*a260*/  LDL.LU R20, [R1+0x248] ;  /* 0x0002480001147983 */ /* 0x000f280000300800 */
[----:B------:R-:W5:Y:S01]  /*a270*/  LDL.LU R19, [R1+0x244] ;  /* 0x0002440001137983 */ /* 0x000f620000300800 */
[----:B---3--:R-:W-:-:S05]  /*a280*/  LEA R0, P0, R6, R23, 0x1 ;  /* 0x0000001706007211 */ /* 0x008fca00078008ff */
[----:B------:R-:W-:Y:S01]  /*a290*/  STL [R1+0xaf8], R0 ;  /* 0x000af80001007387 */ /* 0x000fe20000100800 */
[----:B------:R-:W-:-:S03]  /*a2a0*/  LEA.HI.X.SX32 R6, R6, R24, 0x1, P0 ;  /* 0x0000001806067211 */ /* 0x000fc600000f0eff */
[----:B------:R-:W-:Y:S01]  /*a2b0*/  STL [R1+0xafc], R8 ;  /* 0x000afc0801007387 */ /* 0x000fe20000100800 */
[----:B------:R-:W-:-:S03]  /*a2c0*/  LEA.HI.X.SX32 R5, R5, R24, 0x1, P1 ;  /* 0x0000001805057211 */ /* 0x000fc600008f0eff */
[----:B------:R-:W-:Y:S04]  /*a2d0*/  STL [R1+0xb00], R7 ;  /* 0x000b000701007387 */ /* 0x000fe80000100800 */
[----:B------:R-:W3:Y:S01]  /*a2e0*/  LDL.LU R21, [R1+0x240] ;  /* 0x0002400001157983 */ /* 0x000ee20000300800 */
[----:B------:R-:W-:Y:S01]  /*a2f0*/  IMAD R3, R22, 0x4, R4 ;  /* 0x0000000416037824 */ /* 0x000fe200078e0204 */
[----:B------:R-:W-:Y:S02]  /*a300*/  LEA.HI.X.SX32 R4, R4, R24, 0x1, P2 ;  /* 0x0000001804047211 */ /* 0x000fe400010f0eff */
[----:B------:R-:W-:Y:S04]  /*a310*/  STL [R1+0xae4], R6 ;  /* 0x000ae40601007387 */ /* 0x000fe80000100800 */
[----:B------:R-:W3:Y:S04]  /*a320*/  LDL.LU R25, [R1+0x23c] ;  /* 0x00023c0001197983 */ /* 0x000ee80000300800 */
[----:B------:R0:W-:Y:S04]  /*a330*/  STL [R1+0xae8], R5 ;  /* 0x000ae80501007387 */ /* 0x0001e80000100800 */
[----:B------:R-:W3:Y:S01]  /*a340*/  LDL.LU R29, [R1+0x238] ;  /* 0x00023800011d7983 */ /* 0x000ee20000300800 */
[----:B------:R-:W-:-:S03]  /*a350*/  IMAD R2, R22, 0x4, R3 ;  /* 0x0000000416027824 */ /* 0x000fc600078e0203 */
[----:B------:R-:W3:Y:S01]  /*a360*/  LDL.LU R28, [R1+0x234] ;  /* 0x00023400011c7983 */ /* 0x000ee20000300800 */
[----:B0-----:R-:W-:-:S03]  /*a370*/  LEA R5, P0, R3, R23, 0x1 ;  /* 0x0000001703057211 */ /* 0x001fc600078008ff */
[----:B------:R0:W-:Y:S04]  /*a380*/  STL [R1+0xaec], R4 ;  /* 0x000aec0401007387 */ /* 0x0001e80000100800 */
[----:B------:R-:W3:Y:S04]  /*a390*/  LDL.LU R27, [R1+0x230] ;  /* 0x00023000011b7983 */ /* 0x000ee80000300800 */
[----:B------:R0:W-:Y:S02]  /*a3a0*/  STL [R1+0xaa8], R5 ;  /* 0x000aa80501007387 */ /* 0x0001e40000100800 */
[----:B0-----:R-:W-:-:S02]  /*a3b0*/  LEA R4, P1, R2, R23, 0x1 ;  /* 0x0000001702047211 */ /* 0x001fc400078208ff */
[----:B------:R-:W3:Y:S04]  /*a3c0*/  LDL.LU R9, [R1+0x22c] ;  /* 0x00022c0001097983 */ /* 0x000ee80000300800 */
[----:B------:R-:W3:Y:S04]  /*a3d0*/  LDL.LU R14, [R1+0x228] ;  /* 0x00022800010e7983 */ /* 0x000ee80000300800 */
[----:B------:R0:W-:Y:S04]  /*a3e0*/  STL [R1+0xaac], R4 ;  /* 0x000aac0401007387 */ /* 0x0001e80000100800 */
[----:B------:R-:W3:Y:S01]  /*a3f0*/  LDL.LU R11, [R1+0x224] ;  /* 0x00022400010b7983 */ /* 0x000ee20000300800 */
[----:B------:R-:W-:-:S03]  /*a400*/  IMAD R0, R22, 0x4, R2 ;  /* 0x0000000416007824 */ /* 0x000fc600078e0202 */
[----:B------:R-:W3:Y:S02]  /*a410*/  LDL.LU R13, [R1+0x220] ;  /* 0x00022000010d7983 */ /* 0x000ee40000300800 */
[----:B------:R-:W-:Y:S01]  /*a420*/  LEA R5, P2, R0, R23, 0x1 ;  /* 0x0000001700057211 */ /* 0x000fe200078408ff */
[----:B------:R-:W-:-:S04]  /*a430*/  IMAD R22, R22, 0x4, R0 ;  /* 0x0000000416167824 */ /* 0x000fc800078e0200 */
[----:B------:R0:W-:Y:S02]  /*a440*/  STL [R1+0xab0], R5 ;  /* 0x000ab00501007387 */ /* 0x0001e40000100800 */
[----:B0-----:R-:W-:Y:S02]  /*a450*/  LEA R4, P3, R22, R23, 0x1 ;  /* 0x0000001716047211 */ /* 0x001fe400078608ff */
[----:B------:R-:W3:Y:S04]  /*a460*/  LDL.LU R12, [R1+0x21c] ;  /* 0x00021c00010c7983 */ /* 0x000ee80000300800 */
[----:B------:R0:W-:Y:S01]  /*a470*/  STL [R1+0xaa4], R4 ;  /* 0x000aa40401007387 */ /* 0x0001e20000100800 */
[-C--:B------:R-:W-:Y:S02]  /*a480*/  LEA.HI.X.SX32 R5, R3, R24.reuse, 0x1, P0 ;  /* 0x0000001803057211 */ /* 0x080fe400000f0eff */
[----:B------:R-:W-:-:S02]  /*a490*/  LEA.HI.X.SX32 R3, R0, R24, 0x1, P2 ;  /* 0x0000001800037211 */ /* 0x000fc400010f0eff */
[-C--:B0-----:R-:W-:Y:S02]  /*a4a0*/  LEA.HI.X.SX32 R4, R2, R24.reuse, 0x1, P1 ;  /* 0x0000001802047211 */ /* 0x081fe400008f0eff */
[----:B------:R-:W-:Y:S01]  /*a4b0*/  LEA.HI.X.SX32 R2, R22, R24, 0x1, P3 ;  /* 0x0000001816027211 */ /* 0x000fe200018f0eff */
[----:B------:R-:W-:Y:S04]  /*a4c0*/  STL [R1+0xa98], R5 ;  /* 0x000a980501007387 */ /* 0x000fe80000100800 */
[----:B------:R-:W-:Y:S04]  /*a4d0*/  STL [R1+0xa9c], R4 ;  /* 0x000a9c0401007387 */ /* 0x000fe80000100800 */
[----:B------:R-:W-:Y:S04]  /*a4e0*/  STL [R1+0xaa0], R3 ;  /* 0x000aa00301007387 */ /* 0x000fe80000100800 */
[----:B------:R0:W-:Y:S01]  /*a4f0*/  STL [R1+0xa94], R2 ;  /* 0x000a940201007387 */ /* 0x0001e20000100800 */
[----:B-1----:R-:W-:-:S05]  /*a500*/  IMAD R0, R16, UR4, RZ ;  /* 0x0000000410007c24 */ /* 0x002fca000f8e02ff */
[----:B------:R5:W-:Y:S04]  /*a510*/  STL [R1+0x3a4], R0 ;  /* 0x0003a40001007387 */ /* 0x000be80000100800 */
[----:B------:R-:W3:Y:S04]  /*a520*/  LDL.LU R24, [R1+0x218] ;  /* 0x0002180001187983 */ /* 0x000ee80000300800 */
[----:B0-----:R-:W3:Y:S04]  /*a530*/  LDL.LU R2, [R1+0x214] ;  /* 0x0002140001027983 */ /* 0x001ee80000300800 */
[----:B------:R-:W3:Y:S04]  /*a540*/  LDL.LU R3, [R1+0x210] ;  /* 0x0002100001037983 */ /* 0x000ee80000300800 */
[----:B------:R-:W3:Y:S01]  /*a550*/  LDL.LU R15, [R1+0x1f0] ;  /* 0x0001f000010f7983 */ /* 0x000ee20000300800 */
[----:B----4-:R-:W-:-:S03]  /*a560*/  IMAD R8, R20, UR4, RZ ;  /* 0x0000000414087c24 */ /* 0x010fc6000f8e02ff */
[----:B------:R-:W4:Y:S01]  /*a570*/  LDL.LU R16, [R1+0x208] ;  /* 0x0002080001107983 */ /* 0x000f220000300800 */
[----:B-----5:R-:W-:-:S03]  /*a580*/  IMAD R0, R19, UR4, RZ ;  /* 0x0000000413007c24 */ /* 0x020fc6000f8e02ff */
[----:B------:R-:W5:Y:S04]  /*a590*/  LDL.LU R20, [R1+0x20c] ;  /* 0x00020c0001147983 */ /* 0x000f680000300800 */
[----:B------:R-:W5:Y:S01]  /*a5a0*/  LDL.LU R19, [R1+0x204] ;  /* 0x0002040001137983 */ /* 0x000f620000300800 */
[----:B--2---:R-:W-:Y:S02]  /*a5b0*/  IMAD R4, R26, UR4, RZ ;  /* 0x000000041a047c24 */ /* 0x004fe4000f8e02ff */
[----:B---3--:R-:W-:Y:S02]  /*a5c0*/  IMAD R18, R21, UR4, RZ ;  /* 0x0000000415127c24 */ /* 0x008fe4000f8e02ff */
[----:B------:R-:W2:Y:S01]  /*a5d0*/  LDL.LU R21, [R1+0x200] ;  /* 0x0002000001157983 */ /* 0x000ea20000300800 */
[----:B------:R-:W-:-:S03]  /*a5e0*/  IMAD R22, R25, UR4, RZ ;  /* 0x0000000419167c24 */ /* 0x000fc6000f8e02ff */
[----:B------:R-:W3:Y:S01]  /*a5f0*/  LDL.LU R25, [R1+0x1fc] ;  /* 0x0001fc0001197983 */ /* 0x000ee20000300800 */
[----:B------:R-:W-:-:S03]  /*a600*/  IMAD R26, R29, UR4, RZ ;  /* 0x000000041d1a7c24 */ /* 0x000fc6000f8e02ff */
[----:B------:R-:W3:Y:S01]  /*a610*/  LDL.LU R29, [R1+0x1f8] ;  /* 0x0001f800011d7983 */ /* 0x000ee20000300800 */
[----:B------:R-:W-:-:S03]  /*a620*/  IMAD R5, R27, UR4, RZ ;  /* 0x000000041b057c24 */ /* 0x000fc6000f8e02ff */
[----:B------:R-:W3:Y:S01]  /*a630*/  LDL.LU R27, [R1+0x1f4] ;  /* 0x0001f400011b7983 */ /* 0x000ee20000300800 */
[----:B------:R-:W-:-:S03]  /*a640*/  IMAD R7, R9, UR4, RZ ;  /* 0x0000000409077c24 */ /* 0x000fc6000f8e02ff */
[----:B------:R0:W-:Y:S04]  /*a650*/  STL [R1+0x8], R5 ;  /* 0x0000080501007387 */ /* 0x0001e80000100800 */
[----:B------:R-:W-:Y:S01]  /*a660*/  STL [R1+0x18], R7 ;  /* 0x0000180701007387 */ /* 0x000fe20000100800 */
[----:B------:R-:W-:-:S03]  /*a670*/  IMAD R6, R11, UR4, RZ ;  /* 0x000000040b067c24 */ /* 0x000fc6000f8e02ff */
[----:B------:R-:W3:Y:S01]  /*a680*/  LDL.LU R11, [R1+0x1ec] ;  /* 0x0001ec00010b7983 */ /* 0x000ee20000300800 */
[----:B0-----:R-:W-:-:S05]  /*a690*/  IMAD R5, R14, UR4, RZ ;  /* 0x000000040e057c24 */ /* 0x001fca000f8e02ff */
[----:B------:R0:W-:Y:S04]  /*a6a0*/  STL [R1+0x20], R5 ;  /* 0x0000200501007387 */ /* 0x0001e80000100800 */
[----:B------:R1:W-:Y:S01]  /*a6b0*/  STL [R1+0x30], R6 ;  /* 0x0000300601007387 */ /* 0x0003e20000100800 */
[----:B0-----:R-:W-:-:S03]  /*a6c0*/  IMAD R5, R13, UR4, RZ ;  /* 0x000000040d057c24 */ /* 0x001fc6000f8e02ff */
[----:B------:R-:W3:Y:S01]  /*a6d0*/  LDL.LU R13, [R1+0x1e8] ;  /* 0x0001e800010d7983 */ /* 0x000ee20000300800 */
[----:B-1----:R-:W-:-:S03]  /*a6e0*/  IMAD R6, R12, UR4, RZ ;  /* 0x000000040c067c24 */ /* 0x002fc6000f8e02ff */
[----:B------:R0:W-:Y:S04]  /*a6f0*/  STL [R1+0x40], R5 ;  /* 0x0000400501007387 */ /* 0x0001e80000100800 */
[----:B------:R-:W3:Y:S04]  /*a700*/  LDL.LU R23, [R1+0x1e4] ;  /* 0x0001e40001177983 */ /* 0x000ee80000300800 */
[----:B0-----:R-:W3:Y:S04]  /*a710*/  LDL.LU R5, [R1+0x1e0] ;  /* 0x0001e00001057983 */ /* 0x001ee80000300800 */
[----:B------:R0:W-:Y:S04]  /*a720*/  STL [R1+0x48], R6 ;  /* 0x0000480601007387 */ /* 0x0001e80000100800 */
[----:B0-----:R-:W3:Y:S04]  /*a730*/  LDL.LU R6, [R1+0x1dc] ;  /* 0x0001dc0001067983 */ /* 0x001ee80000300800 */
[----:B------:R-:W3:Y:S04]  /*a740*/  LDL.LU R7, [R1+0x1d8] ;  /* 0x0001d80001077983 */ /* 0x000ee80000300800 */
[----:B------:R-:W3:Y:S04]  /*a750*/  LDL.LU R17, [R1+0x1d4] ;  /* 0x0001d40001117983 */ /* 0x000ee80000300800 */
[----:B------:R-:W3:Y:S04]  /*a760*/  LDL.LU R9, [R1+0x1d0] ;  /* 0x0001d00001097983 */ /* 0x000ee80000300800 */
[----:B------:R-:W3:Y:S04]  /*a770*/  LDL.LU R14, [R1+0x1cc] ;  /* 0x0001cc00010e7983 */ /* 0x000ee80000300800 */
[----:B------:R-:W3:Y:S01]  /*a780*/  LDL.LU R12, [R1+0x1c8] ;  /* 0x0001c800010c7983 */ /* 0x000ee20000300800 */
[----:B------:R-:W-:-:S02]  /*a790*/  IMAD R24, R24, UR4, RZ ;  /* 0x0000000418187c24 */ /* 0x000fc4000f8e02ff */
[----:B------:R-:W-:-:S03]  /*a7a0*/  IMAD R2, R2, UR4, RZ ;  /* 0x0000000402027c24 */ /* 0x000fc6000f8e02ff */
[----:B------:R-:W-:Y:S01]  /*a7b0*/  STL [R1+0x58], R24 ;  /* 0x0000581801007387 */ /* 0x000fe20000100800 */
[----:B------:R-:W-:-:S03]  /*a7c0*/  IMAD R3, R3, UR4, RZ ;  /* 0x0000000403037c24 */ /* 0x000fc6000f8e02ff */
[----:B------:R4:W-:Y:S01]  /*a7d0*/  STL [R1+0x68], R2 ;  /* 0x0000680201007387 */ /* 0x0009e20000100800 */
[----:B------:R-:W-:-:S03]  /*a7e0*/  IMAD R15, R15, UR4, RZ ;  /* 0x000000040f0f7c24 */ /* 0x000fc6000f8e02ff */
[----:B------:R5:W-:Y:S01]  /*a7f0*/  STL [R1+0x78], R3 ;  /* 0x0000780301007387 */ /* 0x000be20000100800 */
[----:B----4-:R-:W-:-:S03]  /*a800*/  IMAD R2, R16, UR4, RZ ;  /* 0x0000000410027c24 */ /* 0x010fc6000f8e02ff */
[----:B------:R-:W-:Y:S01]  /*a810*/  STL [R1+0x1f0], R15 ;  /* 0x0001f00f01007387 */ /* 0x000fe20000100800 */
[----:B-----5:R-:W-:-:S03]  /*a820*/  IMAD R3, R20, UR4, RZ ;  /* 0x0000000414037c24 */ /* 0x020fc6000f8e02ff */
[----:B------:R-:W4:Y:S04]  /*a830*/  LDL.LU R20, [R1+0x1c4] ;  /* 0x0001c40001147983 */ /* 0x000f280000300800 */
[----:B------:R0:W-:Y:S04]  /*a840*/  STL [R1+0x208], R2 ;  /* 0x0002080201007387 */ /* 0x0001e80000100800 */
[----:B------:R2:W-:Y:S01]  /*a850*/  STL [R1+0x20c], R3 ;  /* 0x00020c0301007387 */ /* 0x0005e20000100800 */
[----:B0-----:R-:W-:-:S03]  /*a860*/  IMAD R2, R19, UR4, RZ ;  /* 0x0000000413027c24 */ /* 0x001fc6000f8e02ff */
[----:B------:R-:W5:Y:S01]  /*a870*/  LDL.LU R19, [R1+0x1c0] ;  /* 0x0001c00001137983 */ /* 0x000f620000300800 */
[----:B--2---:R-:W-:-:S03]  /*a880*/  IMAD R3, R21, UR4, RZ ;  /* 0x0000000415037c24 */ /* 0x004fc6000f8e02ff */
[----:B------:R3:W-:Y:S04]  /*a890*/  STL [R1+0x218], R2 ;  /* 0x0002180201007387 */ /* 0x0007e80000100800 */
[----:B------:R-:W2:Y:S04]  /*a8a0*/  LDL.LU R21, [R1+0x1bc] ;  /* 0x0001bc0001157983 */ /* 0x000ea80000300800 */
[----:B------:R0:W-:Y:S01]  /*a8b0*/  STL [R1+0x21c], R3 ;  /* 0x00021c0301007387 */ /* 0x0001e20000100800 */
[----:B---3--:R-:W-:-:S03]  /*a8c0*/  IMAD R2, R25, UR4, RZ ;  /* 0x0000000419027c24 */ /* 0x008fc6000f8e02ff */
[----:B------:R-:W3:Y:S01]  /*a8d0*/  LDL.LU R25, [R1+0x1b8] ;  /* 0x0001b80001197983 */ /* 0x000ee20000300800 */
[----:B0-----:R-:W-:-:S03]  /*a8e0*/  IMAD R3, R29, UR4, RZ ;  /* 0x000000041d037c24 */ /* 0x001fc6000f8e02ff */
[----:B------:R0:W-:Y:S04]  /*a8f0*/  STL [R1+0x230], R2 ;  /* 0x0002300201007387 */ /* 0x0001e80000100800 */
[----:B------:R-:W3:Y:S04]  /*a900*/  LDL.LU R29, [R1+0x1b4] ;  /* 0x0001b400011d7983 */ /* 0x000ee80000300800 */
[----:B------:R-:W-:Y:S01]  /*a910*/  STL [R1+0x234], R3 ;  /* 0x0002340301007387 */ /* 0x000fe20000100800 */
[----:B0-----:R-:W-:-:S03]  /*a920*/  IMAD R2, R27, UR4, RZ ;  /* 0x000000041b027c24 */ /* 0x001fc6000f8e02ff */
[----:B------:R-:W3:Y:S04]  /*a930*/  LDL.LU R15, [R1+0x1b0] ;  /* 0x0001b000010f7983 */ /* 0x000ee80000300800 */
[----:B------:R-:W3:Y:S04]  /*a940*/  LDL.LU R16, [R1+0x1ac] ;  /* 0x0001ac0001107983 */ /* 0x000ee80000300800 */
[----:B------:R0:W-:Y:S04]  /*a950*/  STL [R1+0x1f4], R2 ;  /* 0x0001f40201007387 */ /* 0x0001e80000100800 */
[----:B------:R-:W3:Y:S01]  /*a960*/  LDL.LU R27, [R1+0x1a8] ;  /* 0x0001a800011b7983 */ /* 0x000ee20000300800 */
[----:B0-----:R-:W-:-:S03]  /*a970*/  IMAD R2, R11, UR4, RZ ;  /* 0x000000040b027c24 */ /* 0x001fc6000f8e02ff */
[----:B------:R-:W3:Y:S01]  /*a980*/  LDL.LU R11, [R1+0x1a4] ;  /* 0x0001a400010b7983 */ /* 0x000ee20000300800 */
[----:B------:R-:W-:-:S03]  /*a990*/  IMAD R3, R13, UR4, RZ ;  /* 0x000000040d037c24 */ /* 0x000fc6000f8e02ff */
[----:B------:R0:W-:Y:S04]  /*a9a0*/  STL [R1+0x240], R2 ;  /* 0x0002400201007387 */ /* 0x0001e80000100800 */
[----:B------:R-:W3:Y:S04]  /*a9b0*/  LDL.LU R13, [R1+0x1a0] ;  /* 0x0001a000010d7983 */ /* 0x000ee80000300800 */
[----:B------:R1:W-:Y:S01]  /*a9c0*/  STL [R1+0x244], R3 ;  /* 0x0002440301007387 */ /* 0x0003e20000100800 */
[----:B0-----:R-:W-:-:S05]  /*a9d0*/  IMAD R2, R23, UR4, RZ ;  /* 0x0000000417027c24 */ /* 0x001fca000f8e02ff */
[----:B------:R0:W-:Y:S01]  /*a9e0*/  STL [R1+0x1e4], R2 ;  /* 0x0001e40201007387 */ /* 0x0001e20000100800 */
[----:B-1----:R-:W-:-:S05]  /*a9f0*/  IMAD R3, R5, UR4, RZ ;  /* 0x0000000405037c24 */ /* 0x002fca000f8e02ff */
[----:B------:R1:W-:Y:S01]  /*aa00*/  STL [R1+0x1e0], R3 ;  /* 0x0001e00301007387 */ /* 0x0003e20000100800 */
[----:B------:R-:W-:Y:S02]  /*aa10*/  IMAD R5, R6, UR4, RZ ;  /* 0x0000000406057c24 */ /* 0x000fe4000f8e02ff */
[----:B0-----:R-:W-:-:S03]  /*aa20*/  IMAD R2, R7, UR4, RZ ;  /* 0x0000000407027c24 */ /* 0x001fc6000f8e02ff */
[----:B------:R0:W-:Y:S01]  /*aa30*/  STL [R1+0x258], R5 ;  /* 0x0002580501007387 */ /* 0x0001e20000100800 */
[----:B-1----:R-:W-:-:S03]  /*aa40*/  IMAD R3, R17, UR4, RZ ;  /* 0x0000000411037c24 */ /* 0x002fc6000f8e02ff */
[----:B------:R1:W-:Y:S01]  /*aa50*/  STL [R1+0x25c], R2 ;  /* 0x00025c0201007387 */ /* 0x0003e20000100800 */
[----:B0-----:R-:W-:-:S03]  /*aa60*/  IMAD R5, R9, UR4, RZ ;  /* 0x0000000409057c24 */ /* 0x001fc6000f8e02ff */
[----:B------:R0:W-:Y:S01]  /*aa70*/  STL [R1+0x278], R3 ;  /* 0x0002780301007387 */ /* 0x0001e20000100800 */
[----:B-1----:R-:W-:-:S03]  /*aa80*/  IMAD R2, R14, UR4, RZ ;  /* 0x000000040e027c24 */ /* 0x002fc6000f8e02ff */
[----:B------:R-:W-:Y:S04]  /*aa90*/  STL [R1+0x27c], R5 ;  /* 0x00027c0501007387 */ /* 0x000fe80000100800 */
[----:B------:R-:W3:Y:S01]  /*aaa0*/  LDL.LU R24, [R1+0x19c] ;  /* 0x00019c0001187983 */ /* 0x000ee20000300800 */
[----:B0-----:R-:W-:-:S03]  /*aab0*/  IMAD R3, R12, UR4, RZ ;  /* 0x000000040c037c24 */ /* 0x001fc6000f8e02ff */
[----:B------:R0:W-:Y:S04]  /*aac0*/  STL [R1+0x1cc], R2 ;  /* 0x0001cc0201007387 */ /* 0x0001e80000100800 */
[----:B0-----:R-:W3:Y:S04]  /*aad0*/  LDL.LU R2, [R1+0x198] ;  /* 0x0001980001027983 */ /* 0x001ee80000300800 */
[----:B------:R0:W-:Y:S04]  /*aae0*/  STL [R1+0x1c8], R3 ;  /* 0x0001c80301007387 */ /* 0x0001e80000100800 */
[----:B0-----:R-:W3:Y:S04]  /*aaf0*/  LDL.LU R3, [R1+0x194] ;  /* 0x0001940001037983 */ /* 0x001ee80000300800 */
[----:B------:R-:W3:Y:S04]  /*ab00*/  LDL.LU R9, [R1+0x190] ;  /* 0x0001900001097983 */ /* 0x000ee80000300800 */
[----:B------:R-:W3:Y:S04]  /*ab10*/  LDL.LU R14, [R1+0x18c] ;  /* 0x00018c00010e7983 */ /* 0x000ee80000300800 */
[----:B------:R-:W3:Y:S01]  /*ab20*/  LDL.LU R12, [R1+0x188] ;  /* 0x00018800010c7983 */ /* 0x000ee20000300800 */
[----:B----4-:R-:W-:-:S03]  /*ab30*/  IMAD R5, R20, UR4, RZ ;  /* 0x0000000414057c24 */ /* 0x010fc6000f8e02ff */
[----:B------:R-:W4:Y:S04]  /*ab40*/  LDL.LU R20, [R1+0x184] ;  /* 0x0001840001147983 */ /* 0x000f280000300800 */
[----:B------:R2:W-:Y:S01]  /*ab50*/  STL [R1+0x288], R5 ;  /* 0x0002880501007387 */ /* 0x0005e20000100800 */
[----:B-----5:R-:W-:-:S03]  /*ab60*/  IMAD R6, R19, UR4, RZ ;  /* 0x0000000413067c24 */ /* 0x020fc6000f8e02ff */
[----:B------:R-:W5:Y:S04]  /*ab70*/  LDL.LU R19, [R1+0x180] ;  /* 0x0001800001137983 */ /* 0x000f680000300800 */
[----:B------:R3:W-:Y:S01]  /*ab80*/  STL [R1+0x28c], R6 ;  /* 0x00028c0601007387 */ /* 0x0007e20000100800 */
[----:B--2---:R-:W-:-:S03]  /*ab90*/  IMAD R5, R21, UR4, RZ ;  /* 0x0000000415057c24 */ /* 0x004fc6000f8e02ff */
[----:B------:R-:W2:Y:S04]  /*aba0*/  LDL.LU R21, [R1+0x17c] ;  /* 0x00017c0001157983 */ /* 0x000ea80000300800 */
[----:B------:R0:W-:Y:S01]  /*abb0*/  STL [R1+0x2a8], R5 ;  /* 0x0002a80501007387 */ /* 0x0001e20000100800 */
[----:B---3--:R-:W-:-:S03]  /*abc0*/  IMAD R6, R25, UR4, RZ ;  /* 0x0000000419067c24 */ /* 0x008fc6000f8e02ff */
[----:B------:R-:W3:Y:S04]  /*abd0*/  LDL.LU R25, [R1+0x178] ;  /* 0x0001780001197983 */ /* 0x000ee80000300800 */
[----:B------:R-:W-:Y:S01]  /*abe0*/  STL [R1+0x2ac], R6 ;  /* 0x0002ac0601007387 */ /* 0x000fe20000100800 */
[----:B0-----:R-:W-:-:S03]  /*abf0*/  IMAD R5, R29, UR4, RZ ;  /* 0x000000041d057c24 */ /* 0x001fc6000f8e02ff */
[----:B------:R-:W3:Y:S01]  /*ac00*/  LDL.LU R29, [R1+0x174] ;  /* 0x00017400011d7983 */ /* 0x000ee20000300800 */
[----:B------:R-:W-:-:S03]  /*ac10*/  IMAD R7, R15, UR4, RZ ;  /* 0x000000040f077c24 */ /* 0x000fc6000f8e02ff */
[----:B------:R0:W-:Y:S04]  /*ac20*/  STL [R1+0x2b0], R5 ;  /* 0x0002b00501007387 */ /* 0x0001e80000100800 */
[----:B------:R-:W-:Y:S01]  /*ac30*/  STL [R1+0x2b4], R7 ;  /* 0x0002b40701007387 */ /* 0x000fe20000100800 */
[----:B0-----:R-:W-:Y:S02]  /*ac40*/  IMAD R5, R16, UR4, RZ ;  /* 0x0000000410057c24 */ /* 0x001fe4000f8e02ff */
[----:B------:R-:W-:Y:S02]  /*ac50*/  IMAD R6, R27, UR4, RZ ;  /* 0x000000041b067c24 */ /* 0x000fe4000f8e02ff */
[----:B------:R-:W3:Y:S04]  /*ac60*/  LDL.LU R27, [R1+0x170] ;  /* 0x00017000011b7983 */ /* 0x000ee80000300800 */
        /* <DEDUP_REMOVED lines=13> */
[----:B------:R-:W3:Y:S01]  /*ad40*/  LDL.LU R16, [R1+0x150] ;  /* 0x0001500001107983 */ /* 0x000ee20000300800 */
[----:B------:R-:W-:-:S03]  /*ad50*/  IMAD R24, R24, UR4, RZ ;  /* 0x0000000418187c24 */ /* 0x000fc6000f8e02ff */
[----:B------:R-:W3:Y:S04]  /*ad60*/  LDL.LU R13, [R1+0x14c] ;  /* 0x00014c00010d7983 */ /* 0x000ee80000300800 */
[----:B------:R-:W-:Y:S01]  /*ad70*/  STL [R1+0x2c8], R24 ;  /* 0x0002c81801007387 */ /* 0x000fe20000100800 */
[----:B------:R-:W-:-:S05]  /*ad80*/  IMAD R2, R2, UR4, RZ ;  /* 0x0000000402027c24 */ /* 0x000fca000f8e02ff */
[----:B------:R0:W-:Y:S01]  /*ad90*/  STL [R1+0x2cc], R2 ;  /* 0x0002cc0201007387 */ /* 0x0001e20000100800 */
[----:B------:R-:W-:Y:S02]  /*ada0*/  IMAD R3, R3, UR4, RZ ;  /* 0x0000000403037c24 */ /* 0x000fe4000f8e02ff */
[----:B------:R-:W-:-:S03]  /*adb0*/  IMAD R9, R9, UR4, RZ ;  /* 0x0000000409097c24 */ /* 0x000fc6000f8e02ff */
[----:B------:R1:W-:Y:S01]  /*adc0*/  STL [R1+0x2d0], R3 ;  /* 0x0002d00301007387 */ /* 0x0003e20000100800 */
[----:B0-----:R-:W-:-:S03]  /*add0*/  IMAD R2, R14, UR4, RZ ;  /* 0x000000040e027c24 */ /* 0x001fc6000f8e02ff */
[----:B------:R0:W-:Y:S01]  /*ade0*/  STL [R1+0x2d4], R9 ;  /* 0x0002d40901007387 */ /* 0x0001e20000100800 */
[----:B-1----:R-:W-:-:S03]  /*adf0*/  IMAD R3, R12, UR4, RZ ;  /* 0x000000040c037c24 */ /* 0x002fc6000f8e02ff */
[----:B------:R-:W3:Y:S04]  /*ae00*/  LDL.LU R12, [R1+0x148] ;  /* 0x00014800010c7983 */ /* 0x000ee80000300800 */
[----:B------:R4:W-:Y:S04]  /*ae10*/  STL [R1+0x2d8], R2 ;  /* 0x0002d80201007387 */ /* 0x0009e80000100800 */
[----:B------:R5:W-:Y:S04]  /*ae20*/  STL [R1+0x2dc], R3 ;  /* 0x0002dc0301007387 */ /* 0x000be80000100800 */
[----:B0-----:R-:W3:Y:S01]  /*ae30*/  LDL.LU R9, [R1+0x144] ;  /* 0x0001440001097983 */ /* 0x001ee20000300800 */
[----:B----4-:R-:W-:-:S05]  /*ae40*/  IMAD R2, R20, UR4, RZ ;  /* 0x0000000414027c24 */ /* 0x010fca000f8e02ff */
[----:B------:R2:W-:Y:S04]  /*ae50*/  STL [R1+0x2e0], R2 ;  /* 0x0002e00201007387 */ /* 0x0005e80000100800 */
[----:B------:R-:W4:Y:S01]  /*ae60*/  LDL.LU R14, [R1+0x140] ;  /* 0x00014000010e7983 */ /* 0x000f220000300800 */
[----:B-----5:R-:W-:-:S05]  /*ae70*/  IMAD R3, R19, UR4, RZ ;  /* 0x0000000413037c24 */ /* 0x020fca000f8e02ff */
[----:B------:R3:W-:Y:S01]  /*ae80*/  STL [R1+0x2e4], R3 ;  /* 0x0002e40301007387 */ /* 0x0007e20000100800 */
[----:B--2---:R-:W-:-:S03]  /*ae90*/  IMAD R2, R21, UR4, RZ ;  /* 0x0000000415027c24 */ /* 0x004fc6000f8e02ff */
[----:B------:R-:W2:Y:S04]  /*aea0*/  LDL.LU R20, [R1+0x13c] ;  /* 0x00013c0001147983 */ /* 0x000ea80000300800 */
[----:B------:R0:W-:Y:S01]  /*aeb0*/  STL [R1+0x2e8], R2 ;  /* 0x0002e80201007387 */ /* 0x0001e20000100800 */
[----:B---3--:R-:W-:-:S03]  /*aec0*/  IMAD R3, R25, UR4, RZ ;  /* 0x0000000419037c24 */ /* 0x008fc6000f8e02ff */
[----:B------:R-:W3:Y:S04]  /*aed0*/  LDL.LU R19, [R1+0x138] ;  /* 0x0001380001137983 */ /* 0x000ee80000300800 */
[----:B------:R-:W-:Y:S04]  /*aee0*/  STL [R1+0x2ec], R3 ;  /* 0x0002ec0301007387 */ /* 0x000fe80000100800 */
[----:B------:R-:W5:Y:S01]  /*aef0*/  LDL.LU R21, [R1+0x134] ;  /* 0x0001340001157983 */ /* 0x000f620000300800 */
[----:B0-----:R-:W-:-:S03]  /*af00*/  IMAD R2, R29, UR4, RZ ;  /* 0x000000041d027c24 */ /* 0x001fc6000f8e02ff */
[----:B------:R-:W5:Y:S04]  /*af10*/  LDL.LU R25, [R1+0x130] ;  /* 0x0001300001197983 */ /* 0x000f680000300800 */
[----:B------:R0:W-:Y:S04]  /*af20*/  STL [R1+0x2f0], R2 ;  /* 0x0002f00201007387 */ /* 0x0001e80000100800 */
[----:B------:R-:W5:Y:S01]  /*af30*/  LDL.LU R29, [R1+0x124] ;  /* 0x00012400011d7983 */ /* 0x000f620000300800 */
[----:B0-----:R-:W-:-:S03]  /*af40*/  IMAD R2, R27, UR4, RZ ;  /* 0x000000041b027c24 */ /* 0x001fc6000f8e02ff */
[----:B------:R-:W5:Y:S04]  /*af50*/  LDL.LU R27, [R1+0x11c] ;  /* 0x00011c00011b7983 */ /* 0x000f680000300800 */
[----:B------:R0:W-:Y:S01]  /*af60*/  STL [R1+0x2f4], R2 ;  /* 0x0002f40201007387 */ /* 0x0001e20000100800 */
[----:B------:R-:W-:-:S03]  /*af70*/  IMAD R3, R11, UR4, RZ ;  /* 0x000000040b037c24 */ /* 0x000fc6000f8e02ff */
[----:B------:R-:W5:Y:S04]  /*af80*/  LDL.LU R11, [R1+0x118] ;  /* 0x00011800010b7983 */ /* 0x000f680000300800 */
        /* <DEDUP_REMOVED lines=14> */
[----:B------:R-:W5:Y:S01]  /*b070*/  LDL.LU R24, [R1+0x114] ;  /* 0x0001140001187983 */ /* 0x000f620000300800 */
[----:B0-----:R-:W-:-:S03]  /*b080*/  IMAD R3, R13, UR4, RZ ;  /* 0x000000040d037c24 */ /* 0x001fc6000f8e02ff */
[----:B------:R0:W-:Y:S04]  /*b090*/  STL [R1+0x314], R2 ;  /* 0x0003140201007387 */ /* 0x0001e80000100800 */
[----:B0-----:R-:W5:Y:S04]  /*b0a0*/  LDL.LU R2, [R1+0x110] ;  /* 0x0001100001027983 */ /* 0x001f680000300800 */
[----:B------:R0:W-:Y:S04]  /*b0b0*/  STL [R1+0x318], R3 ;  /* 0x0003180301007387 */ /* 0x0001e80000100800 */
[----:B0-----:R-:W5:Y:S04]  /*b0c0*/  LDL.LU R3, [R1+0x10c] ;  /* 0x00010c0001037983 */ /* 0x001f680000300800 */
[----:B------:R-:W5:Y:S04]  /*b0d0*/  LDL.LU R17, [R1+0x108] ;  /* 0x0001080001117983 */ /* 0x000f680000300800 */
[----:B------:R-:W5:Y:S01]  /*b0e0*/  LDL.LU R15, [R1+0x104] ;  /* 0x00010400010f7983 */ /* 0x000f620000300800 */
[----:B------:R-:W-:-:S03]  /*b0f0*/  IMAD R5, R12, UR4, RZ ;  /* 0x000000040c057c24 */ /* 0x000fc6000f8e02ff */
[----:B------:R-:W5:Y:S04]  /*b100*/  LDL.LU R13, [R1+0x100] ;  /* 0x00010000010d7983 */ /* 0x000f680000300800 */
[----:B------:R-:W5:Y:S04]  /*b110*/  LDL.LU R12, [R1+0xfc] ;  /* 0x0000fc00010c7983 */ /* 0x000f680000300800 */
[----:B------:R4:W-:Y:S01]  /*b120*/  STL [R1+0x31c], R5 ;  /* 0x00031c0501007387 */ /* 0x0009e20000100800 */
[----:B------:R-:W-:-:S03]  /*b130*/  IMAD R6, R9, UR4, RZ ;  /* 0x0000000409067c24 */ /* 0x000fc6000f8e02ff */
[----:B------:R-:W5:Y:S04]  /*b140*/  LDL.LU R9, [R1+0xf8] ;  /* 0x0000f80001097983 */ /* 0x000f680000300800 */
[----:B------:R2:W-:Y:S04]  /*b150*/  STL [R1+0x320], R6 ;  /* 0x0003200601007387 */ /* 0x0005e80000100800 */
[----:B------:R-:W5:Y:S01]  /*b160*/  LDL.LU R16, [R1+0xf4] ;  /* 0x0000f40001107983 */ /* 0x000f620000300800 */
[----:B----4-:R-:W-:-:S05]  /*b170*/  IMAD R5, R14, UR4, RZ ;  /* 0x000000040e057c24 */ /* 0x010fca000f8e02ff */
[----:B------:R3:W-:Y:S04]  /*b180*/  STL [R1+0x324], R5 ;  /* 0x0003240501007387 */ /* 0x0007e80000100800 */
[----:B------:R-:W4:Y:S01]  /*b190*/  LDL.LU R14, [R1+0xf0] ;  /* 0x0000f000010e7983 */ /* 0x000f220000300800 */
[----:B--2---:R-:W-:-:S05]  /*b1a0*/  IMAD R6, R20, UR4, RZ ;  /* 0x0000000414067c24 */ /* 0x004fca000f8e02ff */
[----:B------:R-:W-:Y:S01]  /*b1b0*/  STL [R1+0x328], R6 ;  /* 0x0003280601007387 */ /* 0x000fe20000100800 */
[----:B---3--:R-:W-:-:S03]  /*b1c0*/  IMAD R5, R19, UR4, RZ ;  /* 0x0000000413057c24 */ /* 0x008fc6000f8e02ff */
[----:B------:R-:W2:Y:S04]  /*b1d0*/  LDL.LU R20, [R1+0xec] ;  /* 0x0000ec0001147983 */ /* 0x000ea80000300800 */
[----:B------:R0:W-:Y:S01]  /*b1e0*/  STL [R1+0x32c], R5 ;  /* 0x00032c0501007387 */ /* 0x0001e20000100800 */
[----:B-----5:R-:W-:Y:S02]  /*b1f0*/  IMAD R7, R21, UR4, RZ ;  /* 0x0000000415077c24 */ /* 0x020fe4000f8e02ff */
[----:B0-----:R-:W-:-:S03]  /*b200*/  IMAD R5, R25, UR4, RZ ;  /* 0x0000000419057c24 */ /* 0x001fc6000f8e02ff */
[----:B------:R-:W-:Y:S01]  /*b210*/  STL [R1+0x330], R7 ;  /* 0x0003300701007387 */ /* 0x000fe20000100800 */
[----:B------:R-:W-:-:S03]  /*b220*/  IMAD R6, R29, UR4, RZ ;  /* 0x000000041d067c24 */ /* 0x000fc6000f8e02ff */
[----:B------:R-:W3:Y:S04]  /*b230*/  LDL.LU R21, [R1+0xe8] ;  /* 0x0000e80001157983 */ /* 0x000ee80000300800 */
[----:B------:R0:W-:Y:S04]  /*b240*/  STL [R1+0x334], R5 ;  /* 0x0003340501007387 */ /* 0x0001e80000100800 */
[----:B------:R1:W-:Y:S04]  /*b250*/  STL [R1+0x338], R6 ;  /* 0x0003380601007387 */ /* 0x0003e80000100800 */
[----:B------:R-:W5:Y:S01]  /*b260*/  LDL.LU R25, [R1+0xe4] ;  /* 0x0000e40001197983 */ /* 0x000f620000300800 */
[----:B0-----:R-:W-:-:S05]  /*b270*/  IMAD R5, R27, UR4, RZ ;  /* 0x000000041b057c24 */ /* 0x001fca000f8e02ff */
[----:B------:R0:W-:Y:S04]  /*b280*/  STL [R1+0x33c], R5 ;  /* 0x00033c0501007387 */ /* 0x0001e80000100800 */
[----:B------:R-:W5:Y:S01]  /*b290*/  LDL.LU R23, [R1+0xe0] ;  /* 0x0000e00001177983 */ /* 0x000f620000300800 */
[----:B-1----:R-:W-:-:S03]  /*b2a0*/  IMAD R6, R11, UR4, RZ ;  /* 0x000000040b067c24 */ /* 0x002fc6000f8e02ff */
[----:B0-----:R-:W5:Y:S04]  /*b2b0*/  LDL.LU R5, [R1+0xdc] ;  /* 0x0000dc0001057983 */ /* 0x001f680000300800 */
[----:B------:R0:W-:Y:S04]  /*b2c0*/  STL [R1+0x340], R6 ;  /* 0x0003400601007387 */ /* 0x0001e80000100800 */
[----:B0-----:R-:W5:Y:S04]  /*b2d0*/  LDL.LU R6, [R1+0xd8] ;  /* 0x0000d80001067983 */ /* 0x001f680000300800 */
[----:B------:R-:W5:Y:S04]  /*b2e0*/  LDL.LU R7, [R1+0xd4] ;  /* 0x0000d40001077983 */ /* 0x000f680000300800 */
[----:B------:R-:W5:Y:S04]  /*b2f0*/  LDL.LU R19, [R1+0xd0] ;  /* 0x0000d00001137983 */ /* 0x000f680000300800 */
[----:B------:R-:W5:Y:S04]  /*b300*/  LDL.LU R29, [R1+0xcc] ;  /* 0x0000cc00011d7983 */ /* 0x000f680000300800 */
[----:B------:R-:W5:Y:S04]  /*b310*/  LDL.LU R27, [R1+0xc8] ;  /* 0x0000c800011b7983 */ /* 0x000f680000300800 */
[----:B------:R-:W5:Y:S01]  /*b320*/  LDL.LU R11, [R1+0xc4] ;  /* 0x0000c400010b7983 */ /* 0x000f620000300800 */
[----:B------:R-:W-:-:S05]  /*b330*/  IMAD R24, R24, UR4, RZ ;  /* 0x0000000418187c24 */ /* 0x000fca000f8e02ff */
[----:B------:R-:W-:Y:S01]  /*b340*/  STL [R1+0x344], R24 ;  /* 0x0003441801007387 */ /* 0x000fe20000100800 */
[----:B------:R-:W-:-:S05]  /*b350*/  IMAD R2, R2, UR4, RZ ;  /* 0x0000000402027c24 */ /* 0x000fca000f8e02ff */
[----:B------:R0:W-:Y:S01]  /*b360*/  STL [R1+0x348], R2 ;  /* 0x0003480201007387 */ /* 0x0001e20000100800 */
[----:B------:R-:W-:Y:S02]  /*b370*/  IMAD R3, R3, UR4, RZ ;  /* 0x0000000403037c24 */ /* 0x000fe4000f8e02ff */
[----:B------:R-:W-:-:S03]  /*b380*/  IMAD R17, R17, UR4, RZ ;  /* 0x0000000411117c24 */ /* 0x000fc6000f8e02ff */
[----:B------:R1:W-:Y:S01]  /*b390*/  STL [R1+0x34c], R3 ;  /* 0x00034c0301007387 */ /* 0x0003e20000100800 */
[----:B0-----:R-:W-:-:S03]  /*b3a0*/  IMAD R2, R15, UR4, RZ ;  /* 0x000000040f027c24 */ /* 0x001fc6000f8e02ff */
[----:B------:R-:W-:Y:S01]  /*b3b0*/  STL [R1+0x350], R17 ;  /* 0x0003501101007387 */ /* 0x000fe20000100800 */
[----:B-1----:R-:W-:-:S03]  /*b3c0*/  IMAD R3, R13, UR4, RZ ;  /* 0x000000040d037c24 */ /* 0x002fc6000f8e02ff */
[----:B------:R-:W5:Y:S04]  /*b3d0*/  LDL.LU R13, [R1+0xc0] ;  /* 0x0000c000010d7983 */ /* 0x000f680000300800 */
[----:B------:R0:W-:Y:S04]  /*b3e0*/  STL [R1+0x354], R2 ;  /* 0x0003540201007387 */ /* 0x0001e80000100800 */
[----:B------:R1:W-:Y:S01]  /*b3f0*/  STL [R1+0x358], R3 ;  /* 0x0003580301007387 */ /* 0x0003e20000100800 */
[----:B0-----:R-:W-:-:S03]  /*b400*/  IMAD R2, R12, UR4, RZ ;  /* 0x000000040c027c24 */ /* 0x001fc6000f8e02ff */
[----:B------:R-:W5:Y:S01]  /*b410*/  LDL.LU R12, [R1+0xbc] ;  /* 0x0000bc00010c7983 */ /* 0x000f620000300800 */
[----:B-1----:R-:W-:-:S03]  /*b420*/  IMAD R3, R9, UR4, RZ ;  /* 0x0000000409037c24 */ /* 0x002fc6000f8e02ff */
[----:B------:R0:W-:Y:S04]  /*b430*/  STL [R1+0x35c], R2 ;  /* 0x00035c0201007387 */ /* 0x0001e80000100800 */
[----:B------:R-:W5:Y:S04]  /*b440*/  LDL.LU R9, [R1+0xb8] ;  /* 0x0000b80001097983 */ /* 0x000f680000300800 */
[----:B------:R4:W-:Y:S01]  /*b450*/  STL [R1+0x360], R3 ;  /* 0x0003600301007387 */ /* 0x0009e20000100800 */
[----:B0-----:R-:W-:-:S03]  /*b460*/  IMAD R2, R16, UR4, RZ ;  /* 0x0000000410027c24 */ /* 0x001fc6000f8e02ff */
[----:B------:R-:W5:Y:S04]  /*b470*/  LDL.LU R17, [R1+0xb4] ;  /* 0x0000b40001117983 */ /* 0x000f680000300800 */
[----:B------:R2:W-:Y:S04]  /*b480*/  STL [R1+0x364], R2 ;  /* 0x0003640201007387 */ /* 0x0005e80000100800 */
[----:B------:R-:W5:Y:S01]  /*b490*/  LDL.LU R15, [R1+0xb0] ;  /* 0x0000b000010f7983 */ /* 0x000f620000300800 */
[----:B----4-:R-:W-:-:S05]  /*b4a0*/  IMAD R3, R14, UR4, RZ ;  /* 0x000000040e037c24 */ /* 0x010fca000f8e02ff */
[----:B------:R3:W-:Y:S04]  /*b4b0*/  STL [R1+0x368], R3 ;  /* 0x0003680301007387 */ /* 0x0007e80000100800 */
[----:B------:R-:W4:Y:S04]  /*b4c0*/  LDL.LU R16, [R1+0xac] ;  /* 0x0000ac0001107983 */ /* 0x000f280000300800 */
[----:B------:R-:W4:Y:S01]  /*b4d0*/  LDL.LU R14, [R1+0xa8] ;  /* 0x0000a800010e7983 */ /* 0x000f220000300800 */
[----:B--2---:R-:W-:-:S05]  /*b4e0*/  IMAD R2, R20, UR4, RZ ;  /* 0x0000000414027c24 */ /* 0x004fca000f8e02ff */
[----:B------:R5:W-:Y:S04]  /*b4f0*/  STL [R1+0x36c], R2 ;  /* 0x00036c0201007387 */ /* 0x000be80000100800 */
[----:B------:R-:W2:Y:S01]  /*b500*/  LDL.LU R20, [R1+0xa4] ;  /* 0x0000a40001147983 */ /* 0x000ea20000300800 */
[----:B---3--:R-:W-:-:S03]  /*b510*/  IMAD R3, R21, UR4, RZ ;  /* 0x0000000415037c24 */ /* 0x008fc6000f8e02ff */
[----:B------:R-:W3:Y:S04]  /*b520*/  LDL.LU R21, [R1+0xa0] ;  /* 0x0000a00001157983 */ /* 0x000ee80000300800 */
[----:B------:R0:W-:Y:S01]  /*b530*/  STL [R1+0x370], R3 ;  /* 0x0003700301007387 */ /* 0x0001e20000100800 */
[----:B-----5:R-:W-:-:S03]  /*b540*/  IMAD R2, R25, UR4, RZ ;  /* 0x0000000419027c24 */ /* 0x020fc6000f8e02ff */
[----:B------:R-:W5:Y:S04]  /*b550*/  LDL.LU R25, [R1+0x9c] ;  /* 0x00009c0001197983 */ /* 0x000f680000300800 */
[----:B------:R1:W-:Y:S01]  /*b560*/  STL [R1+0x374], R2 ;  /* 0x0003740201007387 */ /* 0x0003e20000100800 */
[----:B0-----:R-:W-:Y:S02]  /*b570*/  IMAD R3, R23, UR4, RZ ;  /* 0x0000000417037c24 */ /* 0x001fe4000f8e02ff */
[----:B-1----:R-:W-:-:S03]  /*b580*/  IMAD R2, R5, UR4, RZ ;  /* 0x0000000405027c24 */ /* 0x002fc6000f8e02ff */
[----:B------:R0:W-:Y:S04]  /*b590*/  STL [R1+0x378], R3 ;  /* 0x0003780301007387 */ /* 0x0001e80000100800 */
[----:B------:R1:W-:Y:S01]  /*b5a0*/  STL [R1+0x37c], R2 ;  /* 0x00037c0201007387 */ /* 0x0003e20000100800 */
[----:B------:R-:W-:Y:S02]  /*b5b0*/  IMAD R5, R6, UR4, RZ ;  /* 0x0000000406057c24 */ /* 0x000fe4000f8e02ff */
[----:B0-----:R-:W-:-:S03]  /*b5c0*/  IMAD R3, R7, UR4, RZ ;  /* 0x0000000407037c24 */ /* 0x001fc6000f8e02ff */
[----:B------:R0:W-:Y:S01]  /*b5d0*/  STL [R1+0x380], R5 ;  /* 0x0003800501007387 */ /* 0x0001e20000100800 */
[----:B-1----:R-:W-:-:S03]  /*b5e0*/  IMAD R2, R19, UR4, RZ ;  /* 0x0000000413027c24 */ /* 0x002fc6000f8e02ff */
[----:B------:R-:W-:Y:S01]  /*b5f0*/  STL [R1+0x384], R3 ;  /* 0x0003840301007387 */ /* 0x000fe20000100800 */
[----:B0-----:R-:W-:-:S03]  /*b600*/  IMAD R5, R29, UR4, RZ ;  /* 0x000000041d057c24 */ /* 0x001fc6000f8e02ff */
[----:B------:R0:W-:Y:S04]  /*b610*/  STL [R1+0x388], R2 ;  /* 0x0003880201007387 */ /* 0x0001e80000100800 */
[----:B------:R-:W-:Y:S01]  /*b620*/  STL [R1+0x38c], R5 ;  /* 0x00038c0501007387 */ /* 0x000fe20000100800 */
[----:B0-----:R-:W-:-:S03]  /*b630*/  IMAD R2, R11, UR4, RZ ;  /* 0x000000040b027c24 */ /* 0x001fc6000f8e02ff */
[----:B------:R-:W5:Y:S01]  /*b640*/  LDL.LU R11, [R1+0x98] ;  /* 0x00009800010b7983 */ /* 0x000f620000300800 */
[----:B------:R-:W-:-:S05]  /*b650*/  IMAD R3, R27, UR4, RZ ;  /* 0x000000041b037c24 */ /* 0x000fca000f8e02ff */
[----:B------:R0:W-:Y:S04]  /*b660*/  STL [R1+0x390], R3 ;  /* 0x0003900301007387 */ /* 0x0001e80000100800 */
[----:B------:R-:W5:Y:S04]  /*b670*/  LDL.LU R24, [R1+0x94] ;  /* 0x0000940001187983 */ /* 0x000f680000300800 */
[----:B------:R1:W-:Y:S04]  /*b680*/  STL [R1+0x394], R2 ;  /* 0x0003940201007387 */ /* 0x0003e80000100800 */
[----:B------:R-:W5:Y:S04]  /*b690*/  LDL.LU R29, [R1+0x90] ;  /* 0x00009000011d7983 */ /* 0x000f680000300800 */
[----:B------:R-:W5:Y:S04]  /*b6a0*/  LDL.LU R27, [R1+0x8c] ;  /* 0x00008c00011b7983 */ /* 0x000f680000300800 */
[----:B------:R-:W5:Y:S04]  /*b6b0*/  LDL.LU R23, [R1+0x84] ;  /* 0x0000840001177983 */ /* 0x000f680000300800 */
[----:B------:R-:W5:Y:S01]  /*b6c0*/  LDL.LU R19, [R1+0x80] ;  /* 0x0000800001137983 */ /* 0x000f620000300800 */
[----:B0-----:R-:W-:-:S03]  /*b6d0*/  IMAD R3, R13, UR4, RZ ;  /* 0x000000040d037c24 */ /* 0x001fc6000f8e02ff */
[----:B------:R-:W5:Y:S04]  /*b6e0*/  LDL.LU R13, [R1+0x7c] ;  /* 0x00007c00010d7983 */ /* 0x000f680000300800 */
[----:B------:R0:W-:Y:S01]  /*b6f0*/  STL [R1+0x398], R3 ;  /* 0x0003980301007387 */ /* 0x0001e20000100800 */
[----:B-1----:R-:W-:-:S03]  /*b700*/  IMAD R2, R12, UR4, RZ ;  /* 0x000000040c027c24 */ /* 0x002fc6000f8e02ff */
[----:B------:R-:W5:Y:S04]  /*b710*/  LDL.LU R12, [R1+0x74] ;  /* 0x00007400010c7983 */ /* 0x000f680000300800 */
[----:B------:R1:W-:Y:S01]  /*b720*/  STL [R1+0x39c], R2 ;  /* 0x00039c0201007387 */ /* 0x0003e20000100800 */
[----:B0-----:R-:W-:-:S03]  /*b730*/  IMAD R3, R9, UR4, RZ ;  /* 0x0000000409037c24 */ /* 0x001fc6000f8e02ff */
[----:B------:R-:W5:Y:S01]  /*b740*/  LDL.LU R9, [R1+0x70] ;  /* 0x0000700001097983 */ /* 0x000f620000300800 */
[----:B-1----:R-:W-:-:S03]  /*b750*/  IMAD R2, R17, UR4, RZ ;  /* 0x0000000411027c24 */ /* 0x002fc6000f8e02ff */
[----:B------:R-:W-:Y:S04]  /*b760*/  STL [R1+0x3a0], R3 ;  /* 0x0003a00301007387 */ /* 0x000fe80000100800 */
[----:B------:R-:W5:Y:S01]  /*b770*/  LDL.LU R5, [R1+0x6c] ;  /* 0x00006c0001057983 */ /* 0x000f620000300800 */
[----:B------:R-:W-:-:S03]  /*b780*/  IMAD R6, R15, UR4, RZ ;  /* 0x000000040f067c24 */ /* 0x000fc6000f8e02ff */
[----:B------:R0:W-:Y:S04]  /*b790*/  STL [R1+0x2a4], R2 ;  /* 0x0002a40201007387 */ /* 0x0001e80000100800 */
[----:B0-----:R-:W5:Y:S04]  /*b7a0*/  LDL.LU R2, [R1+0x64] ;  /* 0x0000640001027983 */ /* 0x001f680000300800 */
[----:B------:R-:W-:Y:S01]  /*b7b0*/  STL [R1+0x2a0], R6 ;  /* 0x0002a00601007387 */ /* 0x000fe20000100800 */
[----:B----4-:R-:W-:Y:S02]  /*b7c0*/  IMAD R3, R16, UR4, RZ ;  /* 0x0000000410037c24 */ /* 0x010fe4000f8e02ff */
[----:B------:R-:W-:-:S03]  /*b7d0*/  IMAD R7, R14, UR4, RZ ;  /* 0x000000040e077c24 */ /* 0x000fc6000f8e02ff */
[----:B------:R0:W-:Y:S04]  /*b7e0*/  STL [R1+0x29c], R3 ;  /* 0x00029c0301007387 */ /* 0x0001e80000100800 */
[----:B0-----:R-:W4:Y:S01]  /*b7f0*/  LDL.LU R3, [R1+0x60] ;  /* 0x0000600001037983 */ /* 0x001f220000300800 */
[----:B--2---:R-:W-:-:S03]  /*b800*/  IMAD R6, R20, UR4, RZ ;  /* 0x0000000414067c24 */ /* 0x004fc6000f8e02ff */
[----:B------:R3:W-:Y:S04]  /*b810*/  STL [R1+0x298], R7 ;  /* 0x0002980701007387 */ /* 0x0007e80000100800 */
[----:B------:R0:W-:Y:S01]  /*b820*/  STL [R1+0x294], R6 ;  /* 0x0002940601007387 */ /* 0x0001e20000100800 */
[----:B---3--:R-:W-:-:S03]  /*b830*/  IMAD R7, R21, UR4, RZ ;  /* 0x0000000415077c24 */ /* 0x008fc6000f8e02ff */
[----:B0-----:R-:W2:Y:S04]  /*b840*/  LDL.LU R6, [R1+0x5c] ;  /* 0x00005c0001067983 */ /* 0x001ea80000300800 */
[----:B------:R0:W-:Y:S01]  /*b850*/  STL [R1+0x290], R7 ;  /* 0x0002900701007387 */ /* 0x0001e20000100800 */
[----:B-----5:R-:W-:-:S03]  /*b860*/  IMAD R14, R25, UR4, RZ ;  /* 0x00000004190e7c24 */ /* 0x020fc6000f8e02ff */
[----:B0-----:R-:W3:Y:S04]  /*b870*/  LDL.LU R7, [R1+0x50] ;  /* 0x0000500001077983 */ /* 0x001ee80000300800 */
[----:B------:R-:W5:Y:S04]  /*b880*/  LDL.LU R17, [R1+0x4c] ;  /* 0x00004c0001117983 */ /* 0x000f680000300800 */
[----:B------:R0:W-:Y:S04]  /*b890*/  STL [R1+0x270], R14 ;  /* 0x0002700e01007387 */ /* 0x0001e80000100800 */
[----:B------:R-:W5:Y:S04]  /*b8a0*/  LDL.LU R15, [R1+0x44] ;  /* 0x00004400010f7983 */ /* 0x000f680000300800 */
[----:B------:R-:W5:Y:S04]  /*b8b0*/  LDL.LU R16, [R1+0x3c] ;  /* 0x00003c0001107983 */ /* 0x000f680000300800 */
[----:B0-----:R-:W5:Y:S04]  /*b8c0*/  LDL.LU R14, [R1+0x38] ;  /* 0x00003800010e7983 */ /* 0x001f680000300800 */
[----:B------:R-:W5:Y:S04]  /*b8d0*/  LDL.LU R20, [R1+0x34] ;  /* 0x0000340001147983 */ /* 0x000f680000300800 */
[----:B------:R-:W5:Y:S04]  /*b8e0*/  LDL.LU R21, [R1+0x2c] ;  /* 0x00002c0001157983 */ /* 0x000f680000300800 */
[----:B------:R-:W5:Y:S01]  /*b8f0*/  LDL.LU R25, [R1+0x28] ;  /* 0x0000280001197983 */ /* 0x000f620000300800 */
[----:B------:R-:W-:-:S05]  /*b900*/  IMAD R11, R11, UR4, RZ ;  /* 0x000000040b0b7c24 */ /* 0x000fca000f8e02ff */
[----:B------:R0:W-:Y:S04]  /*b910*/  STL [R1+0x264], R11 ;  /* 0x0002640b01007387 */ /* 0x0001e80000100800 */
[----:B0-----:R-:W5:Y:S01]  /*b920*/  LDL.LU R11, [R1+0xee0] ;  /* 0x000ee000010b7983 */ /* 0x001f620000300800 */
[----:B------:R-:W-:Y:S02]  /*b930*/  IMAD R24, R24, UR4, RZ ;  /* 0x0000000418187c24 */ /* 0x000fe4000f8e02ff */
[----:B------:R-:W-:Y:S02]  /*b940*/  IMAD R29, R29, UR4, RZ ;  /* 0x000000041d1d7c24 */ /* 0x000fe4000f8e02ff */
[----:B------:R-:W-:Y:S01]  /*b950*/  IMAD R27, R27, UR4, RZ ;  /* 0x000000041b1b7c24 */ /* 0x000fe2000f8e02ff */
[----:B------:R-:W-:Y:S01]  /*b960*/  STL [R1+0x260], R24 ;  /* 0x0002601801007387 */ /* 0x000fe20000100800 */
[----:B------:R-:W-:-:S03]  /*b970*/  IMAD R23, R23, UR4, RZ ;  /* 0x0000000417177c24 */ /* 0x000fc6000f8e02ff */
[----:B------:R-:W-:Y:S01]  /*b980*/  STL [R1+0x24c], R29 ;  /* 0x00024c1d01007387 */ /* 0x000fe20000100800 */
[----:B------:R-:W-:-:S03]  /*b990*/  IMAD R19, R19, UR4, RZ ;  /* 0x0000000413137c24 */ /* 0x000fc6000f8e02ff */
[----:B------:R-:W-:Y:S04]  /*b9a0*/  STL [R1+0x248], R27 ;  /* 0x0002481b01007387 */ /* 0x000fe80000100800 */
[----:B------:R-:W-:Y:S04]  /*b9b0*/  STL [R1+0x224], R23 ;  /* 0x0002241701007387 */ /* 0x000fe80000100800 */
[----:B------:R-:W-:Y:S01]  /*b9c0*/  STL [R1+0x220], R19 ;  /* 0x0002201301007387 */ /* 0x000fe20000100800 */
[----:B------:R-:W-:-:S05]  /*b9d0*/  IMAD R13, R13, UR4, RZ ;  /* 0x000000040d0d7c24 */ /* 0x000fca000f8e02ff */
[----:B------:R-:W-:Y:S01]  /*b9e0*/  STL [R1+0x1fc], R13 ;  /* 0x0001fc0d01007387 */ /* 0x000fe20000100800 */
[----:B------:R-:W-:-:S05]  /*b9f0*/  IMAD R12, R12, UR4, RZ ;  /* 0x000000040c0c7c24 */ /* 0x000fca000f8e02ff */
[----:B------:R-:W-:Y:S01]  /*ba00*/  STL [R1+0x1f8], R12 ;  /* 0x0001f80c01007387 */ /* 0x000fe20000100800 */
[----:B------:R-:W-:-:S03]  /*ba10*/  IMAD R9, R9, UR4, RZ ;  /* 0x0000000409097c24 */ /* 0x000fc6000f8e02ff */
[----:B------:R-:W-:Y:S01]  /*ba20*/  STL [R1+0xeb0], R12 ;  /* 0x000eb00c01007387 */ /* 0x000fe20000100800 */
[----:B------:R-:W-:Y:S02]  /*ba30*/  IMAD R5, R5, UR4, RZ ;  /* 0x0000000405057c24 */ /* 0x000fe4000f8e02ff */
[----:B------:R-:W-:-:S05]  /*ba40*/  IMAD R2, R2, UR4, RZ ;  /* 0x0000000402027c24 */ /* 0x000fca000f8e02ff */
[----:B------:R2:W-:Y:S04]  /*ba50*/  STL [R1+0x1ac], R2 ;  /* 0x0001ac0201007387 */ /* 0x0005e80000100800 */
[----:B------:R-:W-:Y:S04]  /*ba60*/  STL [R1+0xeb4], R13 ;  /* 0x000eb40d01007387 */ /* 0x000fe80000100800 */
[----:B------:R-:W-:Y:S01]  /*ba70*/  STL [R1+0x1d4], R9 ;  /* 0x0001d40901007387 */ /* 0x000fe20000100800 */
[----:B----4-:R-:W-:-:S05]  /*ba80*/  IMAD R3, R3, UR4, RZ ;  /* 0x0000000403037c24 */ /* 0x010fca000f8e02ff */
[----:B------:R3:W-:Y:S04]  /*ba90*/  STL [R1+0x1a8], R3 ;  /* 0x0001a80301007387 */ /* 0x0007e80000100800 */
[----:B------:R-:W-:Y:S01]  /*baa0*/  STL [R1+0x1d0], R5 ;  /* 0x0001d00501007387 */ /* 0x000fe20000100800 */
[----:B--2---:R-:W-:-:S05]  /*bab0*/  IMAD R2, R6, UR4, RZ ;  /* 0x0000000406027c24 */ /* 0x004fca000f8e02ff */
[----:B------:R5:W-:Y:S01]  /*bac0*/  STL [R1+0x184], R2 ;  /* 0x0001840201007387 */ /* 0x000be20000100800 */
[----:B---3--:R-:W-:Y:S02]  /*bad0*/  IMAD R3, R7, UR4, RZ ;  /* 0x0000000407037c24 */ /* 0x008fe4000f8e02ff */
[----:B-----5:R-:W-:-:S03]  /*bae0*/  IMAD R2, R17, UR4, RZ ;  /* 0x0000000411027c24 */ /* 0x020fc6000f8e02ff */
[----:B------:R0:W-:Y:S04]  /*baf0*/  STL [R1+0x180], R3 ;  /* 0x0001800301007387 */ /* 0x0001e80000100800 */
        /* <DEDUP_REMOVED lines=10> */
[----:B------:R-:W2:Y:S01]  /*bba0*/  LDL R13, [R1+0x244] ;  /* 0x00024400010d7983 */ /* 0x000ea20000100800 */
[----:B0-----:R-:W-:-:S03]  /*bbb0*/  IMAD R2, R25, UR4, RZ ;  /* 0x0000000419027c24 */ /* 0x001fc6000f8e02ff */
[----:B------:R-:W-:Y:S04]  /*bbc0*/  STL [R1+0xfc], R3 ;  /* 0x0000fc0301007387 */ /* 0x000fe80000100800 */
[----:B------:R-:W3:Y:S04]  /*bbd0*/  LDL R12, [R1+0x1e4] ;  /* 0x0001e400010c7983 */ /* 0x000ee80000100800 */
[----:B------:R-:W-:Y:S04]  /*bbe0*/  STL [R1+0xf8], R2 ;  /* 0x0000f80201007387 */ /* 0x000fe80000100800 */
[----:B------:R0:W-:Y:S04]  /*bbf0*/  STL.64 [R1+0xeb8], R4 ;  /* 0x000eb80401007387 */ /* 0x0001e80000100a00 */
[----:B0-----:R-:W4:Y:S01]  /*bc00*/  LDL R5, [R1+0x240] ;  /* 0x0002400001057983 */ /* 0x001f220000100800 */
[----:B------:R-:W-:-:S03]  /*bc10*/  IMAD.WIDE R2, R4, 0x2, R10 ;  /* 0x0000000204027825 */ /* 0x000fc600078e020a */
[----:B------:R-:W5:Y:S01]  /*bc20*/  LDL R4, [R1+0x1f4] ;  /* 0x0001f40001047983 */ /* 0x000f620000100800 */
[----:B------:R-:W-:-:S03]  /*bc30*/  IMAD.WIDE R6, R8, 0x2, R10 ;  /* 0x0000000208067825 */ /* 0x000fc600078e020a */
[----:B------:R0:W-:Y:S01]  /*bc40*/  STL.64 [R1+0xdd0], R2 ;  /* 0x000dd00201007387 */ /* 0x0001e20000100a00 */
[----:B------:R-:W-:-:S04]  /*bc50*/  IMAD.WIDE R14, R0, 0x2, R10 ;  /* 0x00000002000e7825 */ /* 0x000fc800078e020a */
[--C-:B------:R-:W-:Y:S01]  /*bc60*/  IMAD.WIDE R16, R18, 0x2, R10.reuse ;  /* 0x0000000212107825 */ /* 0x100fe200078e020a */
[----:B0-----:R-:W2:Y:S04]  /*bc70*/  LDL R2, [R1+0x58] ;  /* 0x0000580001027983 */ /* 0x001ea80000100800 */
[----:B------:R-:W2:Y:S04]  /*bc80*/  LDL R3, [R1+0x68] ;  /* 0x0000680001037983 */ /* 0x000ea80000100800 */
[----:B------:R0:W-:Y:S04]  /*bc90*/  STL.64 [R1+0xec0], R8 ;  /* 0x000ec00801007387 */ /* 0x0001e80000100a00 */
[----:B0-----:R-:W2:Y:S04]  /*bca0*/  LDL R8, [R1+0x230] ;  /* 0x0002300001087983 */ /* 0x001ea80000100800 */
[----:B------:R-:W2:Y:S04]  /*bcb0*/  LDL R9, [R1+0x234] ;  /* 0x0002340001097983 */ /* 0x000ea80000100800 */
[----:B------:R0:W-:Y:S04]  /*bcc0*/  STL.64 [R1+0xdd8], R6 ;  /* 0x000dd80601007387 */ /* 0x0001e80000100a00 */
[----:B0-----:R-:W2:Y:S04]  /*bcd0*/  LDL R6, [R1+0x40] ;  /* 0x0000400001067983 */ /* 0x001ea80000100800 */
[----:B------:R-:W2:Y:S04]  /*bce0*/  LDL R7, [R1+0x48] ;  /* 0x0000480001077983 */ /* 0x000ea80000100800 */
[----:B------:R0:W-:Y:S04]  /*bcf0*/  STL [R1+0xe00], R14 ;  /* 0x000e000e01007387 */ /* 0x0001e80000100800 */
[----:B0-----:R-:W2:Y:S04]  /*bd00*/  LDL R14, [R1+0x30] ;  /* 0x00003000010e7983 */ /* 0x001ea80000100800 */
[----:B------:R0:W-:Y:S04]  /*bd10*/  STL [R1+0xdc8], R15 ;  /* 0x000dc80f01007387 */ /* 0x0001e80000100800 */
[----:B0-----:R-:W2:Y:S04]  /*bd20*/  LDL R15, [R1+0x20] ;  /* 0x00002000010f7983 */ /* 0x001ea80000100800 */
[----:B------:R0:W-:Y:S01]  /*bd30*/  STL.64 [R1+0xec8], R18 ;  /* 0x000ec81201007387 */ /* 0x0001e20000100a00 */
[----:B------:R-:W-:-:S03]  /*bd40*/  IMAD.WIDE R20, R22, 0x2, R10 ;  /* 0x0000000216147825 */ /* 0x000fc600078e020a */
[----:B0-----:R-:W3:Y:S04]  /*bd50*/  LDL R18, [R1+0x218] ;  /* 0x0002180001127983 */ /* 0x001ee80000100800 */
[----:B------:R-:W3:Y:S04]  /*bd60*/  LDL R19, [R1+0x21c] ;  /* 0x00021c0001137983 */ /* 0x000ee80000100800 */
[----:B------:R0:W-:Y:S04]  /*bd70*/  STL.64 [R1+0xde0], R16 ;  /* 0x000de01001007387 */ /* 0x0001e80000100a00 */
[----:B0-----:R-:W3:Y:S04]  /*bd80*/  LDL R16, [R1+0x8] ;  /* 0x0000080001107983 */ /* 0x001ee80000100800 */
[----:B------:R-:W4:Y:S04]  /*bd90*/  LDL R17, [R1+0x18] ;  /* 0x0000180001117983 */ /* 0x000f280000100800 */
[----:B------:R0:W-:Y:S04]  /*bda0*/  STL.64 [R1+0xed0], R22 ;  /* 0x000ed01601007387 */ /* 0x0001e80000100a00 */
[----:B0-----:R-:W5:Y:S04]  /*bdb0*/  LDL R22, [R1+0x208] ;  /* 0x0002080001167983 */ /* 0x001f680000100800 */
[----:B------:R-:W5:Y:S04]  /*bdc0*/  LDL R23, [R1+0x20c] ;  /* 0x00020c0001177983 */ /* 0x000f680000100800 */
[----:B------:R0:W-:Y:S04]  /*bdd0*/  STL.64 [R1+0xde8], R20 ;  /* 0x000de81401007387 */ /* 0x0001e80000100a00 */
[----:B0-----:R-:W5:Y:S04]  /*bde0*/  LDL R20, [R1+0x78] ;  /* 0x0000780001147983 */ /* 0x001f680000100800 */
[----:B------:R-:W5:Y:S01]  /*bdf0*/  LDL R21, [R1+0x1f0] ;  /* 0x0001f00001157983 */ /* 0x000f620000100800 */
[----:B------:R-:W-:-:S04]  /*be00*/  IMAD.WIDE R24, R26, 0x2, R10 ;  /* 0x000000021a187825 */ /* 0x000fc800078e020a */
[----:B------:R-:W-:Y:S01]  /*be10*/  IMAD R28, R28, UR4, RZ ;  /* 0x000000041c1c7c24 */ /* 0x000fe2000f8e02ff */
[----:B------:R0:W-:Y:S01]  /*be20*/  STL.64 [R1+0xed8], R26 ;  /* 0x000ed81a01007387 */ /* 0x0001e20000100a00 */
[----:B------:R-:W1:Y:S03]  /*be30*/  LDCU UR4, c[0x0][0x3a0] ;  /* 0x00007400ff0477ac */ /* 0x000e660008000800 */
[----:B------:R-:W-:Y:S01]  /*be40*/  STL.64 [R1+0xdf0], R24 ;  /* 0x000df01801007387 */ /* 0x000fe20000100a00 */
[----:B0-----:R-:W-:-:S05]  /*be50*/  IMAD.WIDE R26, R28, 0x2, R10 ;  /* 0x000000021c1a7825 */ /* 0x001fca00078e020a */
[----:B------:R2:W-:Y:S02]  /*be60*/  STL.64 [R1], R26 ;  /* 0x0000001a01007387 */ /* 0x0005e40000100a00 */
[----:B--2---:R-:W-:-:S04]  /*be70*/  IMAD.WIDE R26, R15, 0x2, R10 ;  /* 0x000000020f1a7825 */ /* 0x004fc800078e020a */
[----:B---3--:R-:W-:-:S04]  /*be80*/  IMAD.WIDE R24, R16, 0x2, R10 ;  /* 0x0000000210187825 */ /* 0x008fc800078e020a */
[--C-:B----4-:R-:W-:Y:S01]  /*be90*/  IMAD.WIDE R16, R17, 0x2, R10.reuse ;  /* 0x0000000211107825 */ /* 0x110fe200078e020a */
[----:B------:R0:W-:Y:S04]  /*bea0*/  STL.64 [R1+0x10], R24 ;  /* 0x0000101801007387 */ /* 0x0001e80000100a00 */
[----:B------:R2:W-:Y:S04]  /*beb0*/  STL.64 [R1+0x28], R16 ;  /* 0x0000281001007387 */ /* 0x0005e80000100a00 */
[----:B------:R-:W-:Y:S01]  /*bec0*/  STL.64 [R1+0x38], R26 ;  /* 0x0000381a01007387 */ /* 0x000fe20000100a00 */
[----:B0-----:R-:W-:-:S04]  /*bed0*/  IMAD.WIDE R24, R14, 0x2, R10 ;  /* 0x000000020e187825 */ /* 0x001fc800078e020a */
[--C-:B--2---:R-:W-:Y:S01]  /*bee0*/  IMAD.WIDE R16, R6, 0x2, R10.reuse ;  /* 0x0000000206107825 */ /* 0x104fe200078e020a */
[----:B------:R-:W-:Y:S03]  /*bef0*/  STL.64 [R1+0x50], R24 ;  /* 0x0000501801007387 */ /* 0x000fe60000100a00 */
[--C-:B------:R-:W-:Y:S01]  /*bf00*/  IMAD.WIDE R14, R7, 0x2, R10.reuse ;  /* 0x00000002070e7825 */ /* 0x100fe200078e020a */
[----:B------:R0:W-:Y:S03]  /*bf10*/  STL.64 [R1+0x60], R16 ;  /* 0x0000601001007387 */ /* 0x0001e60000100a00 */
[--C-:B------:R-:W-:Y:S01]  /*bf20*/  IMAD.WIDE R6, R2, 0x2, R10.reuse ;  /* 0x0000000202067825 */ /* 0x100fe200078e020a */
[----:B------:R2:W-:Y:S03]  /*bf30*/  STL.64 [R1+0x70], R14 ;  /* 0x0000700e01007387 */ /* 0x0005e60000100a00 */
[--C-:B------:R-:W-:Y:S01]  /*bf40*/  IMAD.WIDE R2, R3, 0x2, R10.reuse ;  /* 0x0000000203027825 */ /* 0x100fe200078e020a */
[----:B0-----:R-:W3:Y:S03]  /*bf50*/  LDL R16, [R1+0x1e0] ;  /* 0x0001e00001107983 */ /* 0x001ee60000100800 */
[--C-:B-----5:R-:W-:Y:S01]  /*bf60*/  IMAD.WIDE R24, R20, 0x2, R10.reuse ;  /* 0x0000000214187825 */ /* 0x120fe200078e020a */
[----:B------:R0:W-:Y:S03]  /*bf70*/  STL.64 [R1+0x88], R6 ;  /* 0x0000880601007387 */ /* 0x0001e60000100a00 */
[--C-:B------:R-:W-:Y:S01]  /*bf80*/  IMAD.WIDE R26, R21, 0x2, R10.reuse ;  /* 0x00000002151a7825 */ /* 0x100fe200078e020a */
[----:B------:R-:W4:Y:S03]  /*bf90*/  LDL R17, [R1+0x258] ;  /* 0x0002580001117983 */ /* 0x000f260000100800 */
[--C-:B------:R-:W-:Y:S01]  /*bfa0*/  IMAD.WIDE R20, R22, 0x2, R10.reuse ;  /* 0x0000000216147825 */ /* 0x100fe200078e020a */
[----:B------:R5:W-:Y:S04]  /*bfb0*/  STL.64 [R1+0x98], R2 ;  /* 0x0000980201007387 */ /* 0x000be80000100a00 */
[----:B--2---:R-:W2:Y:S04]  /*bfc0*/  LDL R15, [R1+0x25c] ;  /* 0x00025c00010f7983 */ /* 0x004ea80000100800 */
[----:B------:R-:W2:Y:S04]  /*bfd0*/  LDL R14, [R1+0x278] ;  /* 0x00027800010e7983 */ /* 0x000ea80000100800 */
[----:B0-----:R-:W2:Y:S04]  /*bfe0*/  LDL R6, [R1+0x27c] ;  /* 0x00027c0001067983 */ /* 0x001ea80000100800 */
[----:B------:R-:W2:Y:S04]  /*bff0*/  LDL R7, [R1+0x1cc] ;  /* 0x0001cc0001077983 */ /* 0x000ea80000100800 */
[----:B-----5:R-:W5:Y:S04]  /*c000*/  LDL R2, [R1+0x1c8] ;  /* 0x0001c80001027983 */ /* 0x020f680000100800 */
[----:B------:R-:W5:Y:S04]  /*c010*/  LDL R3, [R1+0x288] ;  /* 0x0002880001037983 */ /* 0x000f680000100800 */
[----:B------:R0:W-:Y:S04]  /*c020*/  STL.64 [R1+0xa8], R24 ;  /* 0x0000a81801007387 */ /* 0x0001e80000100a00 */
[----:B------:R-:W-:Y:S04]  /*c030*/  STL.64 [R1+0xb8], R26 ;  /* 0x0000b81a01007387 */ /* 0x000fe80000100a00 */
[----:B------:R1:W-:Y:S01]  /*c040*/  STL.64 [R1+0xc8], R20 ;  /* 0x0000c81401007387 */ /* 0x0003e20000100a00 */
[----:B0-----:R-:W-:-:S04]  /*c050*/  IMAD.WIDE R24, R23, 0x2, R10 ;  /* 0x0000000217187825 */ /* 0x001fc800078e020a */
[--C-:B------:R-:W-:Y:S01]  /*c060*/  IMAD.WIDE R22, R18, 0x2, R10.reuse ;  /* 0x0000000212167825 */ /* 0x100fe200078e020a */
[----:B------:R-:W-:Y:S03]  /*c070*/  STL.64 [R1+0xd8], R24 ;  /* 0x0000d81801007387 */ /* 0x000fe60000100a00 */
[--C-:B-1----:R-:W-:Y:S01]  /*c080*/  IMAD.WIDE R20, R19, 0x2, R10.reuse ;  /* 0x0000000213147825 */ /* 0x102fe200078e020a */
[----:B------:R-:W-:Y:S03]  /*c090*/  STL.64 [R1+0xe8], R22 ;  /* 0x0000e81601007387 */ /* 0x000fe60000100a00 */
[--C-:B------:R-:W-:Y:S01]  /*c0a0*/  IMAD.WIDE R18, R8, 0x2, R10.reuse ;  /* 0x0000000208127825 */ /* 0x100fe200078e020a */
[----:B------:R0:W-:Y:S03]  /*c0b0*/  STL.64 [R1+0x100], R20 ;  /* 0x0001001401007387 */ /* 0x0001e60000100a00 */
[--C-:B------:R-:W-:Y:S01]  /*c0c0*/  IMAD.WIDE R8, R9, 0x2, R10.reuse ;  /* 0x0000000209087825 */ /* 0x100fe200078e020a */
[----:B------:R1:W-:Y:S04]  /*c0d0*/  STL.64 [R1+0x110], R18 ;  /* 0x0001101201007387 */ /* 0x0003e80000100a00 */
[----:B------:R1:W-:Y:S01]  /*c0e0*/  STL.64 [R1+0x130], R8 ;  /* 0x0001300801007387 */ /* 0x0003e20000100a00 */
[----:B0-----:R-:W-:-:S04]  /*c0f0*/  IMAD.WIDE R20, R4, 0x2, R10 ;  /* 0x0000000204147825 */ /* 0x001fc800078e020a */
[--C-:B-1----:R-:W-:Y:S01]  /*c100*/  IMAD.WIDE R18, R5, 0x2, R10.reuse ;  /* 0x0000000205127825 */ /* 0x102fe200078e020a */
[----:B------:R-:W-:Y:S03]  /*c110*/  STL.64 [R1+0x148], R20 ;  /* 0x0001481401007387 */ /* 0x000fe60000100a00 */
[--C-:B------:R-:W-:Y:S01]  /*c120*/  IMAD.WIDE R8, R13, 0x2, R10.reuse ;  /* 0x000000020d087825 */ /* 0x100fe200078e020a */
[----:B------:R0:W-:Y:S04]  /*c130*/  STL.64 [R1+0x160], R18 ;  /* 0x0001601201007387 */ /* 0x0001e80000100a00 */
[----:B------:R-:W5:Y:S01]  /*c140*/  LDL R25, [R1+0x28c] ;  /* 0x00028c0001197983 */ /* 0x000f620000100800 */
[----:B------:R-:W-:-:S03]  /*c150*/  IMAD.WIDE R4, R12, 0x2, R10 ;  /* 0x000000020c047825 */ /* 0x000fc600078e020a */
[----:B------:R1:W-:Y:S04]  /*c160*/  STL.64 [R1+0x170], R8 ;  /* 0x0001700801007387 */ /* 0x0003e80000100a00 */
[----:B------:R-:W5:Y:S04]  /*c170*/  LDL R26, [R1+0x2a8] ;  /* 0x0002a800011a7983 */ /* 0x000f680000100800 */
[----:B------:R1:W-:Y:S04]  /*c180*/  STL.64 [R1+0x188], R4 ;  /* 0x0001880401007387 */ /* 0x0003e80000100a00 */
[----:B------:R-:W5:Y:S04]  /*c190*/  LDL R27, [R1+0x2ac] ;  /* 0x0002ac00011b7983 */ /* 0x000f680000100800 */
[----:B0-----:R-:W5:Y:S04]  /*c1a0*/  LDL R18, [R1+0x2b0] ;  /* 0x0002b00001127983 */ /* 0x001f680000100800 */
[----:B------:R-:W5:Y:S04]  /*c1b0*/  LDL R19, [R1+0x2b4] ;  /* 0x0002b40001137983 */ /* 0x000f680000100800 */
[----:B-1----:R-:W5:Y:S04]  /*c1c0*/  LDL R8, [R1+0x2b8] ;  /* 0x0002b80001087983 */ /* 0x002f680000100800 */
[----:B------:R-:W5:Y:S04]  /*c1d0*/  LDL R9, [R1+0x2bc] ;  /* 0x0002bc0001097983 */ /* 0x000f680000100800 */
[----:B------:R-:W5:Y:S04]  /*c1e0*/  LDL R4, [R1+0x2c0] ;  /* 0x0002c00001047983 */ /* 0x000f680000100800 */
[----:B------:R-:W5:Y:S04]  /*c1f0*/  LDL R5, [R1+0x2c4] ;  /* 0x0002c40001057983 */ /* 0x000f680000100800 */
[----:B------:R-:W5:Y:S04]  /*c200*/  LDL R13, [R1+0x2c8] ;  /* 0x0002c800010d7983 */ /* 0x000f680000100800 */
[----:B------:R-:W5:Y:S01]  /*c210*/  LDL R12, [R1+0x2cc] ;  /* 0x0002cc00010c7983 */ /* 0x000f620000100800 */
[----:B---3--:R-:W-:-:S04]  /*c220*/  IMAD.WIDE R20, R16, 0x2, R10 ;  /* 0x0000000210147825 */ /* 0x008fc800078e020a */
[--C-:B----4-:R-:W-:Y:S01]  /*c230*/  IMAD.WIDE R16, R17, 0x2, R10.reuse ;  /* 0x0000000211107825 */ /* 0x110fe200078e020a */
[----:B------:R0:W-:Y:S04]  /*c240*/  STL.64 [R1+0x198], R20 ;  /* 0x0001981401007387 */ /* 0x0001e80000100a00 */
[----:B------:R1:W-:Y:S01]  /*c250*/  STL.64 [R1+0x1b0], R16 ;  /* 0x0001b01001007387 */ /* 0x0003e20000100a00 */
[----:B--2---:R-:W-:-:S04]  /*c260*/  IMAD.WIDE R22, R15, 0x2, R10 ;  /* 0x000000020f167825 */ /* 0x004fc800078e020a */
[--C-:B0-----:R-:W-:Y:S01]  /*c270*/  IMAD.WIDE R20, R14, 0x2, R10.reuse ;  /* 0x000000020e147825 */ /* 0x101fe200078e020a */
[----:B------:R-:W-:Y:S03]  /*c280*/  STL.64 [R1+0x1c0], R22 ;  /* 0x0001c01601007387 */ /* 0x000fe60000100a00 */
[--C-:B-1----:R-:W-:Y:S01]  /*c290*/  IMAD.WIDE R16, R6, 0x2, R10.reuse ;  /* 0x0000000206107825 */ /* 0x102fe200078e020a */
[----:B------:R0:W-:Y:S03]  /*c2a0*/  STL.64 [R1+0x1d8], R20 ;  /* 0x0001d81401007387 */ /* 0x0001e60000100a00 */
[--C-:B------:R-:W-:Y:S01]  /*c2b0*/  IMAD.WIDE R14, R7, 0x2, R10.reuse ;  /* 0x00000002070e7825 */ /* 0x100fe200078e020a */
[----:B------:R1:W-:Y:S03]  /*c2c0*/  STL.64 [R1+0x1e8], R16 ;  /* 0x0001e81001007387 */ /* 0x0003e60000100a00 */
[--C-:B-----5:R-:W-:Y:S01]  /*c2d0*/  IMAD.WIDE R6, R2, 0x2, R10.reuse ;  /* 0x0000000202067825 */ /* 0x120fe200078e020a */
[----:B------:R2:W-:Y:S03]  /*c2e0*/  STL.64 [R1+0x200], R14 ;  /* 0x0002000e01007387 */ /* 0x0005e60000100a00 */
[--C-:B------:R-:W-:Y:S01]  /*c2f0*/  IMAD.WIDE R2, R3, 0x2, R10.reuse ;  /* 0x0000000203027825 */ /* 0x100fe200078e020a */
[----:B0-----:R-:W3:Y:S04]  /*c300*/  LDL R20, [R1+0x2d0] ;  /* 0x0002d00001147983 */ /* 0x001ee80000100800 */
[----:B------:R0:W-:Y:S04]  /*c310*/  STL.64 [R1+0x210], R6 ;  /* 0x0002100601007387 */ /* 0x0001e80000100a00 */
[----:B------:R-:W4:Y:S04]  /*c320*/  LDL R21, [R1+0x2d4] ;  /* 0x0002d40001157983 */ /* 0x000f280000100800 */
[----:B------:R5:W-:Y:S04]  /*c330*/  STL.64 [R1+0x228], R2 ;  /* 0x0002280201007387 */ /* 0x000be80000100a00 */
[----:B------:R-:W4:Y:S04]  /*c340*/  LDL R22, [R1+0x2d8] ;  /* 0x0002d80001167983 */ /* 0x000f280000100800 */
[----:B------:R-:W4:Y:S04]  /*c350*/  LDL R23, [R1+0x2dc] ;  /* 0x0002dc0001177983 */ /* 0x000f280000100800 */
[----:B-1----:R-:W4:Y:S04]  /*c360*/  LDL R16, [R1+0x2e0] ;  /* 0x0002e00001107983 */ /* 0x002f280000100800 */
[----:B------:R-:W4:Y:S04]  /*c370*/  LDL R17, [R1+0x2e4] ;  /* 0x0002e40001117983 */ /* 0x000f280000100800 */
[----:B--2---:R-:W2:Y:S04]  /*c380*/  LDL R15, [R1+0x2e8] ;  /* 0x0002e800010f7983 */ /* 0x004ea80000100800 */
[----:B------:R-:W2:Y:S04]  /*c390*/  LDL R14, [R1+0x2ec] ;  /* 0x0002ec00010e7983 */ /* 0x000ea80000100800 */
[----:B0-----:R-:W2:Y:S04]  /*c3a0*/  LDL R6, [R1+0x2f0] ;  /* 0x0002f00001067983 */ /* 0x001ea80000100800 */
[----:B------:R-:W2:Y:S04]  /*c3b0*/  LDL R7, [R1+0x2f4] ;  /* 0x0002f40001077983 */ /* 0x000ea80000100800 */
[----:B-----5:R-:W5:Y:S01]  /*c3c0*/  LDL R2, [R1+0x2f8] ;  /* 0x0002f80001027983 */ /* 0x020f620000100800 */
[----:B------:R-:W-:-:S03]  /*c3d0*/  IMAD.WIDE R24, R25, 0x2, R10 ;  /* 0x0000000219187825 */ /* 0x000fc600078e020a */
[----:B------:R-:W5:Y:S04]  /*c3e0*/  LDL R3, [R1+0x2fc] ;  /* 0x0002fc0001037983 */ /* 0x000f680000100800 */
[----:B------:R0:W-:Y:S02]  /*c3f0*/  STL.64 [R1+0x238], R24 ;  /* 0x0002381801007387 */ /* 0x0001e40000100a00 */
[----:B0-----:R-:W-:-:S05]  /*c400*/  IMAD.WIDE R24, R26, 0x2, R10 ;  /* 0x000000021a187825 */ /* 0x001fca00078e020a */
[----:B------:R0:W-:Y:S02]  /*c410*/  STL.64 [R1+0x250], R24 ;  /* 0x0002501801007387 */ /* 0x0001e40000100a00 */
[----:B0-----:R-:W-:-:S04]  /*c420*/  IMAD.WIDE R24, R27, 0x2, R10 ;  /* 0x000000021b187825 */ /* 0x001fc800078e020a */
[--C-:B------:R-:W-:Y:S01]  /*c430*/  IMAD.WIDE R26, R18, 0x2, R10.reuse ;  /* 0x00000002121a7825 */ /* 0x100fe200078e020a */
[----:B------:R0:W-:Y:S04]  /*c440*/  STL.64 [R1+0x268], R24 ;  /* 0x0002681801007387 */ /* 0x0001e80000100a00 */
[----:B------:R-:W-:Y:S01]  /*c450*/  STL.64 [R1+0x280], R26 ;  /* 0x0002801a01007387 */ /* 0x000fe20000100a00 */
[----:B0-----:R-:W-:-:S04]  /*c460*/  IMAD.WIDE R24, R19, 0x2, R10 ;  /* 0x0000000213187825 */ /* 0x001fc800078e020a */
        /* <DEDUP_REMOVED lines=9> */
[----:B------:R0:W-:Y:S03]  /*c500*/  STL.64 [R1+0x548], R18 ;  /* 0x0005481201007387 */ /* 0x0001e60000100a00 */
[--C-:B------:R-:W-:Y:S01]  /*c510*/  IMAD.WIDE R4, R12, 0x2, R10.reuse ;  /* 0x000000020c047825 */ /* 0x100fe200078e020a */
[----:B0-----:R-:W5:Y:S04]  /*c520*/  LDL R18, [R1+0x300] ;  /* 0x0003000001127983 */ /* 0x001f680000100800 */
[----:B------:R0:W-:Y:S04]  /*c530*/  STL.64 [R1+0x558], R8 ;  /* 0x0005580801007387 */ /* 0x0001e80000100a00 */
[----:B------:R-:W5:Y:S04]  /*c540*/  LDL R19, [R1+0x304] ;  /* 0x0003040001137983 */ /* 0x000f680000100800 */
[----:B------:R1:W-:Y:S04]  /*c550*/  STL.64 [R1+0x568], R4 ;  /* 0x0005680401007387 */ /* 0x0003e80000100a00 */
[----:B0-----:R-:W5:Y:S04]  /*c560*/  LDL R8, [R1+0x308] ;  /* 0x0003080001087983 */ /* 0x001f680000100800 */
[----:B------:R-:W5:Y:S04]  /*c570*/  LDL R9, [R1+0x30c] ;  /* 0x00030c0001097983 */ /* 0x000f680000100800 */
[----:B-1----:R-:W5:Y:S04]  /*c580*/  LDL R4, [R1+0x310] ;  /* 0x0003100001047983 */ /* 0x002f680000100800 */
[----:B------:R-:W5:Y:S04]  /*c590*/  LDL R5, [R1+0x314] ;  /* 0x0003140001057983 */ /* 0x000f680000100800 */
[----:B------:R-:W5:Y:S04]  /*c5a0*/  LDL R13, [R1+0x318] ;  /* 0x00031800010d7983 */ /* 0x000f680000100800 */
[----:B------:R-:W5:Y:S01]  /*c5b0*/  LDL R12, [R1+0x31c] ;  /* 0x00031c00010c7983 */ /* 0x000f620000100800 */
[----:B---3--:R-:W-:-:S04]  /*c5c0*/  IMAD.WIDE R26, R20, 0x2, R10 ;  /* 0x00000002141a7825 */ /* 0x008fc800078e020a */
[--C-:B----4-:R-:W-:Y:S01]  /*c5d0*/  IMAD.WIDE R20, R21, 0x2, R10.reuse ;  /* 0x0000000215147825 */ /* 0x110fe200078e020a */
[----:B------:R-:W-:Y:S04]  /*c5e0*/  STL.64 [R1+0x578], R26 ;  /* 0x0005781a01007387 */ /* 0x000fe80000100a00 */
[----:B------:R0:W-:Y:S01]  /*c5f0*/  STL.64 [R1+0x588], R20 ;  /* 0x0005881401007387 */ /* 0x0001e20000100a00 */
[----:B------:R-:W-:-:S04]  /*c600*/  IMAD.WIDE R24, R22, 0x2, R10 ;  /* 0x0000000216187825 */ /* 0x000fc800078e020a */
[--C-:B------:R-:W-:Y:S01]  /*c610*/  IMAD.WIDE R22, R23, 0x2, R10.reuse ;  /* 0x0000000217167825 */ /* 0x100fe200078e020a */
[----:B------:R-:W-:Y:S03]  /*c620*/  STL.64 [R1+0x598], R24 ;  /* 0x0005981801007387 */ /* 0x000fe60000100a00 */
[--C-:B0-----:R-:W-:Y:S01]  /*c630*/  IMAD.WIDE R20, R16, 0x2, R10.reuse ;  /* 0x0000000210147825 */ /* 0x101fe200078e020a */
[----:B------:R2:W-:Y:S03]  /*c640*/  STL.64 [R1+0x5a8], R22 ;  /* 0x0005a81601007387 */ /* 0x0005e60000100a00 */
[--C-:B------:R-:W-:Y:S01]  /*c650*/  IMAD.WIDE R16, R17, 0x2, R10.reuse ;  /* 0x0000000211107825 */ /* 0x100fe200078e020a */
[----:B------:R0:W-:Y:S04]  /*c660*/  STL.64 [R1+0x5b8], R20 ;  /* 0x0005b81401007387 */ /* 0x0001e80000100a00 */
[----:B------:R1:W-:Y:S01]  /*c670*/  STL.64 [R1+0x5c8], R16 ;  /* 0x0005c81001007387 */ /* 0x0003e20000100a00 */
[----:B--2---:R-:W-:-:S04]  /*c680*/  IMAD.WIDE R22, R15, 0x2, R10 ;  /* 0x000000020f167825 */ /* 0x004fc800078e020a */
[--C-:B0-----:R-:W-:Y:S01]  /*c690*/  IMAD.WIDE R20, R14, 0x2, R10.reuse ;  /* 0x000000020e147825 */ /* 0x101fe200078e020a */
[----:B------:R-:W-:Y:S03]  /*c6a0*/  STL.64 [R1+0x5d8], R22 ;  /* 0x0005d81601007387 */ /* 0x000fe60000100a00 */
[--C-:B-1----:R-:W-:Y:S01]  /*c6b0*/  IMAD.WIDE R16, R6, 0x2, R10.reuse ;  /* 0x0000000206107825 */ /* 0x102fe200078e020a */
[----:B------:R-:W-:Y:S03]  /*c6c0*/  STL.64 [R1+0x5e8], R20 ;  /* 0x0005e81401007387 */ /* 0x000fe60000100a00 */
[--C-:B------:R-:W-:Y:S01]  /*c6d0*/  IMAD.WIDE R14, R7, 0x2, R10.reuse ;  /* 0x00000002070e7825 */ /* 0x100fe200078e020a */
[----:B------:R0:W-:Y:S03]  /*c6e0*/  STL.64 [R1+0x5f8], R16 ;  /* 0x0005f81001007387 */ /* 0x0001e60000100a00 */
[--C-:B-----5:R-:W-:Y:S01]  /*c6f0*/  IMAD.WIDE R6, R2, 0x2, R10.reuse ;  /* 0x0000000202067825 */ /* 0x120fe200078e020a */
[----:B------:R1:W-:Y:S04]  /*c700*/  STL.64 [R1+0x608], R14 ;  /* 0x0006080e01007387 */ /* 0x0003e80000100a00 */
[----:B------:R-:W2:Y:S01]  /*c710*/  LDL R25, [R1+0x320] ;  /* 0x0003200001197983 */ /* 0x000ea20000100800 */
[----:B------:R-:W-:-:S03]  /*c720*/  IMAD.WIDE R2, R3, 0x2, R10 ;  /* 0x0000000203027825 */ /* 0x000fc600078e020a */
[----:B------:R3:W-:Y:S04]  /*c730*/  STL.64 [R1+0x618], R6 ;  /* 0x0006180601007387 */ /* 0x0007e80000100a00 */
[----:B------:R-:W4:Y:S04]  /*c740*/  LDL R26, [R1+0x324] ;  /* 0x00032400011a7983 */ /* 0x000f280000100800 */
[----:B------:R5:W-:Y:S04]  /*c750*/  STL.64 [R1+0x628], R2 ;  /* 0x0006280201007387 */ /* 0x000be80000100a00 */
[----:B------:R-:W4:Y:S04]  /*c760*/  LDL R27, [R1+0x328] ;  /* 0x00032800011b7983 */ /* 0x000f280000100800 */
[----:B0-----:R-:W4:Y:S04]  /*c770*/  LDL R16, [R1+0x32c] ;  /* 0x00032c0001107983 */ /* 0x001f280000100800 */
[----:B------:R-:W4:Y:S04]  /*c780*/  LDL R17, [R1+0x330] ;  /* 0x0003300001117983 */ /* 0x000f280000100800 */
[----:B-1----:R-:W4:Y:S04]  /*c790*/  LDL R15, [R1+0x334] ;  /* 0x00033400010f7983 */ /* 0x002f280000100800 */
[----:B------:R-:W4:Y:S04]  /*c7a0*/  LDL R14, [R1+0x338] ;  /* 0x00033800010e7983 */ /* 0x000f280000100800 */
[----:B---3--:R-:W3:Y:S04]  /*c7b0*/  LDL R6, [R1+0x33c] ;  /* 0x00033c0001067983 */ /* 0x008ee80000100800 */
[----:B------:R-:W3:Y:S04]  /*c7c0*/  LDL R7, [R1+0x340] ;  /* 0x0003400001077983 */ /* 0x000ee80000100800 */
[----:B-----5:R-:W5:Y:S04]  /*c7d0*/  LDL R2, [R1+0x344] ;  /* 0x0003440001027983 */ /* 0x020f680000100800 */
[----:B------:R-:W3:Y:S01]  /*c7e0*/  LDL R3, [R1+0x348] ;  /* 0x0003480001037983 */ /* 0x000ee20000100800 */
[----:B------:R-:W-:-:S04]  /*c7f0*/  IMAD.WIDE R22, R18, 0x2, R10 ;  /* 0x0000000212167825 */ /* 0x000fc800078e020a */
[--C-:B------:R-:W-:Y:S01]  /*c800*/  IMAD.WIDE R20, R19, 0x2, R10.reuse ;  /* 0x0000000213147825 */ /* 0x100fe200078e020a */
        /* <DEDUP_REMOVED lines=8> */
[----:B------:R0:W-:Y:S03]  /*c890*/  STL.64 [R1+0x678], R20 ;  /* 0x0006781401007387 */ /* 0x0001e60000100a00 */
[--C-:B------:R-:W-:Y:S01]  /*c8a0*/  IMAD.WIDE R8, R13, 0x2, R10.reuse ;  /* 0x000000020d087825 */ /* 0x100fe200078e020a */
[----:B------:R1:W-:Y:S03]  /*c8b0*/  STL.64 [R1+0x688], R18 ;  /* 0x0006881201007387 */ /* 0x0003e60000100a00 */
[--C-:B------:R-:W-:Y:S01]  /*c8c0*/  IMAD.WIDE R4, R12, 0x2, R10.reuse ;  /* 0x000000020c047825 */ /* 0x100fe200078e020a */
[----:B0-----:R-:W5:Y:S04]  /*c8d0*/  LDL R20, [R1+0x34c] ;  /* 0x00034c0001147983 */ /* 0x001f680000100800 */
[----:B------:R0:W-:Y:S04]  /*c8e0*/  STL.64 [R1+0x698], R8 ;  /* 0x0006980801007387 */ /* 0x0001e80000100a00 */
[----:B------:R-:W5:Y:S04]  /*c8f0*/  LDL R21, [R1+0x350] ;  /* 0x0003500001157983 */ /* 0x000f680000100800 */
[----:B------:R0:W-:Y:S04]  /*c900*/  STL.64 [R1+0x6a8], R4 ;  /* 0x0006a80401007387 */ /* 0x0001e80000100a00 */
[----:B------:R-:W5:Y:S04]  /*c910*/  LDL R22, [R1+0x354] ;  /* 0x0003540001167983 */ /* 0x000f680000100800 */
[----:B------:R-:W5:Y:S04]  /*c920*/  LDL R23, [R1+0x358] ;  /* 0x0003580001177983 */ /* 0x000f680000100800 */
[----:B-1----:R-:W5:Y:S04]  /*c930*/  LDL R18, [R1+0x35c] ;  /* 0x00035c0001127983 */ /* 0x002f680000100800 */
[----:B------:R-:W5:Y:S04]  /*c940*/  LDL R19, [R1+0x360] ;  /* 0x0003600001137983 */ /* 0x000f680000100800 */
[----:B0-----:R-:W5:Y:S04]  /*c950*/  LDL R8, [R1+0x364] ;  /* 0x0003640001087983 */ /* 0x001f680000100800 */
[----:B------:R-:W5:Y:S04]  /*c960*/  LDL R9, [R1+0x368] ;  /* 0x0003680001097983 */ /* 0x000f680000100800 */
[----:B------:R-:W5:Y:S04]  /*c970*/  LDL R4, [R1+0x36c] ;  /* 0x00036c0001047983 */ /* 0x000f680000100800 */
[----:B------:R-:W5:Y:S04]  /*c980*/  LDL R5, [R1+0x370] ;  /* 0x0003700001057983 */ /* 0x000f680000100800 */
[----:B------:R-:W5:Y:S04]  /*c990*/  LDL R13, [R1+0x374] ;  /* 0x00037400010d7983 */ /* 0x000f680000100800 */
[----:B------:R-:W5:Y:S01]  /*c9a0*/  LDL R12, [R1+0x378] ;  /* 0x00037800010c7983 */ /* 0x000f620000100800 */
[----:B--2---:R-:W-:-:S05]  /*c9b0*/  IMAD.WIDE R24, R25, 0x2, R10 ;  /* 0x0000000219187825 */ /* 0x004fca00078e020a */
[----:B------:R4:W-:Y:S02]  /*c9c0*/  STL.64 [R1+0x6b8], R24 ;  /* 0x0006b81801007387 */ /* 0x0009e40000100a00 */
[----:B----4-:R-:W-:-:S04]  /*c9d0*/  IMAD.WIDE R24, R26, 0x2, R10 ;  /* 0x000000021a187825 */ /* 0x010fc800078e020a */
[--C-:B------:R-:W-:Y:S01]  /*c9e0*/  IMAD.WIDE R26, R27, 0x2, R10.reuse ;  /* 0x000000021b1a7825 */ /* 0x100fe200078e020a */
[----:B------:R0:W-:Y:S04]  /*c9f0*/  STL.64 [R1+0x6c8], R24 ;  /* 0x0006c81801007387 */ /* 0x0001e80000100a00 */
[----:B------:R1:W-:Y:S01]  /*ca00*/  STL.64 [R1+0x6d8], R26 ;  /* 0x0006d81a01007387 */ /* 0x0003e20000100a00 */
[----:B0-----:R-:W-:-:S04]  /*ca10*/  IMAD.WIDE R24, R16, 0x2, R10 ;  /* 0x0000000210187825 */ /* 0x001fc800078e020a */
[--C-:B------:R-:W-:Y:S01]  /*ca20*/  IMAD.WIDE R16, R17, 0x2, R10.reuse ;  /* 0x0000000211107825 */ /* 0x100fe200078e020a */
[----:B------:R0:W-:Y:S03]  /*ca30*/  STL.64 [R1+0x6e8], R24 ;  /* 0x0006e81801007387 */ /* 0x0001e60000100a00 */
[--C-:B-1----:R-:W-:Y:S01]  /*ca40*/  IMAD.WIDE R26, R15, 0x2, R10.reuse ;  /* 0x000000020f1a7825 */ /* 0x102fe200078e020a */
[----:B------:R3:W-:Y:S04]  /*ca50*/  STL.64 [R1+0x6f8], R16 ;  /* 0x0006f81001007387 */ /* 0x0007e80000100a00 */
[----:B------:R-:W-:Y:S01]  /*ca60*/  STL.64 [R1+0x708], R26 ;  /* 0x0007081a01007387 */ /* 0x000fe20000100a00 */
[----:B0-----:R-:W-:-:S04]  /*ca70*/  IMAD.WIDE R24, R14, 0x2, R10 ;  /* 0x000000020e187825 */ /* 0x001fc800078e020a */
[--C-:B---3--:R-:W-:Y:S01]  /*ca80*/  IMAD.WIDE R16, R6, 0x2, R10.reuse ;  /* 0x0000000206107825 */ /* 0x108fe200078e020a */
[----:B------:R-:W-:Y:S03]  /*ca90*/  STL.64 [R1+0x718], R24 ;  /* 0x0007181801007387 */ /* 0x000fe60000100a00 */
[--C-:B------:R-:W-:Y:S01]  /*caa0*/  IMAD.WIDE R14, R7, 0x2, R10.reuse ;  /* 0x00000002070e7825 */ /* 0x100fe200078e020a */
[----:B------:R0:W-:Y:S03]  /*cab0*/  STL.64 [R1+0x728], R16 ;  /* 0x0007281001007387 */ /* 0x0001e60000100a00 */
[--C-:B-----5:R-:W-:Y:S01]  /*cac0*/  IMAD.WIDE R6, R2, 0x2, R10.reuse ;  /* 0x0000000202067825 */ /* 0x120fe200078e020a */
[----:B------:R1:W-:Y:S03]  /*cad0*/  STL.64 [R1+0x738], R14 ;  /* 0x0007380e01007387 */ /* 0x0003e60000100a00 */
[--C-:B------:R-:W-:Y:S01]  /*cae0*/  IMAD.WIDE R2, R3, 0x2, R10.reuse ;  /* 0x0000000203027825 */ /* 0x100fe200078e020a */
[----:B0-----:R-:W2:Y:S04]  /*caf0*/  LDL R16, [R1+0x37c] ;  /* 0x00037c0001107983 */ /* 0x001ea80000100800 */
[----:B------:R0:W-:Y:S04]  /*cb00*/  STL.64 [R1+0x748], R6 ;  /* 0x0007480601007387 */ /* 0x0001e80000100a00 */
[----:B------:R-:W3:Y:S04]  /*cb10*/  LDL R17, [R1+0x380] ;  /* 0x0003800001117983 */ /* 0x000ee80000100800 */
[----:B------:R4:W-:Y:S04]  /*cb20*/  STL.64 [R1+0x758], R2 ;  /* 0x0007580201007387 */ /* 0x0009e80000100a00 */
[----:B-1----:R-:W5:Y:S04]  /*cb30*/  LDL R15, [R1+0x384] ;  /* 0x00038400010f7983 */ /* 0x002f680000100800 */
[----:B------:R-:W5:Y:S04]  /*cb40*/  LDL R14, [R1+0x388] ;  /* 0x00038800010e7983 */ /* 0x000f680000100800 */
[----:B0-----:R-:W5:Y:S04]  /*cb50*/  LDL R6, [R1+0x38c] ;  /* 0x00038c0001067983 */ /* 0x001f680000100800 */
[----:B------:R-:W5:Y:S04]  /*cb60*/  LDL R7, [R1+0x390] ;  /* 0x0003900001077983 */ /* 0x000f680000100800 */
[----:B----4-:R-:W4:Y:S04]  /*cb70*/  LDL R2, [R1+0x394] ;  /* 0x0003940001027983 */ /* 0x010f280000100800 */
[----:B------:R-:W4:Y:S01]  /*cb80*/  LDL R3, [R1+0x398] ;  /* 0x0003980001037983 */ /* 0x000f220000100800 */
[----:B------:R-:W-:-:S04]  /*cb90*/  IMAD.WIDE R24, R20, 0x2, R10 ;  /* 0x0000000214187825 */ /* 0x000fc800078e020a */
[--C-:B------:R-:W-:Y:S01]  /*cba0*/  IMAD.WIDE R26, R21, 0x2, R10.reuse ;  /* 0x00000002151a7825 */ /* 0x100fe200078e020a */
[----:B------:R0:W-:Y:S03]  /*cbb0*/  STL.64 [R1+0x768], R24 ;  /* 0x0007681801007387 */ /* 0x0001e60000100a00 */
[--C-:B------:R-:W-:Y:S01]  /*cbc0*/  IMAD.WIDE R20, R22, 0x2, R10.reuse ;  /* 0x0000000216147825 */ /* 0x100fe200078e020a */
[----:B------:R-:W-:Y:S03]  /*cbd0*/  STL.64 [R1+0x778], R26 ;  /* 0x0007781a01007387 */ /* 0x000fe60000100a00 */
[--C-:B0-----:R-:W-:Y:S01]  /*cbe0*/  IMAD.WIDE R24, R23, 0x2, R10.reuse ;  /* 0x0000000217187825 */ /* 0x101fe200078e020a */
[----:B------:R0:W-:Y:S03]  /*cbf0*/  STL.64 [R1+0x788], R20 ;  /* 0x0007881401007387 */ /* 0x0001e60000100a00 */
[--C-:B------:R-:W-:Y:S01]  /*cc00*/  IMAD.WIDE R22, R18, 0x2, R10.reuse ;  /* 0x0000000212167825 */ /* 0x100fe200078e020a */
[----:B------:R-:W-:Y:S04]  /*cc10*/  STL.64 [R1+0x798], R24 ;  /* 0x0007981801007387 */ /* 0x000fe80000100a00 */
        /* <DEDUP_REMOVED lines=12> */
[----:B------:R-:W4:Y:S01]  /*cce0*/  LDL R27, [R1+0x39c] ;  /* 0x00039c00011b7983 */ /* 0x000f220000100800 */
        /* <DEDUP_REMOVED lines=9> */
[----:B------:R-:W4:Y:S04]  /*cd80*/  LDL R4, [R1+0x290] ;  /* 0x0002900001047983 */ /* 0x000f280000100800 */
[----:B------:R-:W4:Y:S04]  /*cd90*/  LDL R5, [R1+0x270] ;  /* 0x0002700001057983 */ /* 0x000f280000100800 */
[----:B------:R-:W4:Y:S04]  /*cda0*/  LDL R13, [R1+0x264] ;  /* 0x00026400010d7983 */ /* 0x000f280000100800 */
[----:B------:R-:W4:Y:S01]  /*cdb0*/  LDL R12, [R1+0x260] ;  /* 0x00026000010c7983 */ /* 0x000f220000100800 */
[----:B--2---:R-:W-:-:S04]  /*cdc0*/  IMAD.WIDE R20, R16, 0x2, R10 ;  /* 0x0000000210147825 */ /* 0x004fc800078e020a */
[--C-:B---3--:R-:W-:Y:S01]  /*cdd0*/  IMAD.WIDE R16, R17, 0x2, R10.reuse ;  /* 0x0000000211107825 */ /* 0x108fe200078e020a */
[----:B------:R0:W-:Y:S04]  /*cde0*/  STL.64 [R1+0x828], R20 ;  /* 0x0008281401007387 */ /* 0x0001e80000100a00 */
[----:B------:R1:W-:Y:S01]  /*cdf0*/  STL.64 [R1+0x838], R16 ;  /* 0x0008381001007387 */ /* 0x0003e20000100a00 */
[----:B-----5:R-:W-:-:S04]  /*ce00*/  IMAD.WIDE R24, R15, 0x2, R10 ;  /* 0x000000020f187825 */ /* 0x020fc800078e020a */
[--C-:B0-----:R-:W-:Y:S01]  /*ce10*/  IMAD.WIDE R20, R14, 0x2, R10.reuse ;  /* 0x000000020e147825 */ /* 0x101fe200078e020a */
[----:B------:R-:W-:Y:S03]  /*ce20*/  STL.64 [R1+0x848], R24 ;  /* 0x0008481801007387 */ /* 0x000fe60000100a00 */
[--C-:B-1----:R-:W-:Y:S01]  /*ce30*/  IMAD.WIDE R16, R6, 0x2, R10.reuse ;  /* 0x0000000206107825 */ /* 0x102fe200078e020a */
[----:B------:R-:W-:Y:S03]  /*ce40*/  STL.64 [R1+0x858], R20 ;  /* 0x0008581401007387 */ /* 0x000fe60000100a00 */
[--C-:B------:R-:W-:Y:S01]  /*ce50*/  IMAD.WIDE R14, R7, 0x2, R10.reuse ;  /* 0x00000002070e7825 */ /* 0x100fe200078e020a */
[----:B------:R-:W-:Y:S03]  /*ce60*/  STL.64 [R1+0x868], R16 ;  /* 0x0008681001007387 */ /* 0x000fe60000100a00 */
[--C-:B----4-:R-:W-:Y:S01]  /*ce70*/  IMAD.WIDE R6, R2, 0x2, R10.reuse ;  /* 0x0000000202067825 */ /* 0x110fe200078e020a */
[----:B------:R0:W-:Y:S03]  /*ce80*/  STL.64 [R1+0x878], R14 ;  /* 0x0008780e01007387 */ /* 0x0001e60000100a00 */
[--C-:B------:R-:W-:Y:S01]  /*ce90*/  IMAD.WIDE R2, R3, 0x2, R10.reuse ;  /* 0x0000000203027825 */ /* 0x100fe200078e020a */
[----:B0-----:R-:W2:Y:S04]  /*cea0*/  LDL.LU R14, [R1+0x1ac] ;  /* 0x0001ac00010e7983 */ /* 0x001ea80000300800 */
[----:B------:R0:W-:Y:S04]  /*ceb0*/  STL.64 [R1+0x888], R6 ;  /* 0x0008880601007387 */ /* 0x0001e80000100a00 */
[----:B------:R-:W3:Y:S04]  /*cec0*/  LDL.LU R24, [R1+0x1a8] ;  /* 0x0001a80001187983 */ /* 0x000ee80000300800 */
[----:B------:R1:W-:Y:S04]  /*ced0*/  STL.64 [R1+0x898], R2 ;  /* 0x0008980201007387 */ /* 0x0003e80000100a00 */
[----:B------:R-:W4:Y:S04]  /*cee0*/  LDL.LU R25, [R1+0x184] ;  /* 0x0001840001197983 */ /* 0x000f280000300800 */
[----:B------:R-:W5:Y:S04]  /*cef0*/  LDL.LU R20, [R1+0x180] ;  /* 0x0001800001147983 */ /* 0x000f680000300800 */
[----:B------:R-:W2:Y:S04]  /*cf00*/  LDL.LU R21, [R1+0x15c] ;  /* 0x00015c0001157983 */ /* 0x000ea80000300800 */
[----:B------:R-:W2:Y:S04]  /*cf10*/  LDL.LU R16, [R1+0x158] ;  /* 0x0001580001107983 */ /* 0x000ea80000300800 */
[----:B------:R-:W2:Y:S04]  /*cf20*/  LDL.LU R17, [R1+0x144] ;  /* 0x0001440001117983 */ /* 0x000ea80000300800 */
[----:B0-----:R-:W2:Y:S04]  /*cf30*/  LDL.LU R6, [R1+0x140] ;  /* 0x0001400001067983 */ /* 0x001ea80000300800 */
[----:B------:R-:W2:Y:S04]  /*cf40*/  LDL.LU R7, [R1+0x124] ;  /* 0x0001240001077983 */ /* 0x000ea80000300800 */
[----:B-1----:R-:W2:Y:S04]  /*cf50*/  LDL.LU R2, [R1+0xfc] ;  /* 0x0000fc0001027983 */ /* 0x002ea80000300800 */
[----:B------:R-:W2:Y:S04]  /*cf60*/  LDL.LU R3, [R1+0x3a4] ;  /* 0x0003a40001037983 */ /* 0x000ea80000300800 */
[----:B------:R-:W2:Y:S01]  /*cf70*/  LDL.LU R15, [R1+0xf8] ;  /* 0x0000f800010f7983 */ /* 0x000ea20000300800 */
[----:B------:R-:W-:-:S05]  /*cf80*/  IMAD.WIDE R26, R27, 0x2, R10 ;  /* 0x000000021b1a7825 */ /* 0x000fca00078e020a */
[----:B------:R0:W-:Y:S02]  /*cf90*/  STL.64 [R1+0x8a8], R26 ;  /* 0x0008a81a01007387 */ /* 0x0001e40000100a00 */
[----:B0-----:R-:W-:-:S04]  /*cfa0*/  IMAD.WIDE R26, R22, 0x2, R10 ;  /* 0x00000002161a7825 */ /* 0x001fc800078e020a */
[--C-:B------:R-:W-:Y:S01]  /*cfb0*/  IMAD.WIDE R22, R23, 0x2, R10.reuse ;  /* 0x0000000217167825 */ /* 0x100fe200078e020a */
[----:B------:R0:W-:Y:S04]  /*cfc0*/  STL.64 [R1+0x8b8], R26 ;  /* 0x0008b81a01007387 */ /* 0x0001e80000100a00 */
[----:B0-----:R-:W2:Y:S04]  /*cfd0*/  LDL.LU.64 R26, [R1+0xed8] ;  /* 0x000ed800011a7983 */ /* 0x001ea80000300a00 */
[----:B------:R0:W-:Y:S02]  /*cfe0*/  STL.64 [R1+0x8c8], R22 ;  /* 0x0008c81601007387 */ /* 0x0001e40000100a00 */
[----:B0-----:R-:W-:-:S04]  /*cff0*/  IMAD.WIDE R22, R18, 0x2, R10 ;  /* 0x0000000212167825 */ /* 0x001fc800078e020a */
[--C-:B------:R-:W-:Y:S01]  /*d000*/  IMAD.WIDE R18, R19, 0x2, R10.reuse ;  /* 0x0000000213127825 */ /* 0x100fe200078e020a */
[----:B------:R0:W-:Y:S04]  /*d010*/  STL.64 [R1+0x8d8], R22 ;  /* 0x0008d81601007387 */ /* 0x0001e80000100a00 */
[----:B0-----:R-:W3:Y:S04]  /*d020*/  LDL.LU.64 R22, [R1+0xed0] ;  /* 0x000ed00001167983 */ /* 0x001ee80000300a00 */
[----:B------:R0:W-:Y:S02]  /*d030*/  STL.64 [R1+0x8e8], R18 ;  /* 0x0008e81201007387 */ /* 0x0001e40000100a00 */
[----:B0-----:R-:W-:-:S05]  /*d040*/  IMAD.WIDE R18, R8, 0x2, R10 ;  /* 0x0000000208127825 */ /* 0x001fca00078e020a */
[----:B------:R0:W-:Y:S04]  /*d050*/  STL.64 [R1+0x8f8], R18 ;  /* 0x0008f81201007387 */ /* 0x0001e80000100a00 */
[----:B0-----:R-:W4:Y:S01]  /*d060*/  LDL.LU.64 R18, [R1+0xec8] ;  /* 0x000ec80001127983 */ /* 0x001f220000300a00 */
[----:B------:R-:W-:-:S05]  /*d070*/  IMAD.WIDE R8, R9, 0x2, R10 ;  /* 0x0000000209087825 */ /* 0x000fca00078e020a */
[----:B------:R0:W-:Y:S02]  /*d080*/  STL.64 [R1+0x908], R8 ;  /* 0x0009080801007387 */ /* 0x0001e40000100a00 */
[----:B0-----:R-:W-:-:S04]  /*d090*/  IMAD.WIDE R8, R4, 0x2, R10 ;  /* 0x0000000204087825 */ /* 0x001fc800078e020a */
[--C-:B------:R-:W-:Y:S01]  /*d0a0*/  IMAD.WIDE R4, R5, 0x2, R10.reuse ;  /* 0x0000000205047825 */ /* 0x100fe200078e020a */
[----:B------:R0:W-:Y:S04]  /*d0b0*/  STL.64 [R1+0x918], R8 ;  /* 0x0009180801007387 */ /* 0x0001e80000100a00 */
[----:B0-----:R-:W5:Y:S04]  /*d0c0*/  LDL.LU.64 R8, [R1+0xec0] ;  /* 0x000ec00001087983 */ /* 0x001f680000300a00 */
[----:B------:R0:W-:Y:S02]  /*d0d0*/  STL.64 [R1+0x928], R4 ;  /* 0x0009280401007387 */ /* 0x0001e40000100a00 */
[----:B0-----:R-:W-:-:S04]  /*d0e0*/  IMAD.WIDE R4, R13, 0x2, R10 ;  /* 0x000000020d047825 */ /* 0x001fc800078e020a */
[--C-:B------:R-:W-:Y:S01]  /*d0f0*/  IMAD.WIDE R12, R12, 0x2, R10.reuse ;  /* 0x000000020c0c7825 */ /* 0x100fe200078e020a */
[----:B------:R0:W-:Y:S04]  /*d100*/  STL.64 [R1+0x938], R4 ;  /* 0x0009380401007387 */ /* 0x0001e80000100a00 */
[----:B0-----:R-:W5:Y:S04]  /*d110*/  LDL.LU.64 R4, [R1+0xeb8] ;  /* 0x000eb80001047983 */ /* 0x001f680000300a00 */
[----:B------:R0:W-:Y:S02]  /*d120*/  STL.64 [R1+0x948], R12 ;  /* 0x0009480c01007387 */ /* 0x0001e40000100a00 */
[----:B0-----:R-:W-:-:S05]  /*d130*/  IMAD.WIDE R12, R29, 0x2, R10 ;  /* 0x000000021d0c7825 */ /* 0x001fca00078e020a */
[----:B------:R2:W-:Y:S02]  /*d140*/  STL.64 [R1+0x958], R12 ;  /* 0x0009580c01007387 */ /* 0x0005e40000100a00 */
[----:B--2---:R-:W-:-:S05]  /*d150*/  IMAD.WIDE R12, R27, 0x2, R10 ;  /* 0x000000021b0c7825 */ /* 0x004fca00078e020a */
[----:B------:R3:W-:Y:S02]  /*d160*/  STL.64 [R1+0x968], R12 ;  /* 0x0009680c01007387 */ /* 0x0007e40000100a00 */
[----:B---3--:R-:W-:-:S05]  /*d170*/  IMAD.WIDE R12, R23, 0x2, R10 ;  /* 0x00000002170c7825 */ /* 0x008fca00078e020a */
[----:B------:R4:W-:Y:S02]  /*d180*/  STL.64 [R1+0x978], R12 ;  /* 0x0009780c01007387 */ /* 0x0009e40000100a00 */
[----:B----4-:R-:W-:-:S05]  /*d190*/  IMAD.WIDE R12, R19, 0x2, R10 ;  /* 0x00000002130c7825 */ /* 0x010fca00078e020a */
[----:B------:R0:W-:Y:S04]  /*d1a0*/  STL.64 [R1+0x988], R12 ;  /* 0x0009880c01007387 */ /* 0x0001e80000100a00 */
[----:B0-----:R-:W2:Y:S02]  /*d1b0*/  LDL.LU R13, [R1+0xeb4] ;  /* 0x000eb400010d7983 */ /* 0x001ea40000300800 */
[----:B--2---:R-:W-:-:S05]  /*d1c0*/  IMAD.WIDE R12, R13, 0x2, R10 ;  /* 0x000000020d0c7825 */ /* 0x004fca00078e020a */
[----:B------:R0:W-:Y:S04]  /*d1d0*/  STL.64 [R1+0x998], R12 ;  /* 0x0009980c01007387 */ /* 0x0001e80000100a00 */
[----:B0-----:R-:W2:Y:S02]  /*d1e0*/  LDL.LU R12, [R1+0xeb0] ;  /* 0x000eb000010c7983 */ /* 0x001ea40000300800 */
[----:B--2---:R-:W-:-:S05]  /*d1f0*/  IMAD.WIDE R12, R12, 0x2, R10 ;  /* 0x000000020c0c7825 */ /* 0x004fca00078e020a */
[----:B------:R5:W-:Y:S02]  /*d200*/  STL.64 [R1+0x9a8], R12 ;  /* 0x0009a80c01007387 */ /* 0x000be40000100a00 */
[----:B-----5:R-:W-:-:S05]  /*d210*/  IMAD.WIDE R12, R9, 0x2, R10 ;  /* 0x00000002090c7825 */ /* 0x020fca00078e020a */
[----:B------:R0:W-:Y:S02]  /*d220*/  STL.64 [R1+0x9b8], R12 ;  /* 0x0009b80c01007387 */ /* 0x0001e40000100a00 */
[----:B0-----:R-:W-:-:S05]  /*d230*/  IMAD.WIDE R12, R5, 0x2, R10 ;  /* 0x00000002050c7825 */ /* 0x001fca00078e020a */
[----:B------:R0:W-:Y:S02]  /*d240*/  STL.64 [R1+0x9c8], R12 ;  /* 0x0009c80c01007387 */ /* 0x0001e40000100a00 */
[----:B0-----:R-:W-:-:S05]  /*d250*/  IMAD.WIDE R12, R14, 0x2, R10 ;  /* 0x000000020e0c7825 */ /* 0x001fca00078e020a */
[----:B------:R0:W-:Y:S02]  /*d260*/  STL.64 [R1+0x9d8], R12 ;  /* 0x0009d80c01007387 */ /* 0x0001e40000100a00 */
[----:B0-----:R-:W-:-:S05]  /*d270*/  IMAD.WIDE R12, R24, 0x2, R10 ;  /* 0x00000002180c7825 */ /* 0x001fca00078e020a */
[----:B------:R0:W-:Y:S02]  /*d280*/  STL.64 [R1+0x9e8], R12 ;  /* 0x0009e80c01007387 */ /* 0x0001e40000100a00 */
[----:B0-----:R-:W-:-:S05]  /*d290*/  IMAD.WIDE R12, R25, 0x2, R10 ;  /* 0x00000002190c7825 */ /* 0x001fca00078e020a */
[----:B------:R0:W-:Y:S04]  /*d2a0*/  STL.64 [R1+0x9f8], R12 ;  /* 0x0009f80c01007387 */ /* 0x0001e80000100a00 */
[----:B0-----:R-:W2:Y:S04]  /*d2b0*/  LDL.LU.64 R12, [R1+0xea8] ;  /* 0x000ea800010c7983 */ /* 0x001ea80000300a00 */
[----:B------:R-:W-:Y:S04]  /*d2c0*/  STL [R1+0xdf8], R25 ;  /* 0x000df81901007387 */ /* 0x000fe80000100800 */
[----:B------:R0:W-:Y:S02]  /*d2d0*/  STL [R1+0xdfc], R24 ;  /* 0x000dfc1801007387 */ /* 0x0001e40000100800 */
[----:B0-----:R-:W-:-:S05]  /*d2e0*/  IMAD.WIDE R24, R20, 0x2, R10 ;  /* 0x0000000214187825 */ /* 0x001fca00078e020a */
[----:B------:R0:W-:Y:S04]  /*d2f0*/  STL.64 [R1+0xa08], R24 ;  /* 0x000a081801007387 */ /* 0x0001e80000100a00 */
[----:B------:R1:W-:Y:S01]  /*d300*/  STL.64 [R1+0xe08], R20 ;  /* 0x000e081401007387 */ /* 0x0003e20000100a00 */
[----:B0-----:R-:W-:-:S04]  /*d310*/  IMAD.WIDE R24, R21, 0x2, R10 ;  /* 0x0000000215187825 */ /* 0x001fc800078e020a */
[--C-:B-1----:R-:W-:Y:S01]  /*d320*/  IMAD.WIDE R20, R16, 0x2, R10.reuse ;  /* 0x0000000210147825 */ /* 0x102fe200078e020a */
[----:B------:R0:W-:Y:S04]  /*d330*/  STL.64 [R1+0xa18], R24 ;  /* 0x000a181801007387 */ /* 0x0001e80000100a00 */
[----:B------:R1:W-:Y:S04]  /*d340*/  STL.64 [R1+0xe10], R16 ;  /* 0x000e101001007387 */ /* 0x0003e80000100a00 */
[----:B------:R3:W-:Y:S01]  /*d350*/  STL.64 [R1+0xa28], R20 ;  /* 0x000a281401007387 */ /* 0x0007e20000100a00 */
[----:B0-----:R-:W-:-:S04]  /*d360*/  IMAD.WIDE R24, R17, 0x2, R10 ;  /* 0x0000000211187825 */ /* 0x001fc800078e020a */
[--C-:B-1----:R-:W-:Y:S01]  /*d370*/  IMAD.WIDE R16, R7, 0x2, R10.reuse ;  /* 0x0000000207107825 */ /* 0x102fe200078e020a */
[----:B------:R-:W-:Y:S03]  /*d380*/  STL.64 [R1+0xa38], R24 ;  /* 0x000a381801007387 */ /* 0x000fe60000100a00 */
[--C-:B---3--:R-:W-:Y:S01]  /*d390*/  IMAD.WIDE R20, R6, 0x2, R10.reuse ;  /* 0x0000000206147825 */ /* 0x108fe200078e020a */
[----:B------:R0:W-:Y:S04]  /*d3a0*/  STL.64 [R1+0xe18], R6 ;  /* 0x000e180601007387 */ /* 0x0001e80000100a00 */
[----:B------:R-:W-:Y:S04]  /*d3b0*/  STL.64 [R1+0xa48], R20 ;  /* 0x000a481401007387 */ /* 0x000fe80000100a00 */
[----:B------:R1:W-:Y:S01]  /*d3c0*/  STL.64 [R1+0xa58], R16 ;  /* 0x000a581001007387 */ /* 0x0003e20000100a00 */
[----:B0-----:R-:W-:-:S03]  /*d3d0*/  IMAD.WIDE R6, R2, 0x2, R10 ;  /* 0x0000000202067825 */ /* 0x001fc600078e020a */
[----:B------:R-:W-:Y:S04]  /*d3e0*/  STL.64 [R1+0xe20], R2 ;  /* 0x000e200201007387 */ /* 0x000fe80000100a00 */
[----:B------:R0:W-:Y:S01]  /*d3f0*/  STL.64 [R1+0xa68], R6 ;  /* 0x000a680601007387 */ /* 0x0001e20000100a00 */
[----:B-1----:R-:W-:-:S05]  /*d400*/  IMAD.WIDE R16, R3, 0x2, R10 ;  /* 0x0000000203107825 */ /* 0x002fca00078e020a */
[----:B------:R-:W-:Y:S01]  /*d410*/  STL.64 [R1+0xa88], R16 ;  /* 0x000a881001007387 */ /* 0x000fe20000100a00 */
[----:B0-----:R-:W-:-:S03]  /*d420*/  IMAD.WIDE R6, R15, 0x2, R10 ;  /* 0x000000020f067825 */ /* 0x001fc600078e020a */
[----:B------:R-:W3:Y:S04]  /*d430*/  LDL.LU R2, [R1+0x58] ;  /* 0x0000580001027983 */ /* 0x000ee80000300800 */
[----:B------:R-:W4:Y:S04]  /*d440*/  LDL.LU R3, [R1+0x68] ;  /* 0x0000680001037983 */ /* 0x000f280000300800 */
[----:B------:R0:W-:Y:S04]  /*d450*/  STL.64 [R1+0xa78], R6 ;  /* 0x000a780601007387 */ /* 0x0001e80000100a00 */
[----:B0-----:R-:W5:Y:S04]  /*d460*/  LDL.LU R6, [R1+0x78] ;  /* 0x0000780001067983 */ /* 0x001f680000300800 */
[----:B------:R-:W3:Y:S04]  /*d470*/  LDL.LU R7, [R1+0x1f0] ;  /* 0x0001f00001077983 */ /* 0x000ee80000300800 */
[----:B------:R-:W3:Y:S04]  /*d480*/  LDL.LU R16, [R1+0x208] ;  /* 0x0002080001107983 */ /* 0x000ee80000300800 */
[----:B------:R-:W3:Y:S04]  /*d490*/  LDL.LU R17, [R1+0x20c] ;  /* 0x00020c0001117983 */ /* 0x000ee80000300800 */
[----:B------:R-:W3:Y:S04]  /*d4a0*/  LDL.LU R20, [R1+0x218] ;  /* 0x0002180001147983 */ /* 0x000ee80000300800 */
[----:B------:R-:W3:Y:S04]  /*d4b0*/  LDL.LU R21, [R1+0x21c] ;  /* 0x00021c0001157983 */ /* 0x000ee80000300800 */
[----:B------:R-:W3:Y:S04]  /*d4c0*/  LDL.LU R24, [R1+0x230] ;  /* 0x0002300001187983 */ /* 0x000ee80000300800 */
[----:B------:R-:W3:Y:S04]  /*d4d0*/  LDL.LU R25, [R1+0x234] ;  /* 0x0002340001197983 */ /* 0x000ee80000300800 */
[----:B------:R0:W-:Y:S04]  /*d4e0*/  STL.64 [R1+0xe28], R14 ;  /* 0x000e280e01007387 */ /* 0x0001e80000100a00 */
[----:B0-----:R-:W3:Y:S04]  /*d4f0*/  LDL.LU R14, [R1+0x40] ;  /* 0x00004000010e7983 */ /* 0x001ee80000300800 */
[----:B------:R-:W3:Y:S01]  /*d500*/  LDL.LU R15, [R1+0x48] ;  /* 0x00004800010f7983 */ /* 0x000ee20000300800 */
[----:B--2---:R-:W-:-:S04]  /*d510*/  IMAD.WIDE R4, R4, 0x2, R12 ;  /* 0x0000000204047825 */ /* 0x004fc800078e020c */
[--C-:B------:R-:W-:Y:S01]  /*d520*/  IMAD.WIDE R8, R8, 0x2, R12.reuse ;  /* 0x0000000208087825 */ /* 0x100fe200078e020c */
[----:B------:R0:W-:Y:S04]  /*d530*/  STL.64 [R1+0xe30], R4 ;  /* 0x000e300401007387 */ /* 0x0001e80000100a00 */
[----:B0-----:R-:W2:Y:S04]  /*d540*/  LDL.LU R4, [R1+0x20] ;  /* 0x0000200001047983 */ /* 0x001ea80000300800 */
[----:B------:R-:W3:Y:S04]  /*d550*/  LDL.LU R5, [R1+0x30] ;  /* 0x0000300001057983 */ /* 0x000ee80000300800 */
[----:B------:R0:W-:Y:S04]  /*d560*/  STL.64 [R1+0xe38], R8 ;  /* 0x000e380801007387 */ /* 0x0001e80000100a00 */
[----:B0-----:R-:W3:Y:S04]  /*d570*/  LDL.LU R8, [R1+0x8] ;  /* 0x0000080001087983 */ /* 0x001ee80000300800 */
[----:B------:R-:W4:Y:S01]  /*d580*/  LDL.LU R9, [R1+0x18] ;  /* 0x0000180001097983 */ /* 0x000f220000300800 */
[----:B------:R-:W-:-:S04]  /*d590*/  IMAD.WIDE R10, R0, 0x2, R12 ;  /* 0x00000002000a7825 */ /* 0x000fc800078e020c */
[--C-:B------:R-:W-:Y:S01]  /*d5a0*/  IMAD.WIDE R18, R18, 0x2, R12.reuse ;  /* 0x0000000212127825 */ /* 0x100fe200078e020c */
[----:B------:R-:W-:Y:S03]  /*d5b0*/  STL.64 [R1+0xe40], R10 ;  /* 0x000e400a01007387 */ /* 0x000fe60000100a00 */
[--C-:B------:R-:W-:Y:S01]  /*d5c0*/  IMAD.WIDE R22, R22, 0x2, R12.reuse ;  /* 0x0000000216167825 */ /* 0x100fe200078e020c */
[----:B------:R2:W-:Y:S03]  /*d5d0*/  STL.64 [R1+0xe48], R18 ;  /* 0x000e481201007387 */ /* 0x0005e60000100a00 */
[--C-:B------:R-:W-:Y:S01]  /*d5e0*/  IMAD.WIDE R26, R26, 0x2, R12.reuse ;  /* 0x000000021a1a7825 */ /* 0x100fe200078e020c */
[----:B------:R-:W-:Y:S03]  /*d5f0*/  STL.64 [R1+0xe50], R22 ;  /* 0x000e501601007387 */ /* 0x000fe60000100a00 */
[--C-:B------:R-:W-:Y:S01]  /*d600*/  IMAD.WIDE R28, R28, 0x2, R12.reuse ;  /* 0x000000021c1c7825 */ /* 0x100fe200078e020c */
[----:B------:R-:W-:Y:S04]  /*d610*/  STL.64 [R1+0xe58], R26 ;  /* 0x000e581a01007387 */ /* 0x000fe80000100a00 */
[----:B------:R-:W-:Y:S01]  /*d620*/  STL.64 [R1+0xe60], R28 ;  /* 0x000e601c01007387 */ /* 0x000fe20000100a00 */
[----:B--2---:R-:W-:-:S04]  /*d630*/  IMAD.WIDE R18, R4, 0x2, R12 ;  /* 0x0000000204127825 */ /* 0x004fc800078e020c */
[----:B---3--:R-:W-:-:S04]  /*d640*/  IMAD.WIDE R10, R8, 0x2, R12 ;  /* 0x00000002080a7825 */ /* 0x008fc800078e020c */
[--C-:B----4-:R-:W-:Y:S01]  /*d650*/  IMAD.WIDE R8, R9, 0x2, R12.reuse ;  /* 0x0000000209087825 */ /* 0x110fe200078e020c */
[----:B------:R0:W-:Y:S04]  /*d660*/  STL.64 [R1+0x8], R10 ;  /* 0x0000080a01007387 */ /* 0x0001e80000100a00 */
[----:B------:R1:W-:Y:S04]  /*d670*/  STL.64 [R1+0x18], R8 ;  /* 0x0000180801007387 */ /* 0x0003e80000100a00 */
[----:B------:R-:W-:Y:S01]  /*d680*/  STL.64 [R1+0x20], R18 ;  /* 0x0000201201007387 */ /* 0x000fe20000100a00 */
[----:B0-----:R-:W-:-:S04]  /*d690*/  IMAD.WIDE R10, R5, 0x2, R12 ;  /* 0x00000002050a7825 */ /* 0x001fc800078e020c */
[--C-:B-1----:R-:W-:Y:S01]  /*d6a0*/  IMAD.WIDE R8, R14, 0x2, R12.reuse ;  /* 0x000000020e087825 */ /* 0x102fe200078e020c */
[----:B------:R0:W-:Y:S03]  /*d6b0*/  STL.64 [R1+0x30], R10 ;  /* 0x0000300a01007387 */ /* 0x0001e60000100a00 */
[--C-:B------:R-:W-:Y:S01]  /*d6c0*/  IMAD.WIDE R4, R15, 0x2, R12.reuse ;  /* 0x000000020f047825 */ /* 0x100fe200078e020c */
[----:B------:R1:W-:Y:S04]  /*d6d0*/  STL.64 [R1+0x40], R8 ;  /* 0x0000400801007387 */ /* 0x0003e80000100a00 */
[----:B------:R5:W-:Y:S01]  /*d6e0*/  STL.64 [R1+0x48], R4 ;  /* 0x0000480401007387 */ /* 0x000be20000100a00 */
[----:B0-----:R-:W-:-:S04]  /*d6f0*/  IMAD.WIDE R10, R2, 0x2, R12 ;  /* 0x00000002020a7825 */ /* 0x001fc800078e020c */
[--C-:B-1----:R-:W-:Y:S01]  /*d700*/  IMAD.WIDE R8, R3, 0x2, R12.reuse ;  /* 0x0000000203087825 */ /* 0x102fe200078e020c */
[----:B------:R-:W-:Y:S03]  /*d710*/  STL.64 [R1+0x58], R10 ;  /* 0x0000580a01007387 */ /* 0x000fe60000100a00 */
[--C-:B-----5:R-:W-:Y:S01]  /*d720*/  IMAD.WIDE R4, R6, 0x2, R12.reuse ;  /* 0x0000000206047825 */ /* 0x120fe200078e020c */
        /* <DEDUP_REMOVED lines=9> */
[--C-:B--2---:R-:W-:Y:S01]  /*d7c0*/  IMAD.WIDE R6, R21, 0x2, R12.reuse ;  /* 0x0000000215067825 */ /* 0x104fe200078e020c */
[----:B------:R1:W-:Y:S04]  /*d7d0*/  STL.64 [R1+0xb0], R2 ;  /* 0x0000b00201007387 */ /* 0x0003e80000100a00 */
[----:B------:R-:W-:Y:S01]  /*d7e0*/  STL.64 [R1+0xc0], R6 ;  /* 0x0000c00601007387 */ /* 0x000fe20000100a00 */
[----:B0-----:R-:W-:-:S03]  /*d7f0*/  IMAD.WIDE R4, R24, 0x2, R12 ;  /* 0x0000000218047825 */ /* 0x001fc600078e020c */
[----:B------:R-:W2:Y:S04]  /*d800*/  LDL.LU R28, [R1+0x1e0] ;  /* 0x0001e000011c7983 */ /* 0x000ea80000300800 */
[----:B------:R-:W-:Y:S04]  /*d810*/  STL.64 [R1+0xd0], R4 ;  /* 0x0000d00401007387 */ /* 0x000fe80000100a00 */
[----:B------:R-:W3:Y:S01]  /*d820*/  LDL.LU R29, [R1+0x258] ;  /* 0x00025800011d7983 */ /* 0x000ee20000300800 */
[----:B-1----:R-:W-:-:S05]  /*d830*/  IMAD.WIDE R2, R25, 0x2, R12 ;  /* 0x0000000219027825 */ /* 0x002fca00078e020c */
[----:B------:R-:W-:Y:S04]  /*d840*/  STL.64 [R1+0xe0], R2 ;  /* 0x0000e00201007387 */ /* 0x000fe80000100a00 */
[----:B---3--:R0:W-:Y:S04]  /*d850*/  STL [R1+0xe90], R29 ;  /* 0x000e901d01007387 */ /* 0x0081e80000100800 */
[----:B0-----:R-:W3:Y:S04]  /*d860*/  LDL.LU R29, [R1+0x1e4] ;  /* 0x0001e400011d7983 */ /* 0x001ee80000300800 */
[----:B--2---:R0:W-:Y:S04]  /*d870*/  STL [R1+0xe94], R28 ;  /* 0x000e941c01007387 */ /* 0x0041e80000100800 */
[----:B0-----:R-:W2:Y:S04]  /*d880*/  LDL.LU R28, [R1+0x244] ;  /* 0x00024400011c7983 */ /* 0x001ea80000300800 */
[----:B---3--:R0:W-:Y:S04]  /*d890*/  STL [R1+0xe98], R29 ;  /* 0x000e981d01007387 */ /* 0x0081e80000100800 */
[----:B0-----:R-:W3:Y:S04]  /*d8a0*/  LDL.LU R29, [R1+0x240] ;  /* 0x00024000011d7983 */ /* 0x001ee80000300800 */
[----:B--2---:R0:W-:Y:S04]  /*d8b0*/  STL [R1+0xe9c], R28 ;  /* 0x000e9c1c01007387 */ /* 0x0041e80000100800 */
[----:B0-----:R-:W2:Y:S04]  /*d8c0*/  LDL.LU R28, [R1+0x1f4] ;  /* 0x0001f400011c7983 */ /* 0x001ea80000300800 */
[----:B---3--:R2:W-:Y:S04]  /*d8d0*/  STL [R1+0xea0], R29 ;  /* 0x000ea01d01007387 */ /* 0x0085e80000100800 */
        /* <DEDUP_REMOVED lines=17> */
[----:B--2---:R-:W-:-:S03]  /*d9f0*/  IMAD.WIDE R28, R28, 0x2, R12 ;  /* 0x000000021c1c7825 */ /* 0x004fc600078e020c */
[----:B------:R-:W2:Y:S04]  /*da00*/  LDL.LU R6, [R1+0x2d0] ;  /* 0x0002d00001067983 */ /* 0x000ea80000300800 */
[----:B------:R-:W2:Y:S04]  /*da10*/  LDL.LU R7, [R1+0x2d4] ;  /* 0x0002d40001077983 */ /* 0x000ea80000300800 */
[----:B------:R-:W2:Y:S04]  /*da20*/  LDL.LU R16, [R1+0x2d8] ;  /* 0x0002d80001107983 */ /* 0x000ea80000300800 */
[----:B------:R-:W2:Y:S04]  /*da30*/  LDL.LU R17, [R1+0x2dc] ;  /* 0x0002dc0001117983 */ /* 0x000ea80000300800 */
[----:B------:R-:W2:Y:S04]  /*da40*/  LDL.LU R20, [R1+0x2e0] ;  /* 0x0002e00001147983 */ /* 0x000ea80000300800 */
[----:B------:R-:W2:Y:S04]  /*da50*/  LDL.LU R21, [R1+0x2e4] ;  /* 0x0002e40001157983 */ /* 0x000ea80000300800 */
[----:B------:R-:W2:Y:S04]  /*da60*/  LDL.LU R24, [R1+0x2e8] ;  /* 0x0002e80001187983 */ /* 0x000ea80000300800 */
[----:B------:R-:W2:Y:S04]  /*da70*/  LDL.LU R25, [R1+0x2ec] ;  /* 0x0002ec0001197983 */ /* 0x000ea80000300800 */
[----:B------:R0:W-:Y:S04]  /*da80*/  STL.64 [R1+0xf0], R28 ;  /* 0x0000f01c01007387 */ /* 0x0001e80000100a00 */
[----:B0-----:R-:W2:Y:S02]  /*da90*/  LDL.LU R29, [R1+0xea0] ;  /* 0x000ea000011d7983 */ /* 0x001ea40000300800 */
[----:B--2---:R-:W-:-:S05]  /*daa0*/  IMAD.WIDE R28, R29, 0x2, R12 ;  /* 0x000000021d1c7825 */ /* 0x004fca00078e020c */
        /* <DEDUP_REMOVED lines=12> */
[----:B------:R3:W-:Y:S02]  /*db70*/  STL.64 [R1+0x168], R28 ;  /* 0x0001681c01007387 */ /* 0x0007e40000100a00 */
[----:B---3--:R-:W-:-:S04]  /*db80*/  IMAD.WIDE R28, R26, 0x2, R12 ;  /* 0x000000021a1c7825 */ /* 0x008fc800078e020c */
[--C-:B----4-:R-:W-:Y:S01]  /*db90*/  IMAD.WIDE R26, R27, 0x2, R12.reuse ;  /* 0x000000021b1a7825 */ /* 0x110fe200078e020c */
[----:B------:R5:W-:Y:S04]  /*dba0*/  STL.64 [R1+0x178], R28 ;  /* 0x0001781c01007387 */ /* 0x000be80000100a00 */
[----:B------:R0:W-:Y:S01]  /*dbb0*/  STL.64 [R1+0x190], R26 ;  /* 0x0001901a01007387 */ /* 0x0001e20000100a00 */
[----:B-----5:R-:W-:-:S04]  /*dbc0*/  IMAD.WIDE R28, R22, 0x2, R12 ;  /* 0x00000002161c7825 */ /* 0x020fc800078e020c */
[--C-:B0-----:R-:W-:Y:S01]  /*dbd0*/  IMAD.WIDE R26, R23, 0x2, R12.reuse ;  /* 0x00000002171a7825 */ /* 0x101fe200078e020c */
        /* <DEDUP_REMOVED lines=9> */
[--C-:B--2---:R-:W-:Y:S01]  /*dc70*/  IMAD.WIDE R18, R0, 0x2, R12.reuse ;  /* 0x0000000200127825 */ /* 0x104fe200078e020c */
        /* <DEDUP_REMOVED lines=193> */
[----:B0-----:R-:W2:Y:S04]  /*e890*/  LDL.LU.64 R28, [R1+0xe60] ;  /* 0x000e6000011c7983 */ /* 0x001ea80000300a00 */
[----:B------:R5:W-:Y:S02]  /*e8a0*/  STL.64 [R1+0x860], R26 ;  /* 0x0008601a01007387 */ /* 0x000be40000100a00 */
[----:B-----5:R-:W-:-:S04]  /*e8b0*/  IMAD.WIDE R26, R22, 0x2, R12 ;  /* 0x00000002161a7825 */ /* 0x020fc800078e020c */
[--C-:B------:R-:W-:Y:S01]  /*e8c0*/  IMAD.WIDE R22, R23, 0x2, R12.reuse ;  /* 0x0000000217167825 */ /* 0x100fe200078e020c */
[----:B------:R0:W-:Y:S04]  /*e8d0*/  STL.64 [R1+0x870], R26 ;  /* 0x0008701a01007387 */ /* 0x0001e80000100a00 */
[----:B0-----:R-:W3:Y:S04]  /*e8e0*/  LDL.LU.64 R26, [R1+0xe58] ;  /* 0x000e5800011a7983 */ /* 0x001ee80000300a00 */
[----:B------:R0:W-:Y:S02]  /*e8f0*/  STL.64 [R1+0x880], R22 ;  /* 0x0008801601007387 */ /* 0x0001e40000100a00 */
[----:B0-----:R-:W-:-:S04]  /*e900*/  IMAD.WIDE R22, R18, 0x2, R12 ;  /* 0x0000000212167825 */ /* 0x001fc800078e020c */
[--C-:B------:R-:W-:Y:S01]  /*e910*/  IMAD.WIDE R18, R19, 0x2, R12.reuse ;  /* 0x0000000213127825 */ /* 0x100fe200078e020c */
[----:B------:R0:W-:Y:S04]  /*e920*/  STL.64 [R1+0x890], R22 ;  /* 0x0008901601007387 */ /* 0x0001e80000100a00 */
[----:B0-----:R-:W4:Y:S04]  /*e930*/  LDL.LU.64 R22, [R1+0xe50] ;  /* 0x000e500001167983 */ /* 0x001f280000300a00 */
        /* <DEDUP_REMOVED lines=23> */
[----:B0-----:R-:W-:-:S05]  /*eab0*/  IMAD.WIDE R14, R2, 0x2, R12 ;  /* 0x00000002020e7825 */ /* 0x001fca00078e020c */
[----:B------:R0:W-:Y:S04]  /*eac0*/  STL.64 [R1+0x940], R14 ;  /* 0x0009400e01007387 */ /* 0x0001e80000100a00 */
[----:B0-----:R-:W2:Y:S01]  /*ead0*/  LDL.LU.64 R14, [R1+0xe28] ;  /* 0x000e2800010e7983 */ /* 0x001ea20000300a00 */
[----:B------:R-:W-:-:S05]  /*eae0*/  IMAD.WIDE R2, R3, 0x2, R12 ;  /* 0x0000000203027825 */ /* 0x000fca00078e020c */
[----:B------:R0:W-:Y:S02]  /*eaf0*/  STL.64 [R1+0x260], R2 ;  /* 0x0002600201007387 */ /* 0x0001e40000100a00 */
[----:B0-----:R-:W-:-:S04]  /*eb00*/  IMAD.WIDE R2, R6, 0x2, R12 ;  /* 0x0000000206027825 */ /* 0x001fc800078e020c */
[--C-:B------:R-:W-:Y:S01]  /*eb10*/  IMAD.WIDE R6, R7, 0x2, R12.reuse ;  /* 0x0000000207067825 */ /* 0x100fe200078e020c */
[----:B------:R0:W-:Y:S04]  /*eb20*/  STL.64 [R1+0x960], R2 ;  /* 0x0009600201007387 */ /* 0x0001e80000100a00 */
[----:B0-----:R-:W3:Y:S04]  /*eb30*/  LDL.LU.64 R2, [R1+0xe20] ;  /* 0x000e200001027983 */ /* 0x001ee80000300a00 */
        /* <DEDUP_REMOVED lines=16> */
[----:B--2---:R-:W-:-:S02]  /*ec40*/  IMAD.WIDE R24, R14, 0x2, R12 ;  /* 0x000000020e187825 */ /* 0x004fc400078e020c */
[----:B------:R-:W2:Y:S04]  /*ec50*/  LDL.LU R14, [R1+0xe00] ;  /* 0x000e0000010e7983 */ /* 0x000ea80000300800 */
        /* <DEDUP_REMOVED lines=24> */
[----:B------:R0:W-:Y:S03]  /*ede0*/  STL.64 [R1+0xa70], R6 ;  /* 0x000a700601007387 */ /* 0x0001e60000100a00 */
[----:B------:R-:W-:Y:S01]  /*edf0*/  IMAD.WIDE R12, R15, 0x2, R12 ;  /* 0x000000020f0c7825 */ /* 0x000fe200078e020c */
[----:B0-----:R-:W2:Y:S04]  /*ee00*/  LDL.LU.64 R6, [R1+0xdd8] ;  /* 0x000dd80001067983 */ /* 0x001ea80000300a00 */
[----:B------:R0:W-:Y:S04]  /*ee10*/  STL.64 [R1+0xc98], R2 ;  /* 0x000c980201007387 */ /* 0x0001e80000100a00 */
[----:B0-----:R-:W2:Y:S04]  /*ee20*/  LDL.LU.64 R2, [R1+0xdd0] ;  /* 0x000dd00001027983 */ /* 0x001ea80000300a00 */
[----:B------:R-:W3:Y:S04]  /*ee30*/  LDL.LU R15, [R1+0xdc8] ;  /* 0x000dc800010f7983 */ /* 0x000ee80000300800 */
[----:B------:R-:W-:Y:S04]  /*ee40*/  STL.64 [R1+0xdc0], R12 ;  /* 0x000dc00c01007387 */ /* 0x000fe80000100a00 */
[----:B--2---:R-:W-:Y:S04]  /*ee50*/  STL [R1+0x298], R2 ;  /* 0x0002980201007387 */ /* 0x004fe80000100800 */
[----:B------:R-:W-:Y:S04]  /*ee60*/  STL [R1+0x294], R3 ;  /* 0x0002940301007387 */ /* 0x000fe80000100800 */
[----:B------:R-:W-:Y:S04]  /*ee70*/  STL [R1+0x2a0], R4 ;  /* 0x0002a00401007387 */ /* 0x000fe80000100800 */
[----:B------:R-:W-:Y:S04]  /*ee80*/  STL [R1+0x29c], R5 ;  /* 0x00029c0501007387 */ /* 0x000fe80000100800 */
[----:B------:R-:W-:Y:S04]  /*ee90*/  STL [R1+0x2a8], R6 ;  /* 0x0002a80601007387 */ /* 0x000fe80000100800 */
[----:B------:R-:W-:Y:S04]  /*eea0*/  STL [R1+0x2a4], R7 ;  /* 0x0002a40701007387 */ /* 0x000fe80000100800 */
[----:B------:R-:W-:Y:S04]  /*eeb0*/  STL [R1+0x2b0], R8 ;  /* 0x0002b00801007387 */ /* 0x000fe80000100800 */
[----:B------:R-:W-:Y:S04]  /*eec0*/  STL [R1+0x2ac], R9 ;  /* 0x0002ac0901007387 */ /* 0x000fe80000100800 */
[----:B------:R-:W-:Y:S04]  /*eed0*/  STL [R1+0x2b8], R14 ;  /* 0x0002b80e01007387 */ /* 0x000fe80000100800 */
[----:B---3--:R0:W-:Y:S04]  /*eee0*/  STL [R1+0x2b4], R15 ;  /* 0x0002b40f01007387 */ /* 0x0081e80000100800 */
[----:B0-----:R-:W2:Y:S04]  /*eef0*/  LDL.LU.64 R14, [R1+0x8] ;  /* 0x00000800010e7983 */ /* 0x001ea80000300a00 */
[----:B------:R-:W-:Y:S04]  /*ef00*/  STL [R1+0x2c0], R10 ;  /* 0x0002c00a01007387 */ /* 0x000fe80000100800 */
[----:B------:R0:W-:Y:S04]  /*ef10*/  STL [R1+0x2bc], R11 ;  /* 0x0002bc0b01007387 */ /* 0x0001e80000100800 */
[----:B0-----:R-:W3:Y:S04]  /*ef20*/  LDL.LU.64 R10, [R1+0x10] ;  /* 0x00001000010a7983 */ /* 0x001ee80000300a00 */
[----:B------:R-:W2:Y:S04]  /*ef30*/  LDL.LU.64 R8, [R1+0x28] ;  /* 0x0000280001087983 */ /* 0x000ea80000300a00 */
[----:B------:R-:W-:Y:S04]  /*ef40*/  STL [R1+0x2c8], R16 ;  /* 0x0002c81001007387 */ /* 0x000fe80000100800 */
[----:B------:R0:W-:Y:S04]  /*ef50*/  STL [R1+0x2c4], R17 ;  /* 0x0002c41101007387 */ /* 0x0001e80000100800 */
[----:B0-----:R-:W2:Y:S04]  /*ef60*/  LDL.LU.64 R16, [R1] ;  /* 0x0000000001107983 */ /* 0x001ea80000300a00 */
[----:B------:R-:W3:Y:S04]  /*ef70*/  LDL.LU.64 R6, [R1+0x18] ;  /* 0x0000180001067983 */ /* 0x000ee80000300a00 */
[----:B-----5:R-:W-:Y:S04]  /*ef80*/  STL [R1+0x2d0], R18 ;  /* 0x0002d01201007387 */ /* 0x020fe80000100800 */
[----:B------:R-:W-:Y:S04]  /*ef90*/  STL [R1+0x2cc], R19 ;  /* 0x0002cc1301007387 */ /* 0x000fe80000100800 */
[----:B------:R-:W5:Y:S04]  /*efa0*/  LDL.LU.64 R4, [R1+0x38] ;  /* 0x0000380001047983 */ /* 0x000f680000300a00 */
[----:B------:R-:W-:Y:S04]  /*efb0*/  STL [R1+0x2d8], R20 ;  /* 0x0002d81401007387 */ /* 0x000fe80000100800 */
[----:B------:R0:W-:Y:S04]  /*efc0*/  STL [R1+0x2d4], R21 ;  /* 0x0002d41501007387 */ /* 0x0001e80000100800 */
[----:B------:R-:W5:Y:S04]  /*efd0*/  LDL.LU.64 R12, [R1+0x20] ;  /* 0x00002000010c7983 */ /* 0x000f680000300a00 */
[----:B----4-:R-:W-:Y:S04]  /*efe0*/  STL [R1+0x2e0], R22 ;  /* 0x0002e01601007387 */ /* 0x010fe80000100800 */
[----:B------:R1:W-:Y:S04]  /*eff0*/  STL [R1+0x2dc], R23 ;  /* 0x0002dc1701007387 */ /* 0x0003e80000100800 */
[----:B------:R-:W4:Y:S04]  /*f000*/  LDL.LU.64 R2, [R1+0x50] ;  /* 0x0000500001027983 */ /* 0x000f280000300a00 */
[----:B------:R-:W-:Y:S04]  /*f010*/  STL [R1+0x2e8], R24 ;  /* 0x0002e81801007387 */ /* 0x000fe80000100800 */
[----:B------:R-:W-:Y:S04]  /*f020*/  STL [R1+0x2e4], R25 ;  /* 0x0002e41901007387 */ /* 0x000fe80000100800 */
[----:B0-----:R-:W4:Y:S04]  /*f030*/  LDL.LU.64 R20, [R1+0x30] ;  /* 0x0000300001147983 */ /* 0x001f280000300a00 */
[----:B------:R-:W-:Y:S04]  /*f040*/  STL [R1+0x2f0], R26 ;  /* 0x0002f01a01007387 */ /* 0x000fe80000100800 */
[----:B------:R-:W-:Y:S04]  /*f050*/  STL [R1+0x2ec], R27 ;  /* 0x0002ec1b01007387 */ /* 0x000fe80000100800 */
[----:B-1----:R-:W4:Y:S04]  /*f060*/  LDL.LU.64 R22, [R1+0x60] ;  /* 0x0000600001167983 */ /* 0x002f280000300a00 */
[----:B--2---:R0:W-:Y:S04]  /*f070*/  STL [R1+0x2f8], R16 ;  /* 0x0002f81001007387 */ /* 0x0041e80000100800 */
[----:B------:R-:W2:Y:S01]  /*f080*/  LDL.LU.64 R18, [R1+0x40] ;  /* 0x0000400001127983 */ /* 0x000ea20000300a00 */
[----:B------:R-:W-:-:S05]  /*f090*/  IMAD.MOV.U32 R0, RZ, RZ, R17 ;  /* 0x000000ffff007224 */ /* 0x000fca00078e0011 */
[----:B------:R3:W-:Y:S04]  /*f0a0*/  STL [R1+0x2f4], R0 ;  /* 0x0002f40001007387 */ /* 0x0007e80000100800 */
[----:B------:R-:W-:Y:S04]  /*f0b0*/  STL [R1+0x300], R28 ;  /* 0x0003001c01007387 */ /* 0x000fe80000100800 */
[----:B------:R-:W-:Y:S04]  /*f0c0*/  STL [R1+0x2fc], R29 ;  /* 0x0002fc1d01007387 */ /* 0x000fe80000100800 */
[----:B0-----:R-:W2:Y:S01]  /*f0d0*/  LDL.LU.64 R16, [R1+0x70] ;  /* 0x0000700001107983 */ /* 0x001ea20000300a00 */
[----:B---3--:R-:W-:-:S03]  /*f0e0*/  IMAD.MOV.U32 R0, RZ, RZ, R11 ;  /* 0x000000ffff007224 */ /* 0x008fc600078e000b */
[----:B------:R0:W-:Y:S04]  /*f0f0*/  STL [R1+0x308], R10 ;  /* 0x0003080a01007387 */ /* 0x0001e80000100800 */
[----:B0-----:R-:W3:Y:S04]  /*f100*/  LDL.LU.64 R10, [R1+0x48] ;  /* 0x00004800010a7983 */ /* 0x001ee80000300a00 */
[----:B------:R0:W-:Y:S04]  /*f110*/  STL [R1+0x304], R0 ;  /* 0x0003040001007387 */ /* 0x0001e80000100800 */
[----:B------:R1:W-:Y:S01]  /*f120*/  STL [R1+0x310], R14 ;  /* 0x0003100e01007387 */ /* 0x0003e20000100800 */
[----:B0-----:R-:W-:-:S03]  /*f130*/  IMAD.MOV.U32 R0, RZ, RZ, R15 ;  /* 0x000000ffff007224 */ /* 0x001fc600078e000f */
[----:B-1----:R-:W3:Y:S04]  /*f140*/  LDL.LU.64 R14, [R1+0x88] ;  /* 0x00008800010e7983 */ /* 0x002ee80000300a00 */
        /* <DEDUP_REMOVED lines=9> */
[----:B-----5:R1:W-:Y:S01]  /*f1e0*/  STL [R1+0x328], R4 ;  /* 0x0003280401007387 */ /* 0x0203e20000100800 */
[----:B0-----:R-:W-:-:S03]  /*f1f0*/  IMAD.MOV.U32 R0, RZ, RZ, R5 ;  /* 0x000000ffff007224 */ /* 0x001fc600078e0005 */
[----:B-1----:R-:W5:Y:S04]  /*f200*/  LDL.LU.64 R4, [R1+0x68] ;  /* 0x0000680001047983 */ /* 0x002f680000300a00 */
[----:B------:R0:W-:Y:S04]  /*f210*/  STL [R1+0x324], R0 ;  /* 0x0003240001007387 */ /* 0x0001e80000100800 */
[----:B------:R1:W-:Y:S01]  /*f220*/  STL [R1+0x330], R12 ;  /* 0x0003300c01007387 */ /* 0x0003e20000100800 */
[----:B0-----:R-:W-:-:S03]  /*f230*/  IMAD.MOV.U32 R0, RZ, RZ, R13 ;  /* 0x000000ffff007224 */ /* 0x001fc600078e000d */
[----:B-1----:R-:W5:Y:S04]  /*f240*/  LDL.LU.64 R12, [R1+0xa8] ;  /* 0x0000a800010c7983 */ /* 0x002f680000300a00 */
[----:B------:R0:W-:Y:S04]  /*f250*/  STL [R1+0x32c], R0 ;  /* 0x00032c0001007387 */ /* 0x0001e80000100800 */
[----:B----4-:R1:W-:Y:S01]  /*f260*/  STL [R1+0x338], R2 ;  /* 0x0003380201007387 */ /* 0x0103e20000100800 */
[----:B0-----:R-:W-:-:S03]  /*f270*/  IMAD.MOV.U32 R0, RZ, RZ, R3 ;  /* 0x000000ffff007224 */ /* 0x001fc600078e0003 */
[----:B-1----:R-:W4:Y:S04]  /*f280*/  LDL.LU.64 R2, [R1+0x78] ;  /* 0x0000780001027983 */ /* 0x002f280000300a00 */
[----:B------:R0:W-:Y:S04]  /*f290*/  STL [R1+0x334], R0 ;  /* 0x0003340001007387 */ /* 0x0001e80000100800 */
[----:B------:R1:W-:Y:S01]  /*f2a0*/  STL [R1+0x340], R20 ;  /* 0x0003401401007387 */ /* 0x0003e20000100800 */
[----:B0-----:R-:W-:-:S03]  /*f2b0*/  IMAD.MOV.U32 R0, RZ, RZ, R21 ;  /* 0x000000ffff007224 */ /* 0x001fc600078e0015 */
[----:B-1----:R-:W4:Y:S04]  /*f2c0*/  LDL.LU.64 R20, [R1+0xb8] ;  /* 0x0000b80001147983 */ /* 0x002f280000300a00 */
[----:B------:R0:W-:Y:S04]  /*f2d0*/  STL [R1+0x33c], R0 ;  /* 0x00033c0001007387 */ /* 0x0001e80000100800 */
[----:B------:R1:W-:Y:S01]  /*f2e0*/  STL [R1+0x348], R22 ;  /* 0x0003481601007387 */ /* 0x0003e20000100800 */
[----:B0-----:R-:W-:-:S03]  /*f2f0*/  IMAD.MOV.U32 R0, RZ, RZ, R23 ;  /* 0x000000ffff007224 */ /* 0x001fc600078e0017 */
[----:B-1----:R-:W4:Y:S04]  /*f300*/  LDL.LU.64 R22, [R1+0x80] ;  /* 0x0000800001167983 */ /* 0x002f280000300a00 */
[----:B------:R0:W-:Y:S04]  /*f310*/  STL [R1+0x344], R0 ;  /* 0x0003440001007387 */ /* 0x0001e80000100800 */
[----:B--2---:R1:W-:Y:S01]  /*f320*/  STL [R1+0x350], R18 ;  /* 0x0003501201007387 */ /* 0x0043e20000100800 */
[----:B0-----:R-:W-:-:S03]  /*f330*/  IMAD.MOV.U32 R0, RZ, RZ, R19 ;  /* 0x000000ffff007224 */ /* 0x001fc600078e0013 */
[----:B-1----:R-:W2:Y:S04]  /*f340*/  LDL.LU.64 R18, [R1+0xc8] ;  /* 0x0000c80001127983 */ /* 0x002ea80000300a00 */
[----:B------:R0:W-:Y:S04]  /*f350*/  STL [R1+0x34c], R0 ;  /* 0x00034c0001007387 */ /* 0x0001e80000100800 */
[----:B------:R1:W-:Y:S01]  /*f360*/  STL [R1+0x358], R16 ;  /* 0x0003581001007387 */ /* 0x0003e20000100800 */
[----:B0-----:R-:W-:-:S03]  /*f370*/  IMAD.MOV.U32 R0, RZ, RZ, R17 ;  /* 0x000000ffff007224 */ /* 0x001fc600078e0011 */
[----:B-1----:R-:W2:Y:S04]  /*f380*/  LDL.LU.64 R16, [R1+0x90] ;  /* 0x0000900001107983 */ /* 0x002ea80000300a00 */
[----:B------:R0:W-:Y:S04]  /*f390*/  STL [R1+0x354], R0 ;  /* 0x0003540001007387 */ /* 0x0001e80000100800 */
[----:B---3--:R1:W-:Y:S01]  /*f3a0*/  STL [R1+0x360], R10 ;  /* 0x0003600a01007387 */ /* 0x0083e20000100800 */
        /* <DEDUP_REMOVED lines=647> */
[----:B------:R-:W-:Y:S04]  /*11c20*/  STL [R1+0x870], R22 ;  /* 0x0008701601007387 */ /* 0x000fe80000100800 */
[----:B------:R-:W4:Y:S01]  /*11c30*/  LDL.LU.64 R24, [R1+0x8c8] ;  /* 0x0008c80001187983 */ /* 0x000f220000300a00 */
[----:B0-----:R-:W-:-:S05]  /*11c40*/  IMAD.MOV.U32 R0, RZ, RZ, R23 ;  /* 0x000000ffff007224 */ /* 0x001fca00078e0017 */
        /* <DEDUP_REMOVED lines=37> */
[----:B------:R1:W-:Y:S04]  /*11ea0*/  STL [R1+0x8c0], R20 ;  /* 0x0008c01401007387 */ /* 0x0003e80000100800 */
[----:B------:R-:W4:Y:S01]  /*11eb0*/  LDL.LU.64 R22, [R1+0x918] ;  /* 0x0009180001167983 */ /* 0x000f220000300a00 */
[----:B0-----:R-:W-:-:S03]  /*11ec0*/  IMAD.MOV.U32 R0, RZ, RZ, R21 ;  /* 0x000000ffff007224 */ /* 0x001fc600078e0015 */
[----:B------:R-:W-:Y:S04]  /*11ed0*/  STL [R1+0x8c8], R24 ;  /* 0x0008c81801007387 */ /* 0x000fe80000100800 */
[----:B------:R0:W-:Y:S04]  /*11ee0*/  STL [R1+0x8bc], R0 ;  /* 0x0008bc0001007387 */ /* 0x0001e80000100800 */
[----:B-1----:R-:W4:Y:S01]  /*11ef0*/  LDL.LU.64 R20, [R1+0x920] ;  /* 0x0009200001147983 */ /* 0x002f220000300a00 */
[----:B0-----:R-:W-:-:S03]  /*11f00*/  IMAD.MOV.U32 R0, RZ, RZ, R25 ;  /* 0x000000ffff007224 */ /* 0x001fc600078e0019 */
[----:B--2---:R-:W-:Y:S04]  /*11f10*/  STL [R1+0x8d0], R18 ;  /* 0x0008d01201007387 */ /* 0x004fe80000100800 */
[----:B------:R0:W-:Y:S02]  /*11f20*/  STL [R1+0x8c4], R0 ;  /* 0x0008c40001007387 */ /* 0x0001e40000100800 */
[----:B0-----:R-:W-:Y:S02]  /*11f30*/  IMAD.MOV.U32 R0, RZ, RZ, R19 ;  /* 0x000000ffff007224 */ /* 0x001fe400078e0013 */
[----:B------:R-:W2:Y:S04]  /*11f40*/  LDL.LU.64 R18, [R1+0x928] ;  /* 0x0009280001127983 */ /* 0x000ea80000300a00 */
        /* <DEDUP_REMOVED lines=31> */
[----:B------:R-:W-:Y:S04]  /*12140*/  STL [R1+0x918], R22 ;  /* 0x0009181601007387 */ /* 0x000fe80000100800 */
[----:B------:R0:W-:Y:S04]  /*12150*/  STL [R1+0x90c], R0 ;  /* 0x00090c0001007387 */ /* 0x0001e80000100800 */
[----:B-1----:R-:W4:Y:S01]  /*12160*/  LDL.LU.64 R2, [R1+0x968] ;  /* 0x0009680001027983 */ /* 0x002f220000300a00 */
[----:B0-----:R-:W-:-:S03]  /*12170*/  IMAD.MOV.U32 R0, RZ, RZ, R23 ;  /* 0x000000ffff007224 */ /* 0x001fc600078e0017 */
[----:B------:R-:W-:Y:S04]  /*12180*/  STL [R1+0x920], R20 ;  /* 0x0009201401007387 */ /* 0x000fe80000100800 */
[----:B------:R0:W-:Y:S04]  /*12190*/  STL [R1+0x914], R0 ;  /* 0x0009140001007387 */ /* 0x0001e80000100800 */
[----:B------:R-:W4:Y:S01]  /*121a0*/  LDL.LU.64 R22, [R1+0x248] ;  /* 0x0002480001167983 */ /* 0x000f220000300a00 */
[----:B0-----:R-:W-:-:S03]  /*121b0*/  IMAD.MOV.U32 R0, RZ, RZ, R21 ;  /* 0x000000ffff007224 */ /* 0x001fc600078e0015 */
[----:B------:R-:W4:Y:S04]  /*121c0*/  LDL.LU.64 R20, [R1+0x978] ;  /* 0x0009780001147983 */ /* 0x000f280000300a00 */
[----:B------:R0:W-:Y:S04]  /*121d0*/  STL [R1+0x91c], R0 ;  /* 0x00091c0001007387 */ /* 0x0001e80000100800 */
[----:B--2---:R1:W-:Y:S01]  /*121e0*/  STL [R1+0x928], R18 ;  /* 0x0009281201007387 */ /* 0x0043e20000100800 */
[----:B0-----:R-:W-:-:S03]  /*121f0*/  IMAD.MOV.U32 R0, RZ, RZ, R19 ;  /* 0x000000ffff007224 */ /* 0x001fc600078e0013 */
[----:B-1----:R-:W2:Y:S04]  /*12200*/  LDL.LU.64 R18, [R1+0x980] ;  /* 0x0009800001127983 */ /* 0x002ea80000300a00 */
[----:B------:R0:W-:Y:S04]  /*12210*/  STL [R1+0x924], R0 ;  /* 0x0009240001007387 */ /* 0x0001e80000100800 */
[----:B------:R-:W-:Y:S04]  /*12220*/  STL [R1+0x930], R16 ;  /* 0x0009301001007387 */ /* 0x000fe80000100800 */
[----:B------:R-:W2:Y:S01]  /*12230*/  LDL.LU.64 R24, [R1+0x988] ;  /* 0x0009880001187983 */ /* 0x000ea20000300a00 */
[----:B0-----:R-:W-:-:S05]  /*12240*/  IMAD.MOV.U32 R0, RZ, RZ, R17 ;  /* 0x000000ffff007224 */ /* 0x001fca00078e0011 */
[----:B------:R0:W-:Y:S04]  /*12250*/  STL [R1+0x92c], R0 ;  /* 0x00092c0001007387 */ /* 0x0001e80000100800 */
[----:B---3--:R-:W-:Y:S01]  /*12260*/  STL [R1+0x938], R10 ;  /* 0x0009380a01007387 */ /* 0x008fe20000100800 */
[----:B0-----:R-:W-:-:S03]  /*12270*/  IMAD.MOV.U32 R0, RZ, RZ, R11 ;  /* 0x000000ffff007224 */ /* 0x001fc600078e000b */
[----:B------:R-:W3:Y:S04]  /*12280*/  LDL.LU.64 R16, [R1+0x220] ;  /* 0x0002200001107983 */ /* 0x000ee80000300a00 */
[----:B------:R0:W-:Y:S02]  /*12290*/  STL [R1+0x934], R0 ;  /* 0x0009340001007387 */ /* 0x0001e40000100800 */
[----:B0-----:R-:W-:Y:S02]  /*122a0*/  IMAD.MOV.U32 R0, RZ, RZ, R15 ;  /* 0x000000ffff007224 */ /* 0x001fe400078e000f */
[----:B------:R0:W-:Y:S04]  /*122b0*/  STL [R1+0x940], R14 ;  /* 0x0009400e01007387 */ /* 0x0001e80000100800 */
[----:B------:R-:W3:Y:S04]  /*122c0*/  LDL.LU.64 R10, [R1+0x998] ;  /* 0x00099800010a7983 */ /* 0x000ee80000300a00 */
[----:B------:R1:W-:Y:S04]  /*122d0*/  STL [R1+0x93c], R0 ;  /* 0x00093c0001007387 */ /* 0x0003e80000100800 */
[----:B------:R1:W-:Y:S04]  /*122e0*/  STL [R1+0x948], R8 ;  /* 0x0009480801007387 */ /* 0x0003e80000100800 */
[----:B0-----:R-:W3:Y:S01]  /*122f0*/  LDL.LU.64 R14, [R1+0x9a0] ;  /* 0x0009a000010e7983 */ /* 0x001ee20000300a00 */
[----:B-1----:R-:W-:-:S03]  /*12300*/  IMAD.MOV.U32 R0, RZ, RZ, R9 ;  /* 0x000000ffff007224 */ /* 0x002fc600078e0009 */
[----:B------:R-:W-:Y:S04]  /*12310*/  STL [R1+0x950], R6 ;  /* 0x0009500601007387 */ /* 0x000fe80000100800 */
[----:B------:R0:W-:Y:S04]  /*12320*/  STL [R1+0x944], R0 ;  /* 0x0009440001007387 */ /* 0x0001e80000100800 */
[----:B------:R-:W3:Y:S01]  /*12330*/  LDL.LU.64 R8, [R1+0x9a8] ;  /* 0x0009a80001087983 */ /* 0x000ee20000300a00 */
[----:B0-----:R-:W-:-:S03]  /*12340*/  IMAD.MOV.U32 R0, RZ, RZ, R7 ;  /* 0x000000ffff007224 */ /* 0x001fc600078e0007 */
[----:B-----5:R-:W-:Y:S04]  /*12350*/  STL [R1+0x958], R4 ;  /* 0x0009580401007387 */ /* 0x020fe80000100800 */
[----:B------:R0:W-:Y:S04]  /*12360*/  STL [R1+0x94c], R0 ;  /* 0x00094c0001007387 */ /* 0x0001e80000100800 */
[----:B------:R-:W5:Y:S01]  /*12370*/  LDL.LU.64 R6, [R1+0x1f8] ;  /* 0x0001f80001067983 */ /* 0x000f620000300a00 */
[----:B0-----:R-:W-:-:S03]  /*12380*/  IMAD.MOV.U32 R0, RZ, RZ, R5 ;  /* 0x000000ffff007224 */ /* 0x001fc600078e0005 */
[----:B------:R-:W-:Y:S04]  /*12390*/  STL [R1+0x960], R12 ;  /* 0x0009600c01007387 */ /* 0x000fe80000100800 */
[----:B------:R0:W-:Y:S04]  /*123a0*/  STL [R1+0x954], R0 ;  /* 0x0009540001007387 */ /* 0x0001e80000100800 */
[----:B------:R-:W5:Y:S01]  /*123b0*/  LDL.LU.64 R4, [R1+0x9b8] ;  /* 0x0009b80001047983 */ /* 0x000f620000300a00 */
[----:B0-----:R-:W-:-:S03]  /*123c0*/  IMAD.MOV.U32 R0, RZ, RZ, R13 ;  /* 0x000000ffff007224 */ /* 0x001fc600078e000d */
[----:B------:R-:W5:Y:S04]  /*123d0*/  LDL.LU.64 R12, [R1+0x9c0] ;  /* 0x0009c000010c7983 */ /* 0x000f680000300a00 */
[----:B------:R0:W-:Y:S04]  /*123e0*/  STL [R1+0x95c], R0 ;  /* 0x00095c0001007387 */ /* 0x0001e80000100800 */
[----:B----4-:R1:W-:Y:S01]  /*123f0*/  STL [R1+0x968], R2 ;  /* 0x0009680201007387 */ /* 0x0103e20000100800 */
[----:B0-----:R-:W-:-:S03]  /*12400*/  IMAD.MOV.U32 R0, RZ, RZ, R3 ;  /* 0x000000ffff007224 */ /* 0x001fc600078e0003 */
[----:B-1----:R-:W4:Y:S04]  /*12410*/  LDL.LU.64 R2, [R1+0x9c8] ;  /* 0x0009c80001027983 */ /* 0x002f280000300a00 */
[----:B------:R0:W-:Y:S04]  /*12420*/  STL [R1+0x964], R0 ;  /* 0x0009640001007387 */ /* 0x0001e80000100800 */
[----:B------:R1:W-:Y:S01]  /*12430*/  STL [R1+0x970], R22 ;  /* 0x0009701601007387 */ /* 0x0003e20000100800 */
[----:B0-----:R-:W-:-:S03]  /*12440*/  IMAD.MOV.U32 R0, RZ, RZ, R23 ;  /* 0x000000ffff007224 */ /* 0x001fc600078e0017 */
[----:B------:R-:W-:Y:S04]  /*12450*/  STL [R1+0x978], R20 ;  /* 0x0009781401007387 */ /* 0x000fe80000100800 */
[----:B------:R0:W-:Y:S04]  /*12460*/  STL [R1+0x96c], R0 ;  /* 0x00096c0001007387 */ /* 0x0001e80000100800 */
[----:B-1----:R-:W4:Y:S01]  /*12470*/  LDL.LU.64 R22, [R1+0x1d0] ;  /* 0x0001d00001167983 */ /* 0x002f220000300a00 */
[----:B0-----:R-:W-:-:S03]  /*12480*/  IMAD.MOV.U32 R0, RZ, RZ, R21 ;  /* 0x000000ffff007224 */ /* 0x001fc600078e0015 */
[----:B--2---:R-:W-:Y:S04]  /*12490*/  STL [R1+0x980], R18 ;  /* 0x0009801201007387 */ /* 0x004fe80000100800 */
[----:B------:R0:W-:Y:S04]  /*124a0*/  STL [R1+0x974], R0 ;  /* 0x0009740001007387 */ /* 0x0001e80000100800 */
[----:B------:R-:W2:Y:S01]  /*124b0*/  LDL.LU.64 R20, [R1+0x9d8] ;  /* 0x0009d80001147983 */ /* 0x000ea20000300a00 */
[----:B0-----:R-:W-:-:S03]  /*124c0*/  IMAD.MOV.U32 R0, RZ, RZ, R19 ;  /* 0x000000ffff007224 */ /* 0x001fc600078e0013 */
[----:B------:R-:W-:Y:S04]  /*124d0*/  STL [R1+0x988], R24 ;  /* 0x0009881801007387 */ /* 0x000fe80000100800 */
[----:B------:R0:W-:Y:S04]  /*124e0*/  STL [R1+0x97c], R0 ;  /* 0x00097c0001007387 */ /* 0x0001e80000100800 */
[----:B------:R-:W2:Y:S01]  /*124f0*/  LDL.LU.64 R18, [R1+0x9e0] ;  /* 0x0009e00001127983 */ /* 0x000ea20000300a00 */
[----:B0-----:R-:W-:-:S03]  /*12500*/  IMAD.MOV.U32 R0, RZ, RZ, R25 ;  /* 0x000000ffff007224 */ /* 0x001fc600078e0019 */
[----:B---3--:R-:W-:Y:S04]  /*12510*/  STL [R1+0x990], R16 ;  /* 0x0009901001007387 */ /* 0x008fe80000100800 */
[----:B------:R0:W-:Y:S02]  /*12520*/  STL [R1+0x984], R0 ;  /* 0x0009840001007387 */ /* 0x0001e40000100800 */
[----:B0-----:R-:W-:Y:S02]  /*12530*/  IMAD.MOV.U32 R0, RZ, RZ, R17 ;  /* 0x000000ffff007224 */ /* 0x001fe400078e0011 */
[----:B------:R-:W3:Y:S04]  /*12540*/  LDL.LU.64 R16, [R1+0x9e8] ;  /* 0x0009e80001107983 */ /* 0x000ee80000300a00 */
[----:B------:R0:W-:Y:S04]  /*12550*/  STL [R1+0x98c], R0 ;  /* 0x00098c0001007387 */ /* 0x0001e80000100800 */
[----:B------:R1:W-:Y:S01]  /*12560*/  STL [R1+0x998], R10 ;  /* 0x0009980a01007387 */ /* 0x0003e20000100800 */
[----:B0-----:R-:W-:-:S03]  /*12570*/  IMAD.MOV.U32 R0, RZ, RZ, R11 ;  /* 0x000000ffff007224 */ /* 0x001fc600078e000b */
[----:B------:R-:W-:Y:S04]  /*12580*/  STL [R1+0x9a0], R14 ;  /* 0x0009a00e01007387 */ /* 0x000fe80000100800 */
[----:B------:R0:W-:Y:S04]  /*12590*/  STL [R1+0x994], R0 ;  /* 0x0009940001007387 */ /* 0x0001e80000100800 */
[----:B-1----:R-:W3:Y:S01]  /*125a0*/  LDL.LU.64 R10, [R1+0x1a8] ;  /* 0x0001a800010a7983 */ /* 0x002ee20000300a00 */
[----:B0-----:R-:W-:-:S03]  /*125b0*/  IMAD.MOV.U32 R0, RZ, RZ, R15 ;  /* 0x000000ffff007224 */ /* 0x001fc600078e000f */
[----:B------:R-:W-:Y:S04]  /*125c0*/  STL [R1+0x9a8], R8 ;  /* 0x0009a80801007387 */ /* 0x000fe80000100800 */
[----:B------:R0:W-:Y:S04]  /*125d0*/  STL [R1+0x99c], R0 ;  /* 0x00099c0001007387 */ /* 0x0001e80000100800 */
[----:B------:R-:W3:Y:S01]  /*125e0*/  LDL.LU.64 R14, [R1+0x9f8] ;  /* 0x0009f800010e7983 */ /* 0x000ee20000300a00 */
[----:B0-----:R-:W-:-:S05]  /*125f0*/  IMAD.MOV.U32 R0, RZ, RZ, R9 ;  /* 0x000000ffff007224 */ /* 0x001fca00078e0009 */
[----:B------:R0:W-:Y:S04]  /*12600*/  STL [R1+0x9a4], R0 ;  /* 0x0009a40001007387 */ /* 0x0001e80000100800 */
[----:B-----5:R-:W-:Y:S04]  /*12610*/  STL [R1+0x9b0], R6 ;  /* 0x0009b00601007387 */ /* 0x020fe80000100800 */
[----:B------:R-:W5:Y:S01]  /*12620*/  LDL.LU.64 R8, [R1+0xa00] ;  /* 0x000a000001087983 */ /* 0x000f620000300a00 */
[----:B0-----:R-:W-:-:S05]  /*12630*/  IMAD.MOV.U32 R0, RZ, RZ, R7 ;  /* 0x000000ffff007224 */ /* 0x001fca00078e0007 */
[----:B------:R0:W-:Y:S04]  /*12640*/  STL [R1+0x9ac], R0 ;  /* 0x0009ac0001007387 */ /* 0x0001e80000100800 */
[----:B------:R-:W-:Y:S01]  /*12650*/  STL [R1+0x9b8], R4 ;  /* 0x0009b80401007387 */ /* 0x000fe20000100800 */
[----:B0-----:R-:W-:-:S03]  /*12660*/  IMAD.MOV.U32 R0, RZ, RZ, R5 ;  /* 0x000000ffff007224 */ /* 0x001fc600078e0005 */
[----:B------:R-:W-:Y:S04]  /*12670*/  STL [R1+0x9c0], R12 ;  /* 0x0009c00c01007387 */ /* 0x000fe80000100800 */
[----:B------:R0:W-:Y:S04]  /*12680*/  STL [R1+0x9b4], R0 ;  /* 0x0009b40001007387 */ /* 0x0001e80000100800 */
[----:B------:R-:W5:Y:S01]  /*12690*/  LDL.LU.64 R6, [R1+0xa08] ;  /* 0x000a080001067983 */ /* 0x000f620000300a00 */
[----:B0-----:R-:W-:-:S03]  /*126a0*/  IMAD.MOV.U32 R0, RZ, RZ, R13 ;  /* 0x000000ffff007224 */ /* 0x001fc600078e000d */
[----:B----4-:R-:W-:Y:S04]  /*126b0*/  STL [R1+0x9c8], R2 ;  /* 0x0009c80201007387 */ /* 0x010fe80000100800 */
[----:B------:R0:W-:Y:S04]  /*126c0*/  STL [R1+0x9bc], R0 ;  /* 0x0009bc0001007387 */ /* 0x0001e80000100800 */
[----:B------:R-:W4:Y:S04]  /*126d0*/  LDL.LU.64 R12, [R1+0x180] ;  /* 0x00018000010c7983 */ /* 0x000f280000300a00 */
[----:B------:R-:W4:Y:S01]  /*126e0*/  LDL.LU.64 R4, [R1+0xa18] ;  /* 0x000a180001047983 */ /* 0x000f220000300a00 */
[----:B0-----:R-:W-:-:S05]  /*126f0*/  IMAD.MOV.U32 R0, RZ, RZ, R3 ;  /* 0x000000ffff007224 */ /* 0x001fca00078e0003 */
[----:B------:R0:W-:Y:S04]  /*12700*/  STL [R1+0x9c4], R0 ;  /* 0x0009c40001007387 */ /* 0x0001e80000100800 */
[----:B------:R-:W-:Y:S04]  /*12710*/  STL [R1+0x9d0], R22 ;  /* 0x0009d01601007387 */ /* 0x000fe80000100800 */
[----:B------:R-:W4:Y:S01]  /*12720*/  LDL.LU.64 R2, [R1+0xa20] ;  /* 0x000a200001027983 */ /* 0x000f220000300a00 */
[----:B0-----:R-:W-:-:S03]  /*12730*/  IMAD.MOV.U32 R0, RZ, RZ, R23 ;  /* 0x000000ffff007224 */ /* 0x001fc600078e0017 */
[----:B--2---:R-:W-:Y:S04]  /*12740*/  STL [R1+0x9d8], R20 ;  /* 0x0009d81401007387 */ /* 0x004fe80000100800 */
[----:B------:R0:W-:Y:S04]  /*12750*/  STL [R1+0x9cc], R0 ;  /* 0x0009cc0001007387 */ /* 0x0001e80000100800 */
[----:B------:R-:W2:Y:S01]  /*12760*/  LDL.LU.64 R28, [R1+0xa28] ;  /* 0x000a2800011c7983 */ /* 0x000ea20000300a00 */
[----:B0-----:R-:W-:-:S03]  /*12770*/  IMAD.MOV.U32 R0, RZ, RZ, R21 ;  /* 0x000000ffff007224 */ /* 0x001fc600078e0015 */
[----:B------:R-:W-:Y:S04]  /*12780*/  STL [R1+0x9e0], R18 ;  /* 0x0009e01201007387 */ /* 0x000fe80000100800 */
[----:B------:R0:W-:Y:S04]  /*12790*/  STL [R1+0x9d4], R0 ;  /* 0x0009d40001007387 */ /* 0x0001e80000100800 */
[----:B------:R-:W2:Y:S04]  /*127a0*/  LDL.LU.64 R26, [R1+0x158] ;  /* 0x00015800011a7983 */ /* 0x000ea80000300a00 */
[----:B------:R-:W2:Y:S01]  /*127b0*/  LDL.LU.64 R24, [R1+0xa38] ;  /* 0x000a380001187983 */ /* 0x000ea20000300a00 */
[----:B0-----:R-:W-:-:S05]  /*127c0*/  IMAD.MOV.U32 R0, RZ, RZ, R19 ;  /* 0x000000ffff007224 */ /* 0x001fca00078e0013 */
[----:B------:R0:W-:Y:S04]  /*127d0*/  STL [R1+0x9dc], R0 ;  /* 0x0009dc0001007387 */ /* 0x0001e80000100800 */
[----:B---3--:R-:W-:Y:S04]  /*127e0*/  STL [R1+0x9e8], R16 ;  /* 0x0009e81001007387 */ /* 0x008fe80000100800 */
[----:B------:R-:W3:Y:S01]  /*127f0*/  LDL.LU.64 R22, [R1+0xa40] ;  /* 0x000a400001167983 */ /* 0x000ee20000300a00 */
[----:B0-----:R-:W-:-:S03]  /*12800*/  IMAD.MOV.U32 R0, RZ, RZ, R17 ;  /* 0x000000ffff007224 */ /* 0x001fc600078e0011 */
[----:B------:R-:W3:Y:S04]  /*12810*/  LDL.LU.64 R20, [R1+0xa48] ;  /* 0x000a480001147983 */ /* 0x000ee80000300a00 */
[----:B------:R0:W-:Y:S04]  /*12820*/  STL [R1+0x9e4], R0 ;  /* 0x0009e40001007387 */ /* 0x0001e80000100800 */
[----:B------:R-:W-:Y:S04]  /*12830*/  STL [R1+0x9f0], R10 ;  /* 0x0009f00a01007387 */ /* 0x000fe80000100800 */
[----:B------:R-:W3:Y:S01]  /*12840*/  LDL.LU.64 R18, [R1+0x140] ;  /* 0x0001400001127983 */ /* 0x000ee20000300a00 */
[----:B0-----:R-:W-:-:S03]  /*12850*/  IMAD.MOV.U32 R0, RZ, RZ, R11 ;  /* 0x000000ffff007224 */ /* 0x001fc600078e000b */
[----:B------:R-:W3:Y:S04]  /*12860*/  LDL.LU.64 R16, [R1+0xa58] ;  /* 0x000a580001107983 */ /* 0x000ee80000300a00 */
[----:B------:R0:W-:Y:S04]  /*12870*/  STL [R1+0x9ec], R0 ;  /* 0x0009ec0001007387 */ /* 0x0001e80000100800 */
[----:B------:R1:W-:Y:S01]  /*12880*/  STL [R1+0x9f8], R14 ;  /* 0x0009f80e01007387 */ /* 0x0003e20000100800 */
[----:B0-----:R-:W-:-:S03]  /*12890*/  IMAD.MOV.U32 R0, RZ, RZ, R15 ;  /* 0x000000ffff007224 */ /* 0x001fc600078e000f */
[----:B------:R-:W3:Y:S04]  /*128a0*/  LDL.LU.64 R10, [R1+0xa60] ;  /* 0x000a6000010a7983 */ /* 0x000ee80000300a00 */
[----:B-----5:R-:W-:Y:S04]  /*128b0*/  STL [R1+0xa00], R8 ;  /* 0x000a000801007387 */ /* 0x020fe80000100800 */
[----:B------:R0:W-:Y:S04]  /*128c0*/  STL [R1+0x9f4], R0 ;  /* 0x0009f40001007387 */ /* 0x0001e80000100800 */
[----:B-1----:R-:W5:Y:S01]  /*128d0*/  LDL.LU.64 R14, [R1+0xa68] ;  /* 0x000a6800010e7983 */ /* 0x002f620000300a00 */
[----:B0-----:R-:W-:-:S03]  /*128e0*/  IMAD.MOV.U32 R0, RZ, RZ, R9 ;  /* 0x000000ffff007224 */ /* 0x001fc600078e0009 */
[----:B------:R-:W5:Y:S04]  /*128f0*/  LDL.LU.64 R8, [R1+0xa70] ;  /* 0x000a700001087983 */ /* 0x000f680000300a00 */
[----:B------:R0:W-:Y:S02]  /*12900*/  STL [R1+0x9fc], R0 ;  /* 0x0009fc0001007387 */ /* 0x0001e40000100800 */
[----:B0-----:R-:W-:Y:S02]  /*12910*/  IMAD.MOV.U32 R0, RZ, RZ, R7 ;  /* 0x000000ffff007224 */ /* 0x001fe400078e0007 */
[----:B------:R0:W-:Y:S04]  /*12920*/  STL [R1+0xa08], R6 ;  /* 0x000a080601007387 */ /* 0x0001e80000100800 */
[----:B0-----:R-:W5:Y:S04]  /*12930*/  LDL.LU.64 R6, [R1+0xa78] ;  /* 0x000a780001067983 */ /* 0x001f680000300a00 */
[----:B------:R0:W-:Y:S04]  /*12940*/  STL [R1+0xa04], R0 ;  /* 0x000a040001007387 */ /* 0x0001e80000100800 */
[----:B----4-:R1:W-:Y:S01]  /*12950*/  STL [R1+0xa10], R12 ;  /* 0x000a100c01007387 */ /* 0x0103e20000100800 */
[----:B0-----:R-:W-:-:S03]  /*12960*/  IMAD.MOV.U32 R0, RZ, RZ, R13 ;  /* 0x000000ffff007224 */ /* 0x001fc600078e000d */
[----:B-1----:R-:W4:Y:S04]  /*12970*/  LDL.LU.64 R12, [R1+0xdc0] ;  /* 0x000dc000010c7983 */ /* 0x002f280000300a00 */
[----:B------:R-:W-:Y:S04]  /*12980*/  STL [R1+0xa18], R4 ;  /* 0x000a180401007387 */ /* 0x000fe80000100800 */
[----:B------:R0:W-:Y:S04]  /*12990*/  STL [R1+0xa0c], R0 ;  /* 0x000a0c0001007387 */ /* 0x0001e80000100800 */
[----:B------:R-:W-:Y:S01]  /*129a0*/  STL [R1+0xa20], R2 ;  /* 0x000a200201007387 */ /* 0x000fe20000100800 */
[----:B0-----:R-:W-:-:S05]  /*129b0*/  IMAD.MOV.U32 R0, RZ, RZ, R5 ;  /* 0x000000ffff007224 */ /* 0x001fca00078e0005 */
[----:B------:R0:W-:Y:S04]  /*129c0*/  STL [R1+0xa14], R0 ;  /* 0x000a140001007387 */ /* 0x0001e80000100800 */
[----:B------:R-:W4:Y:S01]  /*129d0*/  LDL.LU.64 R4, [R1+0xa88] ;  /* 0x000a880001047983 */ /* 0x000f220000300a00 */
[----:B0-----:R-:W-:-:S03]  /*129e0*/  IMAD.MOV.U32 R0, RZ, RZ, R3 ;  /* 0x000000ffff007224 */ /* 0x001fc600078e0003 */
[----:B--2---:R-:W-:Y:S04]  /*129f0*/  STL [R1+0xa28], R28 ;  /* 0x000a281c01007387 */ /* 0x004fe80000100800 */
[----:B------:R0:W-:Y:S04]  /*12a00*/  STL [R1+0xa1c], R0 ;  /* 0x000a1c0001007387 */ /* 0x0001e80000100800 */
[----:B------:R-:W2:Y:S01]  /*12a10*/  LDL.64 R2, [R1+0xc98] ;  /* 0x000c980001027983 */ /* 0x000ea20000100a00 */
[----:B0-----:R-:W-:-:S03]  /*12a20*/  IMAD.MOV.U32 R0, RZ, RZ, R29 ;  /* 0x000000ffff007224 */ /* 0x001fc600078e001d */
[----:B------:R-:W-:Y:S04]  /*12a30*/  STL [R1+0xa30], R26 ;  /* 0x000a301a01007387 */ /* 0x000fe80000100800 */
[----:B------:R0:W-:Y:S04]  /*12a40*/  STL [R1+0xa24], R0 ;  /* 0x000a240001007387 */ /* 0x0001e80000100800 */
[----:B------:R-:W-:Y:S01]  /*12a50*/  STL [R1+0xa38], R24 ;  /* 0x000a381801007387 */ /* 0x000fe20000100800 */
[----:B0-----:R-:W-:-:S05]  /*12a60*/  IMAD.MOV.U32 R0, RZ, RZ, R27 ;  /* 0x000000ffff007224 */ /* 0x001fca00078e001b */
[----:B------:R0:W-:Y:S04]  /*12a70*/  STL [R1+0xa2c], R0 ;  /* 0x000a2c0001007387 */ /* 0x0001e80000100800 */
[----:B---3--:R-:W-:Y:S01]  /*12a80*/  STL [R1+0xa40], R22 ;  /* 0x000a401601007387 */ /* 0x008fe20000100800 */
[----:B0-----:R-:W-:-:S05]  /*12a90*/  IMAD.MOV.U32 R0, RZ, RZ, R25 ;  /* 0x000000ffff007224 */ /* 0x001fca00078e0019 */
[----:B------:R0:W-:Y:S04]  /*12aa0*/  STL [R1+0xa34], R0 ;  /* 0x000a340001007387 */ /* 0x0001e80000100800 */
[----:B------:R-:W-:Y:S01]  /*12ab0*/  STL [R1+0xa48], R20 ;  /* 0x000a481401007387 */ /* 0x000fe20000100800 */
        /* <DEDUP_REMOVED lines=10> */
[----:B------:R0:W-:Y:S02]  /*12b60*/  STL [R1+0xa54], R0 ;  /* 0x000a540001007387 */ /* 0x0001e40000100800 */
[----:B0-----:R-:W-:-:S05]  /*12b70*/  IMAD.MOV.U32 R0, RZ, RZ, R11 ;  /* 0x000000ffff007224 */ /* 0x001fca00078e000b */
[----:B------:R0:W-:Y:S04]  /*12b80*/  STL [R1+0xa5c], R0 ;  /* 0x000a5c0001007387 */ /* 0x0001e80000100800 */
[----:B-----5:R-:W-:Y:S01]  /*12b90*/  STL [R1+0xa68], R14 ;  /* 0x000a680e01007387 */ /* 0x020fe20000100800 */
[----:B0-----:R-:W-:-:S03]  /*12ba0*/  IMAD.MOV.U32 R0, RZ, RZ, R15 ;  /* 0x000000ffff007224 */ /* 0x001fc600078e000f */
[----:B------:R-:W-:Y:S04]  /*12bb0*/  STL [R1+0xa70], R8 ;  /* 0x000a700801007387 */ /* 0x000fe80000100800 */
[----:B------:R0:W-:Y:S02]  /*12bc0*/  STL [R1+0xa64], R0 ;  /* 0x000a640001007387 */ /* 0x0001e40000100800 */
[----:B0-----:R-:W-:-:S05]  /*12bd0*/  IMAD.MOV.U32 R0, RZ, RZ, R9 ;  /* 0x000000ffff007224 */ /* 0x001fca00078e0009 */
[----:B------:R0:W-:Y:S04]  /*12be0*/  STL [R1+0xa6c], R0 ;  /* 0x000a6c0001007387 */ /* 0x0001e80000100800 */
[----:B------:R-:W-:Y:S01]  /*12bf0*/  STL [R1+0xa78], R6 ;  /* 0x000a780601007387 */ /* 0x000fe20000100800 */
[----:B0-----:R-:W-:-:S03]  /*12c00*/  IMAD.MOV.U32 R0, RZ, RZ, R7 ;  /* 0x000000ffff007224 */ /* 0x001fc600078e0007 */
[----:B----4-:R-:W-:Y:S04]  /*12c10*/  STL [R1+0xa80], R12 ;  /* 0x000a800c01007387 */ /* 0x010fe80000100800 */
[----:B------:R0:W-:Y:S02]  /*12c20*/  STL [R1+0xa74], R0 ;  /* 0x000a740001007387 */ /* 0x0001e40000100800 */
[----:B0-----:R-:W0:Y:S02]  /*12c30*/  S2R R0, SR_TID.X ;  /* 0x0000000000007919 */ /* 0x001e240000002100 */
[----:B------:R-:W-:Y:S04]  /*12c40*/  STL [R1+0xa7c], R13 ;  /* 0x000a7c0d01007387 */ /* 0x000fe80000100800 */
[----:B------:R1:W-:Y:S02]  /*12c50*/  STL [R1+0xa88], R4 ;  /* 0x000a880401007387 */ /* 0x0003e40000100800 */
[----:B-1----:R-:W-:-:S05]  /*12c60*/  IMAD.MOV.U32 R4, RZ, RZ, R5 ;  /* 0x000000ffff047224 */ /* 0x002fca00078e0005 */
[----:B------:R1:W-:Y:S01]  /*12c70*/  STL [R1+0xa84], R4 ;  /* 0x000a840401007387 */ /* 0x0003e20000100800 */
[----:B0-----:R-:W-:-:S04]  /*12c80*/  SHF.R.U32.HI R0, RZ, 0x5, R0 ;  /* 0x00000005ff007819 */ /* 0x001fc80000011600 */
[----:B------:R-:W-:-:S04]  /*12c90*/  SGXT.U32 R0, R0, 0x2 ;  /* 0x000000020000781a */ /* 0x000fc80000000000 */
[C---:B-1----:R-:W-:Y:S02]  /*12ca0*/  LOP3.LUT R4, R0.reuse, 0x88, RZ, 0xfc, !PT ;  /* 0x0000008800047812 */ /* 0x042fe400078efcff */
[C---:B------:R-:W-:Y:S02]  /*12cb0*/  LOP3.LUT R4, R0.reuse, 0x94, RZ, 0xfc, !PT ;  /* 0x0000009400047812 */ /* 0x040fe400078efcff */
[C---:B------:R-:W-:Y:S02]  /*12cc0*/  LOP3.LUT R4, R0.reuse, 0xa0, RZ, 0xfc, !PT ;  /* 0x000000a000047812 */ /* 0x040fe400078efcff */
[C---:B------:R-:W-:Y:S02]  /*12cd0*/  LOP3.LUT R4, R0.reuse, 0xac, RZ, 0xfc, !PT ;  /* 0x000000ac00047812 */ /* 0x040fe400078efcff */
[C---:B------:R-:W-:Y:S02]  /*12ce0*/  LOP3.LUT R4, R0.reuse, 0xb8, RZ, 0xfc, !PT ;  /* 0x000000b800047812 */ /* 0x040fe400078efcff */
[C---:B------:R-:W-:Y:S01]  /*12cf0*/  LOP3.LUT R4, R0.reuse, 0xc4, RZ, 0xfc, !PT ;  /* 0x000000c400047812 */ /* 0x040fe200078efcff */
[----:B--2---:R0:W-:Y:S02]  /*12d00*/  STL [R1+0xa90], R2 ;  /* 0x000a900201007387 */ /* 0x0041e40000100800 */
[----:B0-----:R-:W-:Y:S01]  /*12d10*/  IMAD.MOV.U32 R2, RZ, RZ, R3 ;  /* 0x000000ffff027224 */ /* 0x001fe200078e0003 */
[----:B------:R-:W-:-:S02]  /*12d20*/  LOP3.LUT R3, R0, 0x80, RZ, 0xfc, !PT ;  /* 0x0000008000037812 */ /* 0x000fc400078efcff */
[C---:B------:R-:W-:Y:S02]  /*12d30*/  LOP3.LUT R3, R0.reuse, 0x8c, RZ, 0xfc, !PT ;  /* 0x0000008c00037812 */ /* 0x040fe400078efcff */
[----:B------:R0:W-:Y:S01]  /*12d40*/  STL [R1+0xa8c], R2 ;  /* 0x000a8c0201007387 */ /* 0x0001e20000100800 */
[C---:B------:R-:W-:Y:S02]  /*12d50*/  LOP3.LUT R3, R0.reuse, 0x98, RZ, 0xfc, !PT ;  /* 0x0000009800037812 */ /* 0x040fe400078efcff */
[C---:B------:R-:W-:Y:S01]  /*12d60*/  LOP3.LUT R3, R0.reuse, 0xa4, RZ, 0xfc, !PT ;  /* 0x000000a400037812 */ /* 0x040fe200078efcff */
[----:B------:R1:W-:Y:S01]  /*12d70*/  STL [R1+0x210], RZ ;  /* 0x000210ff01007387 */ /* 0x0003e20000100800 */
[C---:B------:R-:W-:Y:S02]  /*12d80*/  LOP3.LUT R3, R0.reuse, 0xb0, RZ, 0xfc, !PT ;  /* 0x000000b000037812 */ /* 0x040fe400078efcff */
[C---:B0-----:R-:W-:Y:S02]  /*12d90*/  LOP3.LUT R2, R0.reuse, 0x84, RZ, 0xfc, !PT ;  /* 0x0000008400027812 */ /* 0x041fe400078efcff */
[----:B------:R-:W-:-:S02]  /*12da0*/  LOP3.LUT R2, R0, 0x90, RZ, 0xfc, !PT ;  /* 0x0000009000027812 */ /* 0x000fc400078efcff */
[C---:B------:R-:W-:Y:S02]  /*12db0*/  LOP3.LUT R2, R0.reuse, 0x9c, RZ, 0xfc, !PT ;  /* 0x0000009c00027812 */ /* 0x040fe400078efcff */
[C---:B------:R-:W-:Y:S02]  /*12dc0*/  LOP3.LUT R2, R0.reuse, 0xa8, RZ, 0xfc, !PT ;  /* 0x000000a800027812 */ /* 0x040fe400078efcff */
[C---:B------:R-:W-:Y:S01]  /*12dd0*/  LOP3.LUT R2, R0.reuse, 0xb4, RZ, 0xfc, !PT ;  /* 0x000000b400027812 */ /* 0x040fe200078efcff */
[----:B------:R1:W-:Y:S01]  /*12de0*/  STL [R1+0x214], RZ ;  /* 0x000214ff01007387 */ /* 0x0003e20000100800 */
[C---:B------:R-:W-:Y:S02]  /*12df0*/  LOP3.LUT R3, R0.reuse, 0xbc, RZ, 0xfc, !PT ;  /* 0x000000bc00037812 */ /* 0x040fe400078efcff */
[C---:B------:R-:W-:Y:S01]  /*12e00*/  LOP3.LUT R2, R0.reuse, 0xc0, RZ, 0xfc, !PT ;  /* 0x000000c000027812 */ /* 0x040fe200078efcff */
[----:B------:R1:W-:Y:S01]  /*12e10*/  STL [R1+0x218], RZ ;  /* 0x000218ff01007387 */ /* 0x0003e20000100800 */
[----:B------:R-:W-:-:S02]  /*12e20*/  LOP3.LUT R3, R0, 0xc8, RZ, 0xfc, !PT ;  /* 0x000000c800037812 */ /* 0x000fc400078efcff */
[C---:B------:R-:W-:Y:S01]  /*12e30*/  LOP3.LUT R2, R0.reuse, 0xcc, RZ, 0xfc, !PT ;  /* 0x000000cc00027812 */ /* 0x040fe200078efcff */
[----:B------:R1:W-:Y:S01]  /*12e40*/  STL [R1+0x21c], RZ ;  /* 0x00021cff01007387 */ /* 0x0003e20000100800 */
        /* <DEDUP_REMOVED lines=15> */
[----:B------:R-:W-:-:S03]  /*12f40*/  LOP3.LUT R0, R0, 0xf8, RZ, 0xfc, !PT ;  /* 0x000000f800007812 */ /* 0x000fc600078efcff */
[----:B------:R1:W-:Y:S04]  /*12f50*/  STL [R1+0x1f4], RZ ;  /* 0x0001f4ff01007387 */ /* 0x0003e80000100800 */
[----:B------:R1:W-:Y:S04]  /*12f60*/  STL [R1+0x1f8], RZ ;  /* 0x0001f8ff01007387 */ /* 0x0003e80000100800 */
[----:B------:R1:W-:Y:S04]  /*12f70*/  STL [R1+0x1fc], RZ ;  /* 0x0001fcff01007387 */ /* 0x0003e80000100800 */
[----:B------:R-:W2:Y:S04]  /*12f80*/  LDL R3, [R1+0x128] ;  /* 0x0001280001037983 */ /* 0x000ea80000100800 */
[----:B------:R-:W3:Y:S01]  /*12f90*/  LDL R0, [R1+0x12c] ;  /* 0x00012c0001007983 */ /* 0x000ee20000100800 */
[----:B------:R-:W0:Y:S01]  /*12fa0*/  S2R R2, SR_TID.X ;  /* 0x0000000000027919 */ /* 0x000e220000002100 */
[----:B------:R-:W4:Y:S01]  /*12fb0*/  S2R R5, SR_TID.X ;  /* 0x0000000000057919 */ /* 0x000f220000002100 */
[----:B0-----:R-:W-:-:S05]  /*12fc0*/  LOP3.LUT R2, R2, 0x7f, RZ, 0xc0, !PT ;  /* 0x0000007f02027812 */ /* 0x001fca00078ec0ff */
[----:B------:R-:W-:Y:S02]  /*12fd0*/  IMAD.SHL.U32 R4, R2, 0x2, RZ ;  /* 0x0000000202047824 */ /* 0x000fe400078e00ff */
[----:B------:R-:W0:Y:S01]  /*12fe0*/  S2R R2, SR_TID.X ;  /* 0x0000000000027919 */ /* 0x000e220000002100 */
[----:B------:R1:W-:Y:S04]  /*12ff0*/  STL [R1+0x1d0], RZ ;  /* 0x0001d0ff01007387 */ /* 0x0003e80000100800 */
[----:B------:R1:W-:Y:S01]  /*13000*/  STL [R1+0x1d4], RZ ;  /* 0x0001d4ff01007387 */ /* 0x0003e20000100800 */
[----:B----4-:R-:W-:-:S03]  /*13010*/  IMAD.SHL.U32 R5, R5, 0x2, RZ ;  /* 0x0000000205057824 */ /* 0x010fc600078e00ff */
[----:B------:R1:W-:Y:S04]  /*13020*/  STL [R1+0x1d8], RZ ;  /* 0x0001d8ff01007387 */ /* 0x0003e80000100800 */
[----:B------:R1:W-:Y:S04]  /*13030*/  STL [R1+0x1dc], RZ ;  /* 0x0001dcff01007387 */ /* 0x0003e80000100800 */
[----:B------:R1:W-:Y:S04]  /*13040*/  STL [R1+0x1c0], RZ ;  /* 0x0001c0ff01007387 */ /* 0x0003e80000100800 */
[----:B------:R1:W-:Y:S01]  /*13050*/  STL [R1+0x1c4], RZ ;  /* 0x0001c4ff01007387 */ /* 0x0003e20000100800 */
[----:B0-----:R-:W-:-:S04]  /*13060*/  SHF.R.S32.HI R2, RZ, 0x6, R2 ;  /* 0x00000006ff027819 */ /* 0x001fc80000011402 */
[----:B------:R-:W-:Y:S01]  /*13070*/  SGXT R2, R2, 0x1 ;  /* 0x000000010202781a */ /* 0x000fe20000000200 */
[----:B------:R1:W-:Y:S03]  /*13080*/  STL [R1+0x1c8], RZ ;  /* 0x0001c8ff01007387 */ /* 0x0003e60000100800 */
[----:B------:R-:W-:Y:S01]  /*13090*/  LOP3.LUT R2, R2, 0x90, RZ, 0xc0, !PT ;  /* 0x0000009002027812 */ /* 0x000fe200078ec0ff */
[----:B------:R1:W-:Y:S01]  /*130a0*/  STL [R1+0x1cc], RZ ;  /* 0x0001ccff01007387 */ /* 0x0003e20000100800 */
[----:B------:R-:W-:-:S03]  /*130b0*/  LOP3.LUT R7, R4, 0x10, RZ, 0x3c, !PT ;  /* 0x0000001004077812 */ /* 0x000fc600078e3cff */
[----:B------:R1:W-:Y:S01]  /*130c0*/  STL [R1+0x230], RZ ;  /* 0x000230ff01007387 */ /* 0x0003e20000100800 */
[----:B------:R-:W-:-:S03]  /*130d0*/  LOP3.LUT R2, R2, 0x7e, R5, 0x78, !PT ;  /* 0x0000007e02027812 */ /* 0x000fc600078e7805 */
[----:B------:R1:W-:Y:S01]  /*130e0*/  STL [R1+0x234], RZ ;  /* 0x000234ff01007387 */ /* 0x0003e20000100800 */
[----:B------:R-:W-:-:S03]  /*130f0*/  LOP3.LUT R6, R4, 0x20, RZ, 0x3c, !PT ;  /* 0x0000002004067812 */ /* 0x000fc600078e3cff */
[----:B------:R1:W-:Y:S01]  /*13100*/  STL [R1+0x238], RZ ;  /* 0x000238ff01007387 */ /* 0x0003e20000100800 */
[C---:B------:R-:W-:Y:S02]  /*13110*/  LOP3.LUT R7, R4.reuse, 0x30, RZ, 0x3c, !PT ;  /* 0x0000003004077812 */ /* 0x040fe400078e3cff */
[C---:B------:R-:W-:Y:S01]  /*13120*/  LOP3.LUT R6, R4.reuse, 0x40, RZ, 0x3c, !PT ;  /* 0x0000004004067812 */ /* 0x040fe200078e3cff */
[----:B------:R1:W-:Y:S01]  /*13130*/  STL [R1+0x23c], RZ ;  /* 0x00023cff01007387 */ /* 0x0003e20000100800 */
[C---:B------:R-:W-:Y:S02]  /*13140*/  LOP3.LUT R7, R4.reuse, 0x50, RZ, 0x3c, !PT ;  /* 0x0000005004077812 */ /* 0x040fe400078e3cff */
[C---:B------:R-:W-:Y:S01]  /*13150*/  LOP3.LUT R6, R4.reuse, 0x60, RZ, 0x3c, !PT ;  /* 0x0000006004067812 */ /* 0x040fe200078e3cff */
[----:B------:R1:W-:Y:S01]  /*13160*/  STL [R1+0x220], RZ ;  /* 0x000220ff01007387 */ /* 0x0003e20000100800 */
[----:B------:R-:W-:Y:S02]  /*13170*/  LOP3.LUT R5, R4, 0x70, RZ, 0x3c, !PT ;  /* 0x0000007004057812 */ /* 0x000fe400078e3cff */
[----:B------:R-:W-:Y:S01]  /*13180*/  LOP3.LUT R4, R2, 0x20, RZ, 0x3c, !PT ;  /* 0x0000002002047812 */ /* 0x000fe200078e3cff */
[----:B------:R1:W-:Y:S04]  /*13190*/  STL [R1+0x224], RZ ;  /* 0x000224ff01007387 */ /* 0x0003e80000100800 */
[----:B------:R1:W-:Y:S04]  /*131a0*/  STL [R1+0x228], RZ ;  /* 0x000228ff01007387 */ /* 0x0003e80000100800 */
[----:B------:R1:W-:Y:S04]  /*131b0*/  STL [R1+0x22c], RZ ;  /* 0x00022cff01007387 */ /* 0x0003e80000100800 */
[----:B------:R1:W-:Y:S04]  /*131c0*/  STL [R1+0x1e0], RZ ;  /* 0x0001e0ff01007387 */ /* 0x0003e80000100800 */
[----:B------:R1:W-:Y:S04]  /*131d0*/  STL [R1+0x1e4], RZ ;  /* 0x0001e4ff01007387 */ /* 0x0003e80000100800 */
[----:B------:R1:W-:Y:S04]  /*131e0*/  STL [R1+0x1e8], RZ ;  /* 0x0001e8ff01007387 */ /* 0x0003e80000100800 */
[----:B------:R1:W-:Y:S01]  /*131f0*/  STL [R1+0x1ec], RZ ;  /* 0x0001ecff01007387 */ /* 0x0003e20000100800 */
[----:B------:R-:W-:-:S02]  /*13200*/  UIADD3 UR9, UPT, UPT, UR4, 0xff, URZ ;  /* 0x000000ff04097890 */ /* 0x000fc4000fffe0ff */
[----:B------:R-:W-:Y:S02]  /*13210*/  USHF.L.U32 UR8, UR6, 0x8, URZ ;  /* 0x0000000806087899 */ /* 0x000fe400080006ff */
[----:B------:R-:W-:Y:S02]  /*13220*/  USHF.R.S32.HI UR4, URZ, 0x1f, UR9 ;  /* 0x0000001fff047899 */ /* 0x000fe40008011409 */
[----:B------:R-:W-:Y:S02]  /*13230*/  USHF.L.U32 UR10, UR7, 0x8, URZ ;  /* 0x00000008070a7899 */ /* 0x000fe400080006ff */
[----:B------:R-:W-:Y:S02]  /*13240*/  ULEA.HI UR4, UR4, UR9, URZ, 0x8 ;  /* 0x0000000904047291 */ /* 0x000fe4000f8f40ff */
[----:B------:R-:W-:Y:S02]  /*13250*/  USHF.R.S32.HI UR6, URZ, 0x1f, UR8 ;  /* 0x0000001fff067899 */ /* 0x000fe40008011408 */
[----:B------:R-:W-:-:S02]  /*13260*/  USHF.R.S32.HI UR7, URZ, 0x1f, UR10 ;  /* 0x0000001fff077899 */ /* 0x000fc4000801140a */
[----:B------:R-:W-:Y:S02]  /*13270*/  USHF.L.U32 UR14, UR8, 0x1, URZ ;  /* 0x00000001080e7899 */ /* 0x000fe400080006ff */
[----:B------:R-:W-:Y:S02]  /*13280*/  USHF.L.U64.HI UR8, UR8, 0x1, UR6 ;  /* 0x0000000108087899 */ /* 0x000fe40008010206 */
[----:B------:R-:W-:Y:S02]  /*13290*/  USHF.R.S32.HI UR6, URZ, 0x8, UR4 ;  /* 0x00000008ff067899 */ /* 0x000fe40008011404 */
[----:B------:R-:W-:Y:S02]  /*132a0*/  USHF.L.U32 UR11, UR10, 0x1, URZ ;  /* 0x000000010a0b7899 */ /* 0x000fe400080006ff */
[----:B------:R-:W-:Y:S01]  /*132b0*/  USHF.L.U64.HI UR7, UR10, 0x1, UR7 ;  /* 0x000000010a077899 */ /* 0x000fe20008010207 */
[----:B------:R-:W-:Y:S01]  /*132c0*/  UMOV UR4, URZ ;  /* 0x000000ff00047c82 */ /* 0x000fe20008000000 */
[----:B--2---:R-:W-:-:S02]  /*132d0*/  LOP3.LUT R2, R3, 0x40, RZ, 0x3c, !PT ;  /* 0x0000004003027812 */ /* 0x004fc400078e3cff */
[----:B---3--:R-:W-:-:S03]  /*132e0*/  LOP3.LUT R0, R0, 0x20, RZ, 0x3c, !PT ;  /* 0x0000002000007812 */ /* 0x008fc600078e3cff */
[----:B------:R1:W-:Y:S04]  /*132f0*/  STL [R1+0xdb0], R2 ;  /* 0x000db00201007387 */ /* 0x0003e80000100800 */
[----:B------:R1:W-:Y:S02]  /*13300*/  STL [R1+0x130], R0 ;  /* 0x0001300001007387 */ /* 0x0003e40000100800 */
.L_x_2:
[----:B-----5:R-:W-:Y:S04]  /*13310*/  STL [R1+0x1c68], R15 ;  /* 0x001c680f01007387 */ /* 0x020fe80000100800 */
[----:B------:R-:W-:Y:S04]  /*13320*/  STL [R1+0x1c64], R14 ;  /* 0x001c640e01007387 */ /* 0x000fe80000100800 */
[----:B------:R-:W2:Y:S04]  /*13330*/  LDL R3, [R1+0xa94] ;  /* 0x000a940001037983 */ /* 0x000ea80000100800 */
[----:B-1----:R-:W2:Y:S04]  /*13340*/  LDL R2, [R1+0xaa4] ;  /* 0x000aa40001027983 */ /* 0x002ea80000100800 */
[----:B0-----:R0:W-:Y:S04]  /*13350*/  STL [R1+0x1c60], R13 ;  /* 0x001c600d01007387 */ /* 0x0011e80000100800 */
[----:B0-----:R-:W3:Y:S04]  /*13360*/  LDL R13, [R1+0xab0] ;  /* 0x000ab000010d7983 */ /* 0x001ee80000100800 */
[----:B------:R-:W-:Y:S04]  /*13370*/  STL [R1+0x1c5c], R12 ;  /* 0x001c5c0c01007387 */ /* 0x000fe80000100800 */
[----:B------:R-:W-:Y:S04]  /*13380*/  STL [R1+0x1c54], R11 ;  /* 0x001c540b01007387 */ /* 0x000fe80000100800 */
[----:B------:R0:W-:Y:S04]  /*13390*/  STL [R1+0x1c50], R10 ;  /* 0x001c500a01007387 */ /* 0x0001e80000100800 */
[----:B0-----:R-:W4:Y:S01]  /*133a0*/  LDL R10, [R1+0xaa0] ;  /* 0x000aa000010a7983 */ /* 0x001f220000100800 */
[----:B------:R-:W-:-:S03]  /*133b0*/  UIMAD UR9, UR4, -0x100, UR15 ;  /* 0xffffff00040978a4 */ /* 0x000fc6000f8e020f */
        /* <DEDUP_REMOVED lines=10> */
[----:B------:R0:W-:Y:S04]  /*13460*/  STL [R1+0x1c44], R28 ;  /* 0x001c441c01007387 */ /* 0x0001e80000100800 */
        /* <DEDUP_REMOVED lines=35> */
[----:B------:R-:W-:Y:S01]  /*136a0*/  STL [R1+0x1b00], R8 ;  /* 0x001b000801007387 */ /* 0x000fe20000100800 */
[----:B------:R-:W0:Y:S03]  /*136b0*/  S2R R15, SR_TID.X ;  /* 0x00000000000f7919 */ /* 0x000e260000002100 */
        /* <DEDUP_REMOVED lines=8> */
[----:B0-----:R-:W-:-:S02]  /*13740*/  SHF.R.U32.HI R28, RZ, 0x5, R15 ;  /* 0x00000005ff1c7819 */ /* 0x001fc4000001160f */
[----:B------:R-:W-:Y:S01]  /*13750*/  SHF.R.U32.HI R15, RZ, 0x5, R15 ;  /* 0x00000005ff0f7819 */ /* 0x000fe2000001160f */
[----:B------:R-:W-:Y:S01]  /*13760*/  STL [R1+0x1b24], R8 ;  /* 0x001b240801007387 */ /* 0x000fe20000100800 */
[----:B------:R-:W-:Y:S02]  /*13770*/  PRMT R4, RZ, 0x7610, R4 ;  /* 0x00007610ff047816 */ /* 0x000fe40000000004 */
[----:B------:R-:W-:Y:S01]  /*13780*/  SGXT.U32 R15, R15, 0x2 ;  /* 0x000000020f0f781a */ /* 0x000fe20000000000 */
[----:B------:R-:W-:Y:S01]  /*13790*/  STL [R1+0x1b28], R8 ;  /* 0x001b280801007387 */ /* 0x000fe20000100800 */
[----:B------:R-:W-:Y:S02]  /*137a0*/  SGXT.U32 R28, R28, 0x2 ;  /* 0x000000021c1c781a */ /* 0x000fe40000000000 */
[----:B------:R-:W-:Y:S01]  /*137b0*/  LOP3.LUT R15, R15, 0x4, RZ, 0xfc, !PT ;  /* 0x000000040f0f7812 */ /* 0x000fe200078efcff */
[----:B------:R-:W-:Y:S01]  /*137c0*/  STL [R1+0x1b2c], R8 ;  /* 0x001b2c0801007387 */ /* 0x000fe20000100800 */
[----:B------:R-:W-:-:S02]  /*137d0*/  LOP3.LUT R14, R28, 0x8, RZ, 0xfc, !PT ;  /* 0x000000081c0e7812 */ /* 0x000fc400078efcff */
[----:B------:R-:W-:Y:S01]  /*137e0*/  ISETP.GE.AND P0, PT, R15, UR9, PT ;  /* 0x000000090f007c0c */ /* 0x000fe2000bf06270 */
        /* <DEDUP_REMOVED lines=40> */
[----:B------:R-:W4:Y:S04]  /*13a70*/  LDL.LU R15, [R1+0x1c68] ;  /* 0x001c6800010f7983 */ /* 0x000f280000300800 */
[----:B--2---:R3:W2:Y:S01]  /*13a80*/  @!P0 LDG.E.U16 R4, desc[UR12][R2.64] ;  /* 0x0000000c02048981 */ /* 0x0046a2000c1e1500 */
[----:B------:R-:W0:Y:S01]  /*13a90*/  S2R R9, SR_TID.X ;  /* 0x0000000000097919 */ /* 0x000e220000002100 */
[----:B------:R-:W-:-:S02]  /*13aa0*/  ISETP.GE.AND P1, PT, R14, UR9, PT ;  /* 0x000000090e007c0c */ /* 0x000fc4000bf26270 */
[----:B------:R-:W-:-:S04]  /*13ab0*/  LOP3.LUT R28, R28, 0xc, RZ, 0xfc, !PT ;  /* 0x0000000c1c1c7812 */ /* 0x000fc800078efcff */
[----:B------:R-:W-:Y:S02]  /*13ac0*/  ISETP.GE.AND P2, PT, R28, UR9, PT ;  /* 0x000000091c007c0c */ /* 0x000fe4000bf46270 */
[----:B------:R-:W2:Y:S05]  /*13ad0*/  LDL R28, [R1+0xaa8] ;  /* 0x000aa800011c7983 */ /* 0x000eaa0000100800 */
[----:B---3--:R-:W-:Y:S02]  /*13ae0*/  @!P1 IMAD.MOV.U32 R2, RZ, RZ, R13 ;  /* 0x000000ffff029224 */ /* 0x008fe400078e000d */
[----:B----4-:R-:W-:Y:S01]  /*13af0*/  @!P1 IMAD.MOV.U32 R3, RZ, RZ, R10 ;  /* 0x000000ffff039224 */ /* 0x010fe200078e000a */
[----:B0-----:R-:W-:-:S04]  /*13b00*/  SHF.R.U32.HI R14, RZ, 0x5, R9 ;  /* 0x00000005ff0e7819 */ /* 0x001fc80000011609 */
[----:B------:R-:W-:-:S04]  /*13b10*/  SGXT.U32 R14, R14, 0x2 ;  /* 0x000000020e0e781a */ /* 0x000fc80000000000 */
[----:B------:R-:W-:-:S04]  /*13b20*/  LOP3.LUT R14, R14, 0x10, RZ, 0xfc, !PT ;  /* 0x000000100e0e7812 */ /* 0x000fc800078efcff */
[----:B------:R-:W-:Y:S02]  /*13b30*/  ISETP.GE.AND P3, PT, R14, UR9, PT ;  /* 0x000000090e007c0c */ /* 0x000fe4000bf66270 */
[----:B------:R-:W3:Y:S04]  /*13b40*/  LDL.LU R14, [R1+0x1c64] ;  /* 0x001c6400010e7983 */ /* 0x000ee80000300800 */
[----:B------:R-:W4:Y:S01]  /*13b50*/  LDL R10, [R1+0xae8] ;  /* 0x000ae800010a7983 */ /* 0x000f220000100800 */
[----:B------:R-:W-:-:S03]  /*13b60*/  PRMT R15, RZ, 0x7610, R15 ;  /* 0x00007610ff0f7816 */ /* 0x000fc6000000000f */
[----:B--2---:R0:W-:Y:S04]  /*13b70*/  STL [R1+0x54], R4 ;  /* 0x0000540401007387 */ /* 0x0041e80000100800 */
[----:B------:R1:W2:Y:S01]  /*13b80*/  @!P1 LDG.E.U16 R15, desc[UR12][R2.64] ;  /* 0x0000000c020f9981 */ /* 0x0002a2000c1e1500 */
[----:B------:R-:W-:Y:S01]  /*13b90*/  PRMT R12, RZ, 0x7610, R12 ;  /* 0x00007610ff0c7816 */ /* 0x000fe2000000000c */
[----:B------:R-:W1:Y:S02]  /*13ba0*/  S2R R13, SR_TID.X ;  /* 0x00000000000d7919 */ /* 0x000e640000002100 */
[----:B0-----:R-:W2:Y:S04]  /*13bb0*/  LDL R4, [R1+0xafc] ;  /* 0x000afc0001047983 */ /* 0x001ea80000100800 */
[----:B------:R-:W1:Y:S04]  /*13bc0*/  LDL R2, [R1+0xa9c] ;  /* 0x000a9c0001027983 */ /* 0x000e680000100800 */
[----:B------:R-:W1:Y:S02]  /*13bd0*/  LDL R3, [R1+0xaac] ;  /* 0x000aac0001037983 */ /* 0x000e640000100800 */
[----:B-1----:R-:W-:-:S04]  /*13be0*/  @!P2 LOP3.LUT R3, R3, R2, RZ, 0x3c, !PT ;  /* 0x000000020303a212 */ /* 0x002fc800078e3cff */
[----:B------:R-:W-:-:S04]  /*13bf0*/  @!P2 LOP3.LUT R2, R3, R2, RZ, 0x3c, !PT ;  /* 0x000000020302a212 */ /* 0x000fc800078e3cff */
[----:B------:R-:W-:-:S05]  /*13c00*/  @!P2 LOP3.LUT R3, R3, R2, RZ, 0x3c, !PT ;  /* 0x000000020303a212 */ /* 0x000fca00078e3cff */
[----:B------:R-:W2:Y:S01]  /*13c10*/  @!P2 LDG.E.U16 R12, desc[UR12][R2.64] ;  /* 0x0000000c020ca981 */ /* 0x000ea2000c1e1500 */
[----:B------:R-:W-:-:S04]  /*13c20*/  SHF.R.U32.HI R13, RZ, 0x5, R13 ;  /* 0x00000005ff0d7819 */ /* 0x000fc8000001160d */
[----:B------:R-:W-:-:S04]  /*13c30*/  SGXT.U32 R13, R13, 0x2 ;  /* 0x000000020d0d781a */ /* 0x000fc80000000000 */
[----:B------:R-:W-:-:S04]  /*13c40*/  LOP3.LUT R13, R13, 0x18, RZ, 0xfc, !PT ;  /* 0x000000180d0d7812 */ /* 0x000fc800078efcff */
[----:B------:R-:W-:Y:S02]  /*13c50*/  ISETP.GE.AND P1, PT, R13, UR9, PT ;  /* 0x000000090d007c0c */ /* 0x000fe4000bf26270 */
[----:B------:R-:W3:Y:S04]  /*13c60*/  LDL.LU R13, [R1+0x1c60] ;  /* 0x001c6000010d7983 */ /* 0x000ee80000300800 */
[----:B--2---:R0:W-:Y:S04]  /*13c70*/  STL [R1+0x28c], R12 ;  /* 0x00028c0c01007387 */ /* 0x0041e80000100800 */
[----:B0-----:R-:W2:Y:S04]  /*13c80*/  LDL.LU R12, [R1+0x1c5c] ;  /* 0x001c5c00010c7983 */ /* 0x001ea80000300800 */
[----:B------:R-:W2:Y:S01]  /*13c90*/  LDL R3, [R1+0xa98] ;  /* 0x000a980001037983 */ /* 0x000ea20000100800 */
[----:B---3--:R-:W-:Y:S01]  /*13ca0*/  PRMT R14, RZ, 0x7610, R14 ;  /* 0x00007610ff0e7816 */ /* 0x008fe2000000000e */
[----:B------:R-:W-:Y:S01]  /*13cb0*/  @!P3 IMAD.MOV.U32 R2, RZ, RZ, R28 ;  /* 0x000000ffff02b224 */ /* 0x000fe200078e001c */
[----:B------:R-:W-:-:S04]  /*13cc0*/  SHF.R.U32.HI R9, RZ, 0x5, R9 ;  /* 0x00000005ff097819 */ /* 0x000fc80000011609 */
[----:B------:R-:W-:-:S04]  /*13cd0*/  SGXT.U32 R9, R9, 0x2 ;  /* 0x000000020909781a */ /* 0x000fc80000000000 */
[----:B------:R-:W-:Y:S01]  /*13ce0*/  LOP3.LUT R9, R9, 0x14, RZ, 0xfc, !PT ;  /* 0x0000001409097812 */ /* 0x000fe200078efcff */
[----:B--2---:R0:W2:Y:S04]  /*13cf0*/  @!P3 LDG.E.U16 R14, desc[UR12][R2.64] ;  /* 0x0000000c020eb981 */ /* 0x0040a8000c1e1500 */
[----:B------:R-:W0:Y:S04]  /*13d00*/  LDL R2, [R1+0xaec] ;  /* 0x000aec0001027983 */ /* 0x000e280000100800 */
[----:B------:R-:W0:Y:S01]  /*13d10*/  LDL R3, [R1+0xb00] ;  /* 0x000b000001037983 */ /* 0x000e220000100800 */
[----:B------:R-:W-:-:S02]  /*13d20*/  ISETP.GE.AND P0, PT, R9, UR9, PT ;  /* 0x0000000909007c0c */ /* 0x000fc4000bf06270 */
[----:B------:R-:W-:Y:S01]  /*13d30*/  PRMT R29, RZ, 0x7610, R29 ;  /* 0x00007610ff1d7816 */ /* 0x000fe2000000001d */
[----:B------:R-:W1:Y:S01]  /*13d40*/  S2R R9, SR_TID.X ;  /* 0x0000000000097919 */ /* 0x000e620000002100 */
[----:B------:R-:W3:Y:S01]  /*13d50*/  S2R R28, SR_TID.X ;  /* 0x00000000001c7919 */ /* 0x000ee20000002100 */
[----:B-1----:R-:W-:-:S04]  /*13d60*/  SHF.R.U32.HI R9, RZ, 0x5, R9 ;  /* 0x00000005ff097819 */ /* 0x002fc80000011609 */
[----:B------:R-:W-:-:S04]  /*13d70*/  SGXT.U32 R9, R9, 0x2 ;  /* 0x000000020909781a */ /* 0x000fc80000000000 */
[----:B0-----:R-:W-:-:S04]  /*13d80*/  @!P0 LOP3.LUT R3, R3, R2, RZ, 0x3c, !PT ;  /* 0x0000000203038212 */ /* 0x001fc800078e3cff */
[----:B------:R-:W-:-:S04]  /*13d90*/  @!P0 LOP3.LUT R2, R3, R2, RZ, 0x3c, !PT ;  /* 0x0000000203028212 */ /* 0x000fc800078e3cff */
[----:B------:R-:W-:-:S05]  /*13da0*/  @!P0 LOP3.LUT R3, R3, R2, RZ, 0x3c, !PT ;  /* 0x0000000203038212 */ /* 0x000fca00078e3cff */
[----:B------:R0:W2:Y:S01]  /*13db0*/  @!P0 LDG.E.U16 R29, desc[UR12][R2.64] ;  /* 0x0000000c021d8981 */ /* 0x0000a2000c1e1500 */
[----:B------:R-:W-:-:S04]  /*13dc0*/  LOP3.LUT R9, R9, 0x1c, RZ, 0xfc, !PT ;  /* 0x0000001c09097812 */ /* 0x000fc800078efcff */
[----:B------:R-:W-:Y:S02]  /*13dd0*/  ISETP.GE.AND P2, PT, R9, UR9, PT ;  /* 0x0000000909007c0c */ /* 0x000fe4000bf46270 */
[----:B------:R-:W1:Y:S01]  /*13de0*/  S2R R9, SR_TID.X ;  /* 0x0000000000097919 */ /* 0x000e620000002100 */
[----:B---3--:R-:W-:-:S04]  /*13df0*/  SHF.R.U32.HI R28, RZ, 0x5, R28 ;  /* 0x00000005ff1c7819 */ /* 0x008fc8000001161c */
[----:B------:R-:W-:Y:S01]  /*13e00*/  SGXT.U32 R28, R28, 0x2 ;  /* 0x000000021c1c781a */ /* 0x000fe20000000000 */
[----:B0-----:R-:W-:Y:S01]  /*13e10*/  @!P1 IMAD.MOV.U32 R2, RZ, RZ, R4 ;  /* 0x000000ffff029224 */ /* 0x001fe200078e0004 */
[----:B------:R-:W-:Y:S01]  /*13e20*/  PRMT R13, RZ, 0x7610, R13 ;  /* 0x00007610ff0d7816 */ /* 0x000fe2000000000d */
[----:B----4-:R-:W-:Y:S01]  /*13e30*/  @!P1 IMAD.MOV.U32 R3, RZ, RZ, R10 ;  /* 0x000000ffff039224 */ /* 0x010fe200078e000a */
[----:B------:R-:W-:Y:S01]  /*13e40*/  LOP3.LUT R28, R28, 0x24, RZ, 0xfc, !PT ;  /* 0x000000241c1c7812 */ /* 0x000fe200078efcff */
[----:B--2---:R-:W-:Y:S03]  /*13e50*/  STL [R1+0x1ac8], R14 ;  /* 0x001ac80e01007387 */ /* 0x004fe60000100800 */
[----:B------:R-:W-:Y:S01]  /*13e60*/  ISETP.GE.AND P0, PT, R28, UR9, PT ;  /* 0x000000091c007c0c */ /* 0x000fe2000bf06270 */
[----:B------:R0:W2:Y:S04]  /*13e70*/  @!P1 LDG.E.U16 R13, desc[UR12][R2.64] ;  /* 0x0000000c020d9981 */ /* 0x0000a8000c1e1500 */
[----:B------:R-:W3:Y:S04]  /*13e80*/  LDL R28, [R1+0xad4] ;  /* 0x000ad400011c7983 */ /* 0x000ee80000100800 */
[----:B------:R-:W4:Y:S04]  /*13e90*/  LDL R4, [R1+0xad8] ;  /* 0x000ad80001047983 */ /* 0x000f280000100800 */
[----:B------:R-:W0:Y:S01]  /*13ea0*/  LDL R2, [R1+0xae4] ;  /* 0x000ae40001027983 */ /* 0x000e220000100800 */
[----:B-1----:R-:W-:-:S04]  /*13eb0*/  SHF.R.U32.HI R9, RZ, 0x5, R9 ;  /* 0x00000005ff097819 */ /* 0x002fc80000011609 */
[----:B------:R-:W-:-:S04]  /*13ec0*/  SGXT.U32 R9, R9, 0x2 ;  /* 0x000000020909781a */ /* 0x000fc80000000000 */
[----:B------:R-:W-:-:S04]  /*13ed0*/  LOP3.LUT R9, R9, 0x20, RZ, 0xfc, !PT ;  /* 0x0000002009097812 */ /* 0x000fc800078efcff */
[----:B------:R-:W-:Y:S02]  /*13ee0*/  ISETP.GE.AND P3, PT, R9, UR9, PT ;  /* 0x0000000909007c0c */ /* 0x000fe4000bf66270 */
[----:B------:R-:W2:Y:S04]  /*13ef0*/  LDL R9, [R1+0xaf4] ;  /* 0x000af40001097983 */ /* 0x000ea80000100800 */
[----:B------:R1:W-:Y:S04]  /*13f00*/  STL [R1+0x50], R29 ;  /* 0x0000501d01007387 */ /* 0x0003e80000100800 */
[----:B------:R-:W0:Y:S01]  /*13f10*/  LDL R3, [R1+0xaf8] ;  /* 0x000af80001037983 */ /* 0x000e220000100800 */
[----:B------:R-:W-:Y:S01]  /*13f20*/  PRMT R11, RZ, 0x7610, R11 ;  /* 0x00007610ff0b7816 */ /* 0x000fe2000000000b */
[----:B------:R-:W1:Y:S01]  /*13f30*/  S2R R10, SR_TID.X ;  /* 0x00000000000a7919 */ /* 0x000e620000002100 */
[----:B0-----:R-:W-:-:S04]  /*13f40*/  @!P2 LOP3.LUT R3, R3, R2, RZ, 0x3c, !PT ;  /* 0x000000020303a212 */ /* 0x001fc800078e3cff */
[----:B------:R-:W-:-:S04]  /*13f50*/  @!P2 LOP3.LUT R2, R3, R2, RZ, 0x3c, !PT ;  /* 0x000000020302a212 */ /* 0x000fc800078e3cff */
[----:B------:R-:W-:-:S05]  /*13f60*/  @!P2 LOP3.LUT R3, R3, R2, RZ, 0x3c, !PT ;  /* 0x000000020303a212 */ /* 0x000fca00078e3cff */
[----:B------:R-:W3:Y:S01]  /*13f70*/  @!P2 LDG.E.U16 R11, desc[UR12][R2.64] ;  /* 0x0000000c020ba981 */ /* 0x000ee2000c1e1500 */
[----:B-1----:R-:W-:-:S04]  /*13f80*/  SHF.R.U32.HI R29, RZ, 0x5, R10 ;  /* 0x00000005ff1d7819 */ /* 0x002fc8000001160a */
[----:B------:R-:W-:-:S04]  /*13f90*/  SGXT.U32 R29, R29, 0x2 ;  /* 0x000000021d1d781a */ /* 0x000fc80000000000 */
[----:B------:R-:W-:Y:S01]  /*13fa0*/  LOP3.LUT R29, R29, 0x28, RZ, 0xfc, !PT ;  /* 0x000000281d1d7812 */ /* 0x000fe200078efcff */
[----:B--2---:R-:W-:Y:S03]  /*13fb0*/  STL [R1+0x1ac4], R13 ;  /* 0x001ac40d01007387 */ /* 0x004fe60000100800 */
[----:B------:R-:W-:Y:S02]  /*13fc0*/  ISETP.GE.AND P1, PT, R29, UR9, PT ;  /* 0x000000091d007c0c */ /* 0x000fe4000bf26270 */
[----:B------:R-:W2:Y:S01]  /*13fd0*/  LDL.LU R29, [R1+0x1c58] ;  /* 0x001c5800011d7983 */ /* 0x000ea20000300800 */
[----:B------:R-:W-:-:S03]  /*13fe0*/  SHF.R.U32.HI R10, RZ, 0x5, R10 ;  /* 0x00000005ff0a7819 */ /* 0x000fc6000001160a */
[----:B---3--:R0:W-:Y:S04]  /*13ff0*/  STL [R1+0x4c], R11 ;  /* 0x00004c0b01007387 */ /* 0x0081e80000100800 */
[----:B0-----:R-:W3:Y:S04]  /*14000*/  LDL.LU R11, [R1+0x1c54] ;  /* 0x001c5400010b7983 */ /* 0x001ee80000300800 */
[----:B------:R-:W2:Y:S01]  /*14010*/  LDL R3, [R1+0xaf0] ;  /* 0x000af00001037983 */ /* 0x000ea20000100800 */
[----:B------:R-:W-:-:S04]  /*14020*/  SGXT.U32 R10, R10, 0x2 ;  /* 0x000000020a0a781a */ /* 0x000fc80000000000 */
[----:B------:R-:W-:Y:S02]  /*14030*/  LOP3.LUT R2, R10, 0x2c, RZ, 0xfc, !PT ;  /* 0x0000002c0a027812 */ /* 0x000fe400078efcff */
[----:B------:R-:W-:Y:S02]  /*14040*/  PRMT R12, RZ, 0x7610, R12 ;  /* 0x00007610ff0c7816 */ /* 0x000fe4000000000c */
[----:B------:R-:W-:Y:S01]  /*14050*/  ISETP.GE.AND P2, PT, R2, UR9, PT ;  /* 0x0000000902007c0c */ /* 0x000fe2000bf46270 */
[----:B------:R-:W-:-:S05]  /*14060*/  @!P3 IMAD.MOV.U32 R2, RZ, RZ, R9 ;  /* 0x000000ffff02b224 */ /* 0x000fca00078e0009 */
[----:B--2---:R0:W2:Y:S04]  /*14070*/  @!P3 LDG.E.U16 R12, desc[UR12][R2.64] ;  /* 0x0000000c020cb981 */ /* 0x0040a8000c1e1500 */
[----:B------:R-:W0:Y:S04]  /*14080*/  LDL R2, [R1+0xadc] ;  /* 0x000adc0001027983 */ /* 0x000e280000100800 */
[----:B------:R-:W0:Y:S01]  /*14090*/  LDL R3, [R1+0xae0] ;  /* 0x000ae00001037983 */ /* 0x000e220000100800 */
[----:B------:R-:W-:Y:S01]  /*140a0*/  PRMT R27, RZ, 0x7610, R27 ;  /* 0x00007610ff1b7816 */ /* 0x000fe2000000001b */
[----:B------:R-:W1:Y:S01]  /*140b0*/  S2R R9, SR_TID.X ;  /* 0x0000000000097919 */ /* 0x000e620000002100 */
[----:B------:R-:W0:Y:S02]  /*140c0*/  S2R R10, SR_TID.X ;  /* 0x00000000000a7919 */ /* 0x000e240000002100 */
[----:B0-----:R-:W-:-:S04]  /*140d0*/  @!P0 LOP3.LUT R3, R3, R2, RZ, 0x3c, !PT ;  /* 0x0000000203038212 */ /* 0x001fc800078e3cff */
[----:B------:R-:W-:-:S04]  /*140e0*/  @!P0 LOP3.LUT R2, R3, R2, RZ, 0x3c, !PT ;  /* 0x0000000203028212 */ /* 0x000fc800078e3cff */
[----:B------:R-:W-:-:S05]  /*140f0*/  @!P0 LOP3.LUT R3, R3, R2, RZ, 0x3c, !PT ;  /* 0x0000000203038212 */ /* 0x000fca00078e3cff */
[----:B------:R0:W2:Y:S01]  /*14100*/  @!P0 LDG.E.U16 R27, desc[UR12][R2.64] ;  /* 0x0000000c021b8981 */ /* 0x0000a2000c1e1500 */
[----:B-1----:R-:W-:Y:S02]  /*14110*/  SHF.R.U32.HI R9, RZ, 0x5, R9 ;  /* 0x00000005ff097819 */ /* 0x002fe40000011609 */
[----:B------:R-:W-:Y:S02]  /*14120*/  SHF.R.U32.HI R10, RZ, 0x5, R10 ;  /* 0x00000005ff0a7819 */ /* 0x000fe4000001160a */
[----:B------:R-:W-:Y:S02]  /*14130*/  SGXT.U32 R9, R9, 0x2 ;  /* 0x000000020909781a */ /* 0x000fe40000000000 */
[----:B------:R-:W-:Y:S02]  /*14140*/  SGXT.U32 R10, R10, 0x2 ;  /* 0x000000020a0a781a */ /* 0x000fe40000000000 */
[----:B0-----:R-:W-:Y:S02]  /*14150*/  LOP3.LUT R3, R9, 0x34, RZ, 0xfc, !PT ;  /* 0x0000003409037812 */ /* 0x001fe400078efcff */
[----:B------:R-:W-:Y:S01]  /*14160*/  LOP3.LUT R10, R10, 0x30, RZ, 0xfc, !PT ;  /* 0x000000300a0a7812 */ /* 0x000fe200078efcff */
[----:B----4-:R-:W-:Y:S01]  /*14170*/  @!P1 IMAD.MOV.U32 R2, RZ, RZ, R4 ;  /* 0x000000ffff029224 */ /* 0x010fe200078e0004 */
[----:B---3--:R-:W-:-:S02]  /*14180*/  PRMT R11, RZ, 0x7610, R11 ;  /* 0x00007610ff0b7816 */ /* 0x008fc4000000000b */
[----:B------:R-:W-:Y:S01]  /*14190*/  ISETP.GE.AND P0, PT, R3, UR9, PT ;  /* 0x0000000903007c0c */ /* 0x000fe2000bf06270 */
[----:B------:R-:W-:Y:S01]  /*141a0*/  @!P1 IMAD.MOV.U32 R3, RZ, RZ, R28 ;  /* 0x000000ffff039224 */ /* 0x000fe200078e001c */
[----:B------:R-:W-:Y:S02]  /*141b0*/  ISETP.GE.AND P3, PT, R10, UR9, PT ;  /* 0x000000090a007c0c */ /* 0x000fe4000bf66270 */
[----:B------:R-:W3:Y:S04]  /*141c0*/  LDL.LU R10, [R1+0x1c50] ;  /* 0x001c5000010a7983 */ /* 0x000ee80000300800 */
[----:B------:R0:W4:Y:S04]  /*141d0*/  @!P1 LDG.E.U16 R11, desc[UR12][R2.64] ;  /* 0x0000000c020b9981 */ /* 0x000128000c1e1500 */
[----:B--2---:R1:W-:Y:S04]  /*141e0*/  STL [R1+0x48], R27 ;  /* 0x0000481b01007387 */ /* 0x0043e80000100800 */
[----:B------:R-:W0:Y:S04]  /*141f0*/  LDL R2, [R1+0xacc] ;  /* 0x000acc0001027983 */ /* 0x000e280000100800 */
[----:B------:R-:W0:Y:S01]  /*14200*/  LDL R3, [R1+0xad0] ;  /* 0x000ad00001037983 */ /* 0x000e220000100800 */
[----:B------:R-:W-:Y:S01]  /*14210*/  PRMT R29, RZ, 0x7610, R29 ;  /* 0x00007610ff1d7816 */ /* 0x000fe2000000001d */
[----:B------:R-:W2:Y:S02]  /*14220*/  S2R R9, SR_TID.X ;  /* 0x0000000000097919 */ /* 0x000ea40000002100 */
[----:B-1----:R-:W2:Y:S04]  /*14230*/  LDL R27, [R1+0xac0] ;  /* 0x000ac000011b7983 */ /* 0x002ea80000100800 */
[----:B------:R-:W2:Y:S01]  /*14240*/  LDL R28, [R1+0xb14] ;  /* 0x000b1400011c7983 */ /* 0x000ea20000100800 */
[----:B0-----:R-:W-:-:S04]  /*14250*/  @!P2 LOP3.LUT R3, R3, R2, RZ, 0x3c, !PT ;  /* 0x000000020303a212 */ /* 0x001fc800078e3cff */
[----:B------:R-:W-:-:S04]  /*14260*/  @!P2 LOP3.LUT R2, R3, R2, RZ, 0x3c, !PT ;  /* 0x000000020302a212 */ /* 0x000fc800078e3cff */
[----:B------:R-:W-:-:S05]  /*14270*/  @!P2 LOP3.LUT R3, R3, R2, RZ, 0x3c, !PT ;  /* 0x000000020303a212 */ /* 0x000fca00078e3cff */
[----:B------:R-:W3:Y:S01]  /*14280*/  @!P2 LDG.E.U16 R29, desc[UR12][R2.64] ;  /* 0x0000000c021da981 */ /* 0x000ee2000c1e1500 */
[----:B--2---:R-:W-:-:S04]  /*14290*/  SHF.R.U32.HI R9, RZ, 0x5, R9 ;  /* 0x00000005ff097819 */ /* 0x004fc80000011609 */
[----:B------:R-:W-:-:S04]  /*142a0*/  SGXT.U32 R9, R9, 0x2 ;  /* 0x000000020909781a */ /* 0x000fc80000000000 */
[----:B------:R-:W-:-:S04]  /*142b0*/  LOP3.LUT R9, R9, 0x38, RZ, 0xfc, !PT ;  /* 0x0000003809097812 */ /* 0x000fc800078efcff */
[----:B------:R-:W-:Y:S02]  /*142c0*/  ISETP.GE.AND P1, PT, R9, UR9, PT ;  /* 0x0000000909007c0c */ /* 0x000fe4000bf26270 */
[----:B------:R-:W2:Y:S04]  /*142d0*/  LDL.LU R9, [R1+0x1c4c] ;  /* 0x001c4c0001097983 */ /* 0x000ea80000300800 */
[----:B------:R-:W2:Y:S01]  /*142e0*/  LDL R2, [R1+0xac4] ;  /* 0x000ac40001027983 */ /* 0x000ea20000100800 */
[----:B------:R-:W0:Y:S03]  /*142f0*/  S2R R4, SR_TID.X ;  /* 0x0000000000047919 */ /* 0x000e260000002100 */
[----:B---3--:R1:W-:Y:S04]  /*14300*/  STL [R1+0x44], R29 ;  /* 0x0000441d01007387 */ /* 0x0083e80000100800 */
[----:B------:R-:W2:Y:S01]  /*14310*/  LDL R3, [R1+0xac8] ;  /* 0x000ac80001037983 */ /* 0x000ea20000100800 */
[----:B0-----:R-:W-:-:S04]  /*14320*/  SHF.R.U32.HI R4, RZ, 0x5, R4 ;  /* 0x00000005ff047819 */ /* 0x001fc80000011604 */
[----:B------:R-:W-:Y:S02]  /*14330*/  SGXT.U32 R4, R4, 0x2 ;  /* 0x000000020404781a */ /* 0x000fe40000000000 */
[----:B------:R-:W-:Y:S02]  /*14340*/  PRMT R10, RZ, 0x7610, R10 ;  /* 0x00007610ff0a7816 */ /* 0x000fe4000000000a */
[----:B------:R-:W-:-:S04]  /*14350*/  LOP3.LUT R4, R4, 0x3c, RZ, 0xfc, !PT ;  /* 0x0000003c04047812 */ /* 0x000fc800078efcff */
[----:B------:R-:W-:Y:S02]  /*14360*/  ISETP.GE.AND P2, PT, R4, UR9, PT ;  /* 0x0000000904007c0c */ /* 0x000fe4000bf46270 */
[----:B------:R-:W3:Y:S01]  /*14370*/  LDL.LU R4, [R1+0x1c48] ;  /* 0x001c480001047983 */ /* 0x000ee20000300800 */
[----:B-1----:R-:W0:Y:S01]  /*14380*/  S2R R29, SR_TID.X ;  /* 0x00000000001d7919 */ /* 0x002e220000002100 */
[----:B--2---:R-:W-:-:S04]  /*14390*/  @!P3 LOP3.LUT R3, R3, R2, RZ, 0x3c, !PT ;  /* 0x000000020303b212 */ /* 0x004fc800078e3cff */
[----:B------:R-:W-:-:S04]  /*143a0*/  @!P3 LOP3.LUT R2, R3, R2, RZ, 0x3c, !PT ;  /* 0x000000020302b212 */ /* 0x000fc800078e3cff */
[----:B------:R-:W-:-:S05]  /*143b0*/  @!P3 LOP3.LUT R3, R3, R2, RZ, 0x3c, !PT ;  /* 0x000000020303b212 */ /* 0x000fca00078e3cff */
[----:B------:R1:W2:Y:S04]  /*143c0*/  @!P3 LDG.E.U16 R10, desc[UR12][R2.64] ;  /* 0x0000000c020ab981 */ /* 0x0002a8000c1e1500 */
[----:B------:R-:W2:Y:S01]  /*143d0*/  LDL R3, [R1+0xabc] ;  /* 0x000abc0001037983 */ /* 0x000ea20000100800 */
[----:B0-----:R-:W-:-:S04]  /*143e0*/  SHF.R.U32.HI R29, RZ, 0x5, R29 ;  /* 0x00000005ff1d7819 */ /* 0x001fc8000001161d */
[----:B------:R-:W-:-:S04]  /*143f0*/  SGXT.U32 R29, R29, 0x2 ;  /* 0x000000021d1d781a */ /* 0x000fc80000000000 */
[----:B-1----:R-:W-:Y:S02]  /*14400*/  LOP3.LUT R2, R29, 0x40, RZ, 0xfc, !PT ;  /* 0x000000401d027812 */ /* 0x002fe400078efcff */
[----:B------:R-:W-:Y:S02]  /*14410*/  PRMT R17, RZ, 0x7610, R17 ;  /* 0x00007610ff117816 */ /* 0x000fe40000000011 */
[----:B------:R-:W-:Y:S01]  /*14420*/  ISETP.GE.AND P3, PT, R2, UR9, PT ;  /* 0x0000000902007c0c */ /* 0x000fe2000bf66270 */
[----:B------:R-:W-:Y:S01]  /*14430*/  @!P0 IMAD.MOV.U32 R2, RZ, RZ, R27 ;  /* 0x000000ffff028224 */ /* 0x000fe200078e001b */
[----:B------:R-:W0:Y:S01]  /*14440*/  S2R R29, SR_TID.X ;  /* 0x00000000001d7919 */ /* 0x000e220000002100 */
[----:B------:R-:W-:Y:S01]  /*14450*/  PRMT R9, RZ, 0x7610, R9 ;  /* 0x00007610ff097816 */ /* 0x000fe20000000009 */
[----:B------:R-:W3:Y:S04]  /*14460*/  LDL R27, [R1+0xb08] ;  /* 0x000b0800011b7983 */ /* 0x000ee80000100800 */
[----:B--2---:R1:W2:Y:S04]  /*14470*/  @!P0 LDG.E.U16 R17, desc[UR12][R2.64] ;  /* 0x0000000c02118981 */ /* 0x0042a8000c1e1500 */
[----:B------:R-:W3:Y:S01]  /*14480*/  LDL R3, [R1+0xab8] ;  /* 0x000ab80001037983 */ /* 0x000ee20000100800 */
[----:B0-----:R-:W-:-:S04]  /*14490*/  SHF.R.U32.HI R29, RZ, 0x5, R29 ;  /* 0x00000005ff1d7819 */ /* 0x001fc8000001161d */
[----:B------:R-:W-:-:S04]  /*144a0*/  SGXT.U32 R29, R29, 0x2 ;  /* 0x000000021d1d781a */ /* 0x000fc80000000000 */
[----:B-1----:R-:W-:-:S04]  /*144b0*/  LOP3.LUT R2, R29, 0x44, RZ, 0xfc, !PT ;  /* 0x000000441d027812 */ /* 0x002fc800078efcff */
[----:B------:R-:W-:Y:S01]  /*144c0*/  ISETP.GE.AND P0, PT, R2, UR9, PT ;  /* 0x0000000902007c0c */ /* 0x000fe2000bf06270 */
[----:B------:R-:W-:Y:S01]  /*144d0*/  @!P1 IMAD.MOV.U32 R2, RZ, RZ, R28 ;  /* 0x000000ffff029224 */ /* 0x000fe200078e001c */
[----:B--2---:R0:W-:Y:S04]  /*144e0*/  STL [R1+0x40], R17 ;  /* 0x0000401101007387 */ /* 0x0041e80000100800 */
[----:B---3--:R1:W2:Y:S01]  /*144f0*/  @!P1 LDG.E.U16 R9, desc[UR12][R2.64] ;  /* 0x0000000c02099981 */ /* 0x0082a2000c1e1500 */
[----:B------:R-:W-:Y:S01]  /*14500*/  PRMT R26, RZ, 0x7610, R26 ;  /* 0x00007610ff1a7816 */ /* 0x000fe2000000001a */
[----:B------:R-:W3:Y:S02]  /*14510*/  S2R R29, SR_TID.X ;  /* 0x00000000001d7919 */ /* 0x000ee40000002100 */
[----:B0-----:R-:W2:Y:S04]  /*14520*/  LDL R17, [R1+0xb2c] ;  /* 0x000b2c0001117983 */ /* 0x001ea80000100800 */
[----:B------:R-:W1:Y:S04]  /*14530*/  LDL R2, [R1+0xab4] ;  /* 0x000ab40001027983 */ /* 0x000e680000100800 */
[----:B------:R-:W1:Y:S02]  /*14540*/  LDL R3, [R1+0xb10] ;  /* 0x000b100001037983 */ /* 0x000e640000100800 */
[----:B-1----:R-:W-:-:S04]  /*14550*/  @!P2 LOP3.LUT R3, R3, R2, RZ, 0x3c, !PT ;  /* 0x000000020303a212 */ /* 0x002fc800078e3cff */
[----:B------:R-:W-:-:S04]  /*14560*/  @!P2 LOP3.LUT R2, R3, R2, RZ, 0x3c, !PT ;  /* 0x000000020302a212 */ /* 0x000fc800078e3cff */
[----:B------:R-:W-:-:S05]  /*14570*/  @!P2 LOP3.LUT R3, R3, R2, RZ, 0x3c, !PT ;  /* 0x000000020303a212 */ /* 0x000fca00078e3cff */
[----:B------:R-:W4:Y:S01]  /*14580*/  @!P2 LDG.E.U16 R26, desc[UR12][R2.64] ;  /* 0x0000000c021aa981 */ /* 0x000f22000c1e1500 */
[----:B---3--:R-:W-:-:S04]  /*14590*/  SHF.R.U32.HI R29, RZ, 0x5, R29 ;  /* 0x00000005ff1d7819 */ /* 0x008fc8000001161d */
[----:B------:R-:W-:-:S04]  /*145a0*/  SGXT.U32 R29, R29, 0x2 ;  /* 0x000000021d1d781a */ /* 0x000fc80000000000 */
[----:B------:R-:W-:Y:S01]  /*145b0*/  LOP3.LUT R28, R29, 0x48, RZ, 0xfc, !PT ;  /* 0x000000481d1c7812 */ /* 0x000fe200078efcff */
[----:B--2---:R-:W-:Y:S03]  /*145c0*/  STL [R1+0x1ac0], R9 ;  /* 0x001ac00901007387 */ /* 0x004fe60000100800 */
[----:B------:R-:W-:Y:S02]  /*145d0*/  ISETP.GE.AND P1, PT, R28, UR9, PT ;  /* 0x000000091c007c0c */ /* 0x000fe4000bf26270 */
[----:B------:R-:W2:Y:S01]  /*145e0*/  LDL.LU R28, [R1+0x1c44] ;  /* 0x001c4400011c7983 */ /* 0x000ea20000300800 */
[----:B------:R-:W0:Y:S03]  /*145f0*/  S2R R29, SR_TID.X ;  /* 0x00000000001d7919 */ /* 0x000e260000002100 */
[----:B----4-:R0:W-:Y:S04]  /*14600*/  STL [R1+0x3c], R26 ;  /* 0x00003c1a01007387 */ /* 0x0101e80000100800 */
[----:B------:R-:W3:Y:S04]  /*14610*/  LDL R2, [R1+0xb04] ;  /* 0x000b040001027983 */ /* 0x000ee80000100800 */
[----:B------:R-:W3:Y:S01]  /*14620*/  LDL R3, [R1+0xb0c] ;  /* 0x000b0c0001037983 */ /* 0x000ee20000100800 */
[----:B0-----:R-:W-:-:S02]  /*14630*/  SHF.R.U32.HI R26, RZ, 0x5, R29 ;  /* 0x00000005ff1a7819 */ /* 0x001fc4000001161d */
[----:B------:R-:W-:Y:S02]  /*14640*/  SHF.R.U32.HI R29, RZ, 0x5, R29 ;  /* 0x00000005ff1d7819 */ /* 0x000fe4000001161d */
[----:B------:R-:W-:Y:S02]  /*14650*/  PRMT R4, RZ, 0x7610, R4 ;  /* 0x00007610ff047816 */ /* 0x000fe40000000004 */
[----:B------:R-:W-:Y:S02]  /*14660*/  SGXT.U32 R29, R29, 0x2 ;  /* 0x000000021d1d781a */ /* 0x000fe40000000000 */
[----:B--2---:R-:W-:Y:S02]  /*14670*/  PRMT R28, RZ, 0x7610, R28 ;  /* 0x00007610ff1c7816 */ /* 0x004fe4000000001c */
[----:B---3--:R-:W-:-:S04]  /*14680*/  @!P3 LOP3.LUT R3, R3, R2, RZ, 0x3c, !PT ;  /* 0x000000020303b212 */ /* 0x008fc800078e3cff */
[----:B------:R-:W-:-:S04]  /*14690*/  @!P3 LOP3.LUT R2, R3, R2, RZ, 0x3c, !PT ;  /* 0x000000020302b212 */ /* 0x000fc800078e3cff */
[----:B------:R-:W-:-:S05]  /*146a0*/  @!P3 LOP3.LUT R3, R3, R2, RZ, 0x3c, !PT ;  /* 0x000000020303b212 */ /* 0x000fca00078e3cff */
[----:B------:R0:W2:Y:S02]  /*146b0*/  @!P3 LDG.E.U16 R4, desc[UR12][R2.64] ;  /* 0x0000000c0204b981 */ /* 0x0000a4000c1e1500 */
[----:B0-----:R-:W-:Y:S01]  /*146c0*/  LOP3.LUT R3, R29, 0x50, RZ, 0xfc, !PT ;  /* 0x000000501d037812 */ /* 0x001fe200078efcff */
[----:B------:R-:W-:-:S03]  /*146d0*/  @!P0 IMAD.MOV.U32 R2, RZ, RZ, R17 ;  /* 0x000000ffff028224 */ /* 0x000fc600078e0011 */
[----:B------:R-:W-:Y:S01]  /*146e0*/  ISETP.GE.AND P3, PT, R3, UR9, PT ;  /* 0x0000000903007c0c */ /* 0x000fe2000bf66270 */
[----:B------:R-:W-:-:S05]  /*146f0*/  @!P0 IMAD.MOV.U32 R3, RZ, RZ, R27 ;  /* 0x000000ffff038224 */ /* 0x000fca00078e001b */
[----:B------:R-:W3:Y:S01]  /*14700*/  @!P0 LDG.E.U16 R28, desc[UR12][R2.64] ;  /* 0x0000000c021c8981 */ /* 0x000ee2000c1e1500 */
[----:B------:R-:W-:-:S04]  /*14710*/  SGXT.U32 R26, R26, 0x2 ;  /* 0x000000021a1a781a */ /* 0x000fc80000000000 */
[----:B------:R-:W-:-:S04]  /*14720*/  LOP3.LUT R26, R26, 0x4c, RZ, 0xfc, !PT ;  /* 0x0000004c1a1a7812 */ /* 0x000fc800078efcff */
[----:B------:R-:W-:Y:S02]  /*14730*/  ISETP.GE.AND P2, PT, R26, UR9, PT ;  /* 0x000000091a007c0c */ /* 0x000fe4000bf46270 */
[----:B------:R-:W4:Y:S04]  /*14740*/  LDL.LU R26, [R1+0x1c40] ;  /* 0x001c4000011a7983 */ /* 0x000f280000300800 */
[----:B------:R-:W2:Y:S04]  /*14750*/  LDL R27, [R1+0xb30] ;  /* 0x000b3000011b7983 */ /* 0x000ea80000100800 */
[----:B------:R-:W2:Y:S04]  /*14760*/  LDL R17, [R1+0xb40] ;  /* 0x000b400001117983 */ /* 0x000ea80000100800 */
[----:B------:R-:W2:Y:S04]  /*14770*/  LDL R2, [R1+0xb18] ;  /* 0x000b180001027983 */ /* 0x000ea80000100800 */
[----:B---3--:R0:W-:Y:S04]  /*14780*/  STL [R1+0x38], R28 ;  /* 0x0000381c01007387 */ /* 0x0081e80000100800 */
[----:B------:R-:W2:Y:S01]  /*14790*/  LDL R3, [R1+0xb28] ;  /* 0x000b280001037983 */ /* 0x000ea20000100800 */
[----:B----4-:R-:W-:Y:S01]  /*147a0*/  PRMT R26, RZ, 0x7610, R26 ;  /* 0x00007610ff1a7816 */ /* 0x010fe2000000001a */
[----:B------:R-:W1:Y:S01]  /*147b0*/  S2R R29, SR_TID.X ;  /* 0x00000000001d7919 */ /* 0x000e620000002100 */
[----:B--2---:R-:W-:-:S04]  /*147c0*/  @!P1 LOP3.LUT R3, R3, R2, RZ, 0x3c, !PT ;  /* 0x0000000203039212 */ /* 0x004fc800078e3cff */
[----:B------:R-:W-:-:S04]  /*147d0*/  @!P1 LOP3.LUT R2, R3, R2, RZ, 0x3c, !PT ;  /* 0x0000000203029212 */ /* 0x000fc800078e3cff */
[----:B------:R-:W-:-:S05]  /*147e0*/  @!P1 LOP3.LUT R3, R3, R2, RZ, 0x3c, !PT ;  /* 0x0000000203039212 */ /* 0x000fca00078e3cff */
[----:B------:R-:W2:Y:S01]  /*147f0*/  @!P1 LDG.E.U16 R26, desc[UR12][R2.64] ;  /* 0x0000000c021a9981 */ /* 0x000ea2000c1e1500 */
[----:B-1----:R-:W-:-:S04]  /*14800*/  SHF.R.U32.HI R29, RZ, 0x5, R29 ;  /* 0x00000005ff1d7819 */ /* 0x002fc8000001161d */
[----:B------:R-:W-:-:S04]  /*14810*/  SGXT.U32 R29, R29, 0x2 ;  /* 0x000000021d1d781a */ /* 0x000fc80000000000 */
[----:B0-----:R-:W-:-:S04]  /*14820*/  LOP3.LUT R28, R29, 0x54, RZ, 0xfc, !PT ;  /* 0x000000541d1c7812 */ /* 0x001fc800078efcff */
[----:B------:R-:W-:Y:S02]  /*14830*/  ISETP.GE.AND P0, PT, R28, UR9, PT ;  /* 0x000000091c007c0c */ /* 0x000fe4000bf06270 */
[----:B------:R-:W3:Y:S04]  /*14840*/  LDL.LU R28, [R1+0x1c3c] ;  /* 0x001c3c00011c7983 */ /* 0x000ee80000300800 */
[----:B------:R-:W4:Y:S04]  /*14850*/  LDL R2, [R1+0xb1c] ;  /* 0x000b1c0001027983 */ /* 0x000f280000100800 */
[----:B--2---:R0:W-:Y:S04]  /*14860*/  STL [R1+0x1c], R26 ;  /* 0x00001c1a01007387 */ /* 0x0041e80000100800 */
[----:B------:R-:W4:Y:S01]  /*14870*/  LDL R3, [R1+0xb24] ;  /* 0x000b240001037983 */ /* 0x000f220000100800 */
[----:B------:R-:W-:Y:S01]  /*14880*/  PRMT R25, RZ, 0x7610, R25 ;  /* 0x00007610ff197816 */ /* 0x000fe20000000019 */
[----:B------:R-:W1:Y:S01]  /*14890*/  S2R R29, SR_TID.X ;  /* 0x00000000001d7919 */ /* 0x000e620000002100 */
[----:B----4-:R-:W-:-:S04]  /*148a0*/  @!P2 LOP3.LUT R3, R3, R2, RZ, 0x3c, !PT ;  /* 0x000000020303a212 */ /* 0x010fc800078e3cff */
[----:B------:R-:W-:-:S04]  /*148b0*/  @!P2 LOP3.LUT R2, R3, R2, RZ, 0x3c, !PT ;  /* 0x000000020302a212 */ /* 0x000fc800078e3cff */
[----:B------:R-:W-:-:S05]  /*148c0*/  @!P2 LOP3.LUT R3, R3, R2, RZ, 0x3c, !PT ;  /* 0x000000020303a212 */ /* 0x000fca00078e3cff */
[----:B------:R-:W2:Y:S01]  /*148d0*/  @!P2 LDG.E.U16 R25, desc[UR12][R2.64] ;  /* 0x0000000c0219a981 */ /* 0x000ea2000c1e1500 */
[----:B-1----:R-:W-:-:S04]  /*148e0*/  SHF.R.U32.HI R29, RZ, 0x5, R29 ;  /* 0x00000005ff1d7819 */ /* 0x002fc8000001161d */
[----:B------:R-:W-:-:S04]  /*148f0*/  SGXT.U32 R29, R29, 0x2 ;  /* 0x000000021d1d781a */ /* 0x000fc80000000000 */
[----:B0-----:R-:W-:-:S04]  /*14900*/  LOP3.LUT R26, R29, 0x58, RZ, 0xfc, !PT ;  /* 0x000000581d1a7812 */ /* 0x001fc800078efcff */
[----:B------:R-:W-:Y:S02]  /*14910*/  ISETP.GE.AND P1, PT, R26, UR9, PT ;  /* 0x000000091a007c0c */ /* 0x000fe4000bf26270 */
[----:B------:R-:W4:Y:S01]  /*14920*/  LDL.LU R26, [R1+0x1c38] ;  /* 0x001c3800011a7983 */ /* 0x000f220000300800 */
[----:B------:R-:W0:Y:S03]  /*14930*/  S2R R29, SR_TID.X ;  /* 0x00000000001d7919 */ /* 0x000e260000002100 */
[----:B--2---:R0:W-:Y:S04]  /*14940*/  STL [R1+0x34], R25 ;  /* 0x0000341901007387 */ /* 0x0041e80000100800 */
[----:B------:R-:W2:Y:S04]  /*14950*/  LDL R2, [R1+0xb20] ;  /* 0x000b200001027983 */ /* 0x000ea80000100800 */
[----:B------:R-:W2:Y:S01]  /*14960*/  LDL R3, [R1+0xb44] ;  /* 0x000b440001037983 */ /* 0x000ea20000100800 */
[----:B0-----:R-:W-:-:S02]  /*14970*/  SHF.R.U32.HI R25, RZ, 0x5, R29 ;  /* 0x00000005ff197819 */ /* 0x001fc4000001161d */
[----:B------:R-:W-:Y:S02]  /*14980*/  SHF.R.U32.HI R29, RZ, 0x5, R29 ;  /* 0x00000005ff1d7819 */ /* 0x000fe4000001161d */
[----:B---3--:R-:W-:Y:S02]  /*14990*/  PRMT R28, RZ, 0x7610, R28 ;  /* 0x00007610ff1c7816 */ /* 0x008fe4000000001c */
[----:B------:R-:W-:Y:S02]  /*149a0*/  SGXT.U32 R29, R29, 0x2 ;  /* 0x000000021d1d781a */ /* 0x000fe40000000000 */
[----:B----4-:R-:W-:Y:S02]  /*149b0*/  PRMT R26, RZ, 0x7610, R26 ;  /* 0x00007610ff1a7816 */ /* 0x010fe4000000001a */
[----:B--2---:R-:W-:-:S04]  /*149c0*/  @!P3 LOP3.LUT R3, R3, R2, RZ, 0x3c, !PT ;  /* 0x000000020303b212 */ /* 0x004fc800078e3cff */
        /* <DEDUP_REMOVED lines=12> */
[----:B--2---:R0:W-:Y:S04]  /*14a90*/  STL [R1+0x18], R28 ;  /* 0x0000181c01007387 */ /* 0x0041e80000100800 */
[----:B0-----:R-:W2:Y:S04]  /*14aa0*/  LDL.LU R28, [R1+0x1c30] ;  /* 0x001c3000011c7983 */ /* 0x001ea80000300800 */
[----:B------:R-:W4:Y:S04]  /*14ab0*/  LDL R27, [R1+0xb4c] ;  /* 0x000b4c00011b7983 */ /* 0x000f280000100800 */
[----:B------:R-:W4:Y:S04]  /*14ac0*/  LDL R17, [R1+0xb54] ;  /* 0x000b540001117983 */ /* 0x000f280000100800 */
[----:B------:R-:W4:Y:S04]  /*14ad0*/  LDL R2, [R1+0xb34] ;  /* 0x000b340001027983 */ /* 0x000f280000100800 */
[----:B---3--:R0:W-:Y:S04]  /*14ae0*/  STL [R1+0x30], R26 ;  /* 0x0000301a01007387 */ /* 0x0081e80000100800 */
[----:B------:R-:W4:Y:S01]  /*14af0*/  LDL R3, [R1+0xb3c] ;  /* 0x000b3c0001037983 */ /* 0x000f220000100800 */
[----:B------:R-:W1:Y:S01]  /*14b00*/  S2R R29, SR_TID.X ;  /* 0x00000000001d7919 */ /* 0x000e620000002100 */
[----:B--2---:R-:W-:-:S02]  /*14b10*/  PRMT R28, RZ, 0x7610, R28 ;  /* 0x00007610ff1c7816 */ /* 0x004fc4000000001c */
        /* <DEDUP_REMOVED lines=76> */
[----:B------:R-:W4:Y:S04]  /*14fe0*/  LDL.LU R25, [R1+0x1c18] ;  /* 0x001c180001197983 */ /* 0x000f280000300800 */
[----:B--2---:R0:W-:Y:S04]  /*14ff0*/  STL [R1+0x24], R26 ;  /* 0x0000241a01007387 */ /* 0x0041e80000100800 */
[----:B------:R-:W2:Y:S04]  /*15000*/  LDL R2, [R1+0xb64] ;  /* 0x000b640001027983 */ /* 0x000ea80000100800 */
[----:B------:R-:W2:Y:S01]  /*15010*/  LDL R3, [R1+0xb6c] ;  /* 0x000b6c0001037983 */ /* 0x000ea20000100800 */
[----:B---3--:R-:W-:Y:S01]  /*15020*/  PRMT R28, RZ, 0x7610, R28 ;  /* 0x00007610ff1c7816 */ /* 0x008fe2000000001c */
[----:B------:R-:W0:Y:S01]  /*15030*/  S2R R29, SR_TID.X ;  /* 0x00000000001d7919 */ /* 0x000e220000002100 */
[----:B--2---:R-:W-:-:S04]  /*15040*/  @!P3 LOP3.LUT R3, R3, R2, RZ, 0x3c, !PT ;  /* 0x000000020303b212 */ /* 0x004fc800078e3cff */
[----:B------:R-:W-:-:S04]  /*15050*/  @!P3 LOP3.LUT R2, R3, R2, RZ, 0x3c, !PT ;  /* 0x000000020302b212 */ /* 0x000fc800078e3cff */
[----:B------:R-:W-:-:S05]  /*15060*/  @!P3 LOP3.LUT R3, R3, R2, RZ, 0x3c, !PT ;  /* 0x000000020303b212 */ /* 0x000fca00078e3cff */
[----:B------:R1:W2:Y:S01]  /*15070*/  @!P3 LDG.E.U16 R28, desc[UR12][R2.64] ;  /* 0x0000000c021cb981 */ /* 0x0002a2000c1e1500 */
[--C-:B0-----:R-:W-:Y:S02]  /*15080*/  SHF.R.U32.HI R26, RZ, 0x5, R29.reuse ;  /* 0x00000005ff1a7819 */ /* 0x101fe4000001161d */
[----:B------:R-:W-:Y:S02]  /*15090*/  SHF.R.U32.HI R29, RZ, 0x5, R29 ;  /* 0x00000005ff1d7819 */ /* 0x000fe4000001161d */
[----:B------:R-:W-:Y:S02]  /*150a0*/  SGXT.U32 R26, R26, 0x2 ;  /* 0x000000021a1a781a */ /* 0x000fe40000000000 */
[----:B------:R-:W-:Y:S02]  /*150b0*/  SGXT.U32 R29, R29, 0x2 ;  /* 0x000000021d1d781a */ /* 0x000fe40000000000 */
[----:B------:R-:W-:Y:S02]  /*150c0*/  LOP3.LUT R26, R26, 0x7c, RZ, 0xfc, !PT ;  /* 0x0000007c1a1a7812 */ /* 0x000fe400078efcff */
[----:B-1----:R-:W-:Y:S01]  /*150d0*/  LOP3.LUT R3, R29, 0x80, RZ, 0xfc, !PT ;  /* 0x000000801d037812 */ /* 0x002fe200078efcff */
[----:B------:R-:W-:Y:S01]  /*150e0*/  @!P0 IMAD.MOV.U32 R2, RZ, RZ, R17 ;  /* 0x000000ffff028224 */ /* 0x000fe200078e0011 */
[----:B------:R-:W-:-:S02]  /*150f0*/  PRMT R8, RZ, 0x7610, R8 ;  /* 0x00007610ff087816 */ /* 0x000fc40000000008 */
[----:B------:R-:W-:Y:S01]  /*15100*/  ISETP.GE.AND P3, PT, R3, UR9, PT ;  /* 0x0000000903007c0c */ /* 0x000fe2000bf66270 */
[----:B------:R-:W-:Y:S01]  /*15110*/  @!P0 IMAD.MOV.U32 R3, RZ, RZ, R27 ;  /* 0x000000ffff038224 */ /* 0x000fe200078e001b */
[----:B------:R-:W-:Y:S02]  /*15120*/  ISETP.GE.AND P2, PT, R26, UR9, PT ;  /* 0x000000091a007c0c */ /* 0x000fe4000bf46270 */
[----:B------:R-:W3:Y:S04]  /*15130*/  LDL.LU R26, [R1+0x1c14] ;  /* 0x001c1400011a7983 */ /* 0x000ee80000300800 */
[----:B------:R0:W4:Y:S04]  /*15140*/  @!P0 LDG.E.U16 R8, desc[UR12][R2.64] ;  /* 0x0000000c02088981 */ /* 0x000128000c1e1500 */
[----:B--2---:R1:W-:Y:S04]  /*15150*/  STL [R1+0x8], R28 ;  /* 0x0000081c01007387 */ /* 0x0043e80000100800 */
[----:B-1----:R-:W2:Y:S04]  /*15160*/  LDL.LU R28, [R1+0x1c10] ;  /* 0x001c1000011c7983 */ /* 0x002ea80000300800 */
[----:B------:R-:W0:Y:S04]  /*15170*/  LDL R2, [R1+0xb78] ;  /* 0x000b780001027983 */ /* 0x000e280000100800 */
[----:B------:R-:W0:Y:S01]  /*15180*/  LDL R3, [R1+0xb88] ;  /* 0x000b880001037983 */ /* 0x000e220000100800 */
[----:B---3--:R-:W-:Y:S01]  /*15190*/  PRMT R26, RZ, 0x7610, R26 ;  /* 0x00007610ff1a7816 */ /* 0x008fe2000000001a */
[----:B------:R-:W1:Y:S01]  /*151a0*/  S2R R29, SR_TID.X ;  /* 0x00000000001d7919 */ /* 0x000e620000002100 */
[----:B0-----:R-:W-:-:S04]  /*151b0*/  @!P1 LOP3.LUT R3, R3, R2, RZ, 0x3c, !PT ;  /* 0x0000000203039212 */ /* 0x001fc800078e3cff */
[----:B------:R-:W-:-:S04]  /*151c0*/  @!P1 LOP3.LUT R2, R3, R2, RZ, 0x3c, !PT ;  /* 0x0000000203029212 */ /* 0x000fc800078e3cff */
[----:B------:R-:W-:-:S05]  /*151d0*/  @!P1 LOP3.LUT R3, R3, R2, RZ, 0x3c, !PT ;  /* 0x0000000203039212 */ /* 0x000fca00078e3cff */
[----:B------:R-:W3:Y:S01]  /*151e0*/  @!P1 LDG.E.U16 R26, desc[UR12][R2.64] ;  /* 0x0000000c021a9981 */ /* 0x000ee2000c1e1500 */
[----:B-1----:R-:W-:-:S04]  /*151f0*/  SHF.R.U32.HI R29, RZ, 0x5, R29 ;  /* 0x00000005ff1d7819 */ /* 0x002fc8000001161d */
[----:B------:R-:W-:Y:S01]  /*15200*/  SGXT.U32 R29, R29, 0x2 ;  /* 0x000000021d1d781a */ /* 0x000fe20000000000 */
[----:B----4-:R0:W-:Y:S04]  /*15210*/  STL [R1+0x20], R8 ;  /* 0x0000200801007387 */ /* 0x0101e80000100800 */
[----:B------:R-:W4:Y:S04]  /*15220*/  LDL R27, [R1+0xba0] ;  /* 0x000ba000011b7983 */ /* 0x000f280000100800 */
[----:B------:R-:W2:Y:S01]  /*15230*/  LDL R17, [R1+0xb94] ;  /* 0x000b940001117983 */ /* 0x000ea20000100800 */
[----:B0-----:R-:W-:-:S03]  /*15240*/  LOP3.LUT R8, R29, 0x84, RZ, 0xfc, !PT ;  /* 0x000000841d087812 */ /* 0x001fc600078efcff */
[----:B------:R-:W2:Y:S01]  /*15250*/  LDL R2, [R1+0xb7c] ;  /* 0x000b7c0001027983 */ /* 0x000ea20000100800 */
[----:B------:R-:W-:-:S03]  /*15260*/  ISETP.GE.AND P0, PT, R8, UR9, PT ;  /* 0x0000000908007c0c */ /* 0x000fc6000bf06270 */
[----:B------:R-:W2:Y:S01]  /*15270*/  LDL R8, [R1+0xb9c] ;  /* 0x000b9c0001087983 */ /* 0x000ea20000100800 */
[----:B------:R-:W0:Y:S03]  /*15280*/  S2R R29, SR_TID.X ;  /* 0x00000000001d7919 */ /* 0x000e260000002100 */
[----:B---3--:R1:W-:Y:S04]  /*15290*/  STL [R1+0x4], R26 ;  /* 0x0000041a01007387 */ /* 0x0083e80000100800 */
[----:B------:R-:W2:Y:S01]  /*152a0*/  LDL R3, [R1+0xb84] ;  /* 0x000b840001037983 */ /* 0x000ea20000100800 */
[----:B0-----:R-:W-:-:S04]  /*152b0*/  SHF.R.U32.HI R29, RZ, 0x5, R29 ;  /* 0x00000005ff1d7819 */ /* 0x001fc8000001161d */
[----:B------:R-:W-:Y:S02]  /*152c0*/  SGXT.U32 R29, R29, 0x2 ;  /* 0x000000021d1d781a */ /* 0x000fe40000000000 */
[----:B------:R-:W-:Y:S02]  /*152d0*/  PRMT R24, RZ, 0x7610, R24 ;  /* 0x00007610ff187816 */ /* 0x000fe40000000018 */
[----:B-1----:R-:W-:-:S04]  /*152e0*/  LOP3.LUT R26, R29, 0x88, RZ, 0xfc, !PT ;  /* 0x000000881d1a7812 */ /* 0x002fc800078efcff */
[----:B------:R-:W-:Y:S02]  /*152f0*/  ISETP.GE.AND P1, PT, R26, UR9, PT ;  /* 0x000000091a007c0c */ /* 0x000fe4000bf26270 */
[----:B------:R-:W3:Y:S01]  /*15300*/  LDL.LU R26, [R1+0x1c0c] ;  /* 0x001c0c00011a7983 */ /* 0x000ee20000300800 */
[----:B--2---:R-:W-:-:S04]  /*15310*/  @!P2 LOP3.LUT R3, R3, R2, RZ, 0x3c, !PT ;  /* 0x000000020303a212 */ /* 0x004fc800078e3cff */
[----:B------:R-:W-:-:S04]  /*15320*/  @!P2 LOP3.LUT R2, R3, R2, RZ, 0x3c, !PT ;  /* 0x000000020302a212 */ /* 0x000fc800078e3cff */
[----:B------:R-:W-:-:S05]  /*15330*/  @!P2 LOP3.LUT R3, R3, R2, RZ, 0x3c, !PT ;  /* 0x000000020303a212 */ /* 0x000fca00078e3cff */
[----:B------:R0:W2:Y:S04]  /*15340*/  @!P2 LDG.E.U16 R24, desc[UR12][R2.64] ;  /* 0x0000000c0218a981 */ /* 0x0000a8000c1e1500 */
[----:B------:R-:W0:Y:S04]  /*15350*/  LDL R2, [R1+0xb80] ;  /* 0x000b800001027983 */ /* 0x000e280000100800 */
[----:B------:R-:W0:Y:S01]  /*15360*/  LDL R3, [R1+0xba4] ;  /* 0x000ba40001037983 */ /* 0x000e220000100800 */
[----:B------:R-:W-:Y:S01]  /*15370*/  PRMT R28, RZ, 0x7610, R28 ;  /* 0x00007610ff1c7816 */ /* 0x000fe2000000001c */
[----:B------:R-:W1:Y:S01]  /*15380*/  S2R R29, SR_TID.X ;  /* 0x00000000001d7919 */ /* 0x000e620000002100 */
[----:B0-----:R-:W-:-:S04]  /*15390*/  @!P3 LOP3.LUT R3, R3, R2, RZ, 0x3c, !PT ;  /* 0x000000020303b212 */ /* 0x001fc800078e3cff */
[----:B------:R-:W-:-:S04]  /*153a0*/  @!P3 LOP3.LUT R2, R3, R2, RZ, 0x3c, !PT ;  /* 0x000000020302b212 */ /* 0x000fc800078e3cff */
[----:B------:R-:W-:-:S05]  /*153b0*/  @!P3 LOP3.LUT R3, R3, R2, RZ, 0x3c, !PT ;  /* 0x000000020303b212 */ /* 0x000fca00078e3cff */
[----:B------:R0:W3:Y:S04]  /*153c0*/  @!P3 LDG.E.U16 R28, desc[UR12][R2.64] ;  /* 0x0000000c021cb981 */ /* 0x0000e8000c1e1500 */
[----:B--2---:R2:W-:Y:S02]  /*153d0*/  STL [R1+0x288], R24 ;  /* 0x0002881801007387 */ /* 0x0045e40000100800 */
[----:B--2---:R-:W0:Y:S01]  /*153e0*/  S2R R24, SR_TID.X ;  /* 0x0000000000187919 */ /* 0x004e220000002100 */
[----:B-1----:R-:W-:-:S04]  /*153f0*/  SHF.R.U32.HI R29, RZ, 0x5, R29 ;  /* 0x00000005ff1d7819 */ /* 0x002fc8000001161d */
[----:B------:R-:W-:-:S04]  /*15400*/  SGXT.U32 R29, R29, 0x2 ;  /* 0x000000021d1d781a */ /* 0x000fc80000000000 */
[----:B------:R-:W-:-:S04]  /*15410*/  LOP3.LUT R29, R29, 0x8c, RZ, 0xfc, !PT ;  /* 0x0000008c1d1d7812 */ /* 0x000fc800078efcff */
[----:B------:R-:W-:Y:S02]  /*15420*/  ISETP.GE.AND P2, PT, R29, UR9, PT ;  /* 0x000000091d007c0c */ /* 0x000fe4000bf46270 */
[----:B------:R-:W2:Y:S01]  /*15430*/  LDL.LU R29, [R1+0x1c08] ;  /* 0x001c0800011d7983 */ /* 0x000ea20000300800 */
[----:B0-----:R-:W-:-:S04]  /*15440*/  SHF.R.U32.HI R3, RZ, 0x5, R24 ;  /* 0x00000005ff037819 */ /* 0x001fc80000011618 */
[----:B------:R-:W-:-:S04]  /*15450*/  SGXT.U32 R3, R3, 0x2 ;  /* 0x000000020303781a */ /* 0x000fc80000000000 */
[----:B------:R-:W-:Y:S01]  /*15460*/  LOP3.LUT R2, R3, 0x90, RZ, 0xfc, !PT ;  /* 0x0000009003027812 */ /* 0x000fe200078efcff */
[----:B---3--:R0:W-:Y:S04]  /*15470*/  STL [R1], R28 ;  /* 0x0000001c01007387 */ /* 0x0081e80000100800 */
[----:B0-----:R-:W3:Y:S04]  /*15480*/  LDL.LU R28, [R1+0x1c04] ;  /* 0x001c0400011c7983 */ /* 0x001ee80000300800 */
[----:B------:R-:W3:Y:S01]  /*15490*/  LDL R3, [R1+0xb90] ;  /* 0x000b900001037983 */ /* 0x000ee20000100800 */
[----:B------:R-:W-:-:S02]  /*154a0*/  PRMT R26, RZ, 0x7610, R26 ;  /* 0x00007610ff1a7816 */ /* 0x000fc4000000001a */
[----:B------:R-:W-:Y:S01]  /*154b0*/  ISETP.GE.AND P3, PT, R2, UR9, PT ;  /* 0x0000000902007c0c */ /* 0x000fe2000bf66270 */
[----:B----4-:R-:W-:Y:S01]  /*154c0*/  @!P0 IMAD.MOV.U32 R2, RZ, RZ, R27 ;  /* 0x000000ffff028224 */ /* 0x010fe200078e001b */
[----:B--2---:R-:W-:Y:S01]  /*154d0*/  PRMT R29, RZ, 0x7610, R29 ;  /* 0x00007610ff1d7816 */ /* 0x004fe2000000001d */
[----:B------:R-:W0:Y:S03]  /*154e0*/  S2R R27, SR_TID.X ;  /* 0x00000000001b7919 */ /* 0x000e260000002100 */
[----:B---3--:R1:W2:Y:S02]  /*154f0*/  @!P0 LDG.E.U16 R26, desc[UR12][R2.64] ;  /* 0x0000000c021a8981 */ /* 0x0082a4000c1e1500 */
[----:B-1----:R-:W-:Y:S02]  /*15500*/  @!P1 IMAD.MOV.U32 R2, RZ, RZ, R8 ;  /* 0x000000ffff029224 */ /* 0x002fe400078e0008 */
[----:B------:R-:W-:Y:S01]  /*15510*/  @!P1 IMAD.MOV.U32 R3, RZ, RZ, R17 ;  /* 0x000000ffff039224 */ /* 0x000fe200078e0011 */
[----:B------:R-:W-:Y:S01]  /*15520*/  SHF.R.U32.HI R24, RZ, 0x5, R24 ;  /* 0x00000005ff187819 */ /* 0x000fe20000011618 */
[----:B------:R-:W3:Y:S04]  /*15530*/  LDL R17, [R1+0xbb0] ;  /* 0x000bb00001117983 */ /* 0x000ee80000100800 */
[----:B------:R-:W4:Y:S01]  /*15540*/  @!P1 LDG.E.U16 R29, desc[UR12][R2.64] ;  /* 0x0000000c021d9981 */ /* 0x000f22000c1e1500 */
[----:B0-----:R-:W-:-:S02]  /*15550*/  SHF.R.U32.HI R27, RZ, 0x5, R27 ;  /* 0x00000005ff1b7819 */ /* 0x001fc4000001161b */
[----:B------:R-:W-:Y:S01]  /*15560*/  PRMT R20, RZ, 0x7610, R20 ;  /* 0x00007610ff147816 */ /* 0x000fe20000000014 */
[----:B------:R-:W2:Y:S04]  /*15570*/  LDL R8, [R1+0xbd4] ;  /* 0x000bd40001087983 */ /* 0x000ea80000100800 */
[----:B------:R-:W2:Y:S04]  /*15580*/  LDL R2, [R1+0xb98] ;  /* 0x000b980001027983 */ /* 0x000ea80000100800 */
[----:B------:R-:W2:Y:S01]  /*15590*/  LDL R3, [R1+0xbbc] ;  /* 0x000bbc0001037983 */ /* 0x000ea20000100800 */
[----:B------:R-:W-:-:S02]  /*155a0*/  SGXT.U32 R24, R24, 0x2 ;  /* 0x000000021818781a */ /* 0x000fc40000000000 */
[----:B------:R-:W-:Y:S02]  /*155b0*/  SGXT.U32 R27, R27, 0x2 ;  /* 0x000000021b1b781a */ /* 0x000fe40000000000 */
[----:B------:R-:W-:Y:S02]  /*155c0*/  LOP3.LUT R24, R24, 0x94, RZ, 0xfc, !PT ;  /* 0x0000009418187812 */ /* 0x000fe400078efcff */
[----:B------:R-:W-:Y:S02]  /*155d0*/  LOP3.LUT R27, R27, 0x98, RZ, 0xfc, !PT ;  /* 0x000000981b1b7812 */ /* 0x000fe400078efcff */
[----:B------:R-:W-:Y:S02]  /*155e0*/  ISETP.GE.AND P0, PT, R24, UR9, PT ;  /* 0x0000000918007c0c */ /* 0x000fe4000bf06270 */
[----:B------:R-:W3:Y:S01]  /*155f0*/  LDL R24, [R1+0xbb4] ;  /* 0x000bb40001187983 */ /* 0x000ee20000100800 */
[----:B------:R-:W-:-:S03]  /*15600*/  ISETP.GE.AND P1, PT, R27, UR9, PT ;  /* 0x000000091b007c0c */ /* 0x000fc6000bf26270 */
[----:B----4-:R-:W-:Y:S01]  /*15610*/  STL [R1+0x1a88], R29 ;  /* 0x001a881d01007387 */ /* 0x010fe20000100800 */
[----:B--2---:R-:W-:-:S04]  /*15620*/  @!P2 LOP3.LUT R3, R3, R2, RZ, 0x3c, !PT ;  /* 0x000000020303a212 */ /* 0x004fc800078e3cff */
[C---:B------:R-:W-:Y:S01]  /*15630*/  @!P2 LOP3.LUT R2, R3.reuse, R2, RZ, 0x3c, !PT ;  /* 0x000000020302a212 */ /* 0x040fe200078e3cff */
[----:B------:R0:W-:Y:S03]  /*15640*/  STL [R1+0x284], R26 ;  /* 0x0002841a01007387 */ /* 0x0001e60000100800 */
[----:B------:R-:W-:Y:S01]  /*15650*/  @!P2 LOP3.LUT R3, R3, R2, RZ, 0x3c, !PT ;  /* 0x000000020303a212 */ /* 0x000fe200078e3cff */
[----:B------:R-:W-:Y:S04]  /*15660*/  STL [R1+0x1a8c], R29 ;  /* 0x001a8c1d01007387 */ /* 0x000fe80000100800 */
[----:B------:R-:W2:Y:S04]  /*15670*/  LDL.LU R27, [R1+0x1c00] ;  /* 0x001c0000011b7983 */ /* 0x000ea80000300800 */
[----:B------:R-:W4:Y:S04]  /*15680*/  @!P2 LDG.E.U16 R20, desc[UR12][R2.64] ;  /* 0x0000000c0214a981 */ /* 0x000f28000c1e1500 */
[----:B------:R-:W2:Y:S04]  /*15690*/  LDL R2, [R1+0xba8] ;  /* 0x000ba80001027983 */ /* 0x000ea80000100800 */
[----:B------:R-:W2:Y:S01]  /*156a0*/  LDL R3, [R1+0xbb8] ;  /* 0x000bb80001037983 */ /* 0x000ea20000100800 */
[----:B0-----:R-:W0:Y:S01]  /*156b0*/  S2R R26, SR_TID.X ;  /* 0x00000000001a7919 */ /* 0x001e220000002100 */
[----:B------:R-:W-:-:S02]  /*156c0*/  PRMT R28, RZ, 0x7610, R28 ;  /* 0x00007610ff1c7816 */ /* 0x000fc4000000001c */
[----:B0-----:R-:W-:-:S04]  /*156d0*/  SHF.R.U32.HI R26, RZ, 0x5, R26 ;  /* 0x00000005ff1a7819 */ /* 0x001fc8000001161a */
[----:B------:R-:W-:-:S04]  /*156e0*/  SGXT.U32 R26, R26, 0x2 ;  /* 0x000000021a1a781a */ /* 0x000fc80000000000 */
[----:B------:R-:W-:-:S04]  /*156f0*/  LOP3.LUT R26, R26, 0x9c, RZ, 0xfc, !PT ;  /* 0x0000009c1a1a7812 */ /* 0x000fc800078efcff */
[----:B------:R-:W-:Y:S01]  /*15700*/  ISETP.GE.AND P2, PT, R26, UR9, PT ;  /* 0x000000091a007c0c */ /* 0x000fe2000bf46270 */
[----:B----4-:R0:W-:Y:S04]  /*15710*/  STL [R1+0x280], R20 ;  /* 0x0002801401007387 */ /* 0x0101e80000100800 */
[----:B------:R-:W4:Y:S01]  /*15720*/  LDL.LU R26, [R1+0x1bfc] ;  /* 0x001bfc00011a7983 */ /* 0x000f220000300800 */
[----:B--2---:R-:W-:-:S04]  /*15730*/  @!P3 LOP3.LUT R3, R3, R2, RZ, 0x3c, !PT ;  /* 0x000000020303b212 */ /* 0x004fc800078e3cff */
[----:B------:R-:W-:-:S04]  /*15740*/  @!P3 LOP3.LUT R2, R3, R2, RZ, 0x3c, !PT ;  /* 0x000000020302b212 */ /* 0x000fc800078e3cff */
[----:B------:R-:W-:-:S05]  /*15750*/  @!P3 LOP3.LUT R3, R3, R2, RZ, 0x3c, !PT ;  /* 0x000000020303b212 */ /* 0x000fca00078e3cff */
[----:B------:R1:W2:Y:S04]  /*15760*/  @!P3 LDG.E.U16 R28, desc[UR12][R2.64] ;  /* 0x0000000c021cb981 */ /* 0x0002a8000c1e1500 */
[----:B------:R-:W4:Y:S01]  /*15770*/  LDL R3, [R1+0xbac] ;  /* 0x000bac0001037983 */ /* 0x000f220000100800 */
[----:B0-----:R-:W1:Y:S01]  /*15780*/  S2R R20, SR_TID.X ;  /* 0x0000000000147919 */ /* 0x001e620000002100 */
[----:B------:R-:W-:Y:S02]  /*15790*/  PRMT R23, RZ, 0x7610, R23 ;  /* 0x00007610ff177816 */ /* 0x000fe40000000017 */
[----:B------:R-:W-:Y:S02]  /*157a0*/  PRMT R27, RZ, 0x7610, R27 ;  /* 0x00007610ff1b7816 */ /* 0x000fe4000000001b */
[----:B-1----:R-:W-:-:S04]  /*157b0*/  SHF.R.U32.HI R2, RZ, 0x5, R20 ;  /* 0x00000005ff027819 */ /* 0x002fc80000011614 */
[----:B------:R-:W-:-:S04]  /*157c0*/  SGXT.U32 R2, R2, 0x2 ;  /* 0x000000020202781a */ /* 0x000fc80000000000 */
[----:B------:R-:W-:-:S04]  /*157d0*/  LOP3.LUT R2, R2, 0xa0, RZ, 0xfc, !PT ;  /* 0x000000a002027812 */ /* 0x000fc800078efcff */
[----:B------:R-:W-:Y:S01]  /*157e0*/  ISETP.GE.AND P3, PT, R2, UR9, PT ;  /* 0x0000000902007c0c */ /* 0x000fe2000bf66270 */
[----:B---3--:R-:W-:Y:S01]  /*157f0*/  @!P0 IMAD.MOV.U32 R2, RZ, RZ, R24 ;  /* 0x000000ffff028224 */ /* 0x008fe200078e0018 */
[----:B--2---:R-:W-:Y:S04]  /*15800*/  STL [R1+0x1a90], R28 ;  /* 0x001a901c01007387 */ /* 0x004fe80000100800 */
[----:B------:R-:W-:Y:S04]  /*15810*/  STL [R1+0x1a94], R28 ;  /* 0x001a941c01007387 */ /* 0x000fe80000100800 */
[----:B----4-:R0:W2:Y:S02]  /*15820*/  @!P0 LDG.E.U16 R23, desc[UR12][R2.64] ;  /* 0x0000000c02178981 */ /* 0x0100a4000c1e1500 */
[----:B0-----:R-:W-:-:S02]  /*15830*/  @!P1 IMAD.MOV.U32 R2, RZ, RZ, R8 ;  /* 0x000000ffff029224 */ /* 0x001fc400078e0008 */
[----:B------:R-:W-:Y:S01]  /*15840*/  @!P1 IMAD.MOV.U32 R3, RZ, RZ, R17 ;  /* 0x000000ffff039224 */ /* 0x000fe200078e0011 */
[----:B------:R-:W-:Y:S01]  /*15850*/  PRMT R25, RZ, 0x7610, R25 ;  /* 0x00007610ff197816 */ /* 0x000fe20000000019 */
[----:B------:R-:W0:Y:S03]  /*15860*/  S2R R24, SR_TID.X ;  /* 0x0000000000187919 */ /* 0x000e260000002100 */
[----:B------:R1:W3:Y:S01]  /*15870*/  @!P1 LDG.E.U16 R27, desc[UR12][R2.64] ;  /* 0x0000000c021b9981 */ /* 0x0002e2000c1e1500 */
[----:B------:R-:W-:-:S03]  /*15880*/  SHF.R.U32.HI R20, RZ, 0x5, R20 ;  /* 0x00000005ff147819 */ /* 0x000fc60000011614 */
[----:B------:R-:W4:Y:S04]  /*15890*/  LDL R8, [R1+0xbe4] ;  /* 0x000be40001087983 */ /* 0x000f280000100800 */
[----:B------:R-:W2:Y:S04]  /*158a0*/  LDL R17, [R1+0xbe0] ;  /* 0x000be00001117983 */ /* 0x000ea80000100800 */
[----:B------:R-:W1:Y:S04]  /*158b0*/  LDL R2, [R1+0xbc0] ;  /* 0x000bc00001027983 */ /* 0x000e680000100800 */
[----:B------:R-:W1:Y:S01]  /*158c0*/  LDL R3, [R1+0xbd0] ;  /* 0x000bd00001037983 */ /* 0x000e620000100800 */
[----:B------:R-:W-:-:S02]  /*158d0*/  SGXT.U32 R20, R20, 0x2 ;  /* 0x000000021414781a */ /* 0x000fc40000000000 */
[----:B-1----:R-:W-:-:S04]  /*158e0*/  @!P2 LOP3.LUT R3, R3, R2, RZ, 0x3c, !PT ;  /* 0x000000020303a212 */ /* 0x002fc800078e3cff */
[----:B------:R-:W-:-:S04]  /*158f0*/  @!P2 LOP3.LUT R2, R3, R2, RZ, 0x3c, !PT ;  /* 0x000000020302a212 */ /* 0x000fc800078e3cff */
[----:B------:R-:W-:-:S05]  /*15900*/  @!P2 LOP3.LUT R3, R3, R2, RZ, 0x3c, !PT ;  /* 0x000000020303a212 */ /* 0x000fca00078e3cff */
[----:B------:R-:W4:Y:S01]  /*15910*/  @!P2 LDG.E.U16 R25, desc[UR12][R2.64] ;  /* 0x0000000c0219a981 */ /* 0x000f22000c1e1500 */
[----:B0-----:R-:W-:Y:S02]  /*15920*/  SHF.R.U32.HI R24, RZ, 0x5, R24 ;  /* 0x00000005ff187819 */ /* 0x001fe40000011618 */
[----:B------:R-:W-:Y:S02]  /*15930*/  LOP3.LUT R20, R20, 0xa4, RZ, 0xfc, !PT ;  /* 0x000000a414147812 */ /* 0x000fe400078efcff */
[----:B------:R-:W-:Y:S02]  /*15940*/  SGXT.U32 R24, R24, 0x2 ;  /* 0x000000021818781a */ /* 0x000fe40000000000 */
[----:B------:R-:W-:Y:S02]  /*15950*/  ISETP.GE.AND P0, PT, R20, UR9, PT ;  /* 0x0000000914007c0c */ /* 0x000fe4000bf06270 */
[----:B------:R-:W-:Y:S01]  /*15960*/  LOP3.LUT R24, R24, 0xa8, RZ, 0xfc, !PT ;  /* 0x000000a818187812 */ /* 0x000fe200078efcff */
[----:B------:R-:W4:Y:S04]  /*15970*/  LDL R20, [R1+0xbd8] ;  /* 0x000bd80001147983 */ /* 0x000f280000100800 */
[----:B---3--:R-:W-:Y:S01]  /*15980*/  STL [R1+0x1a98], R27 ;  /* 0x001a981b01007387 */ /* 0x008fe20000100800 */
[----:B------:R-:W-:-:S03]  /*15990*/  ISETP.GE.AND P1, PT, R24, UR9, PT ;  /* 0x0000000918007c0c */ /* 0x000fc6000bf26270 */
[----:B------:R-:W-:Y:S04]  /*159a0*/  STL [R1+0x1a9c], R27 ;  /* 0x001a9c1b01007387 */ /* 0x000fe80000100800 */
[----:B--2---:R-:W-:Y:S04]  /*159b0*/  STL [R1+0x27c], R23 ;  /* 0x00027c1701007387 */ /* 0x004fe80000100800 */
[----:B------:R-:W-:Y:S04]  /*159c0*/  STL [R1+0x1aa0], R27 ;  /* 0x001aa01b01007387 */ /* 0x000fe80000100800 */
[----:B------:R-:W2:Y:S04]  /*159d0*/  LDL.LU R24, [R1+0x1bf8] ;  /* 0x001bf80001187983 */ /* 0x000ea80000300800 */
[----:B----4-:R0:W-:Y:S04]  /*159e0*/  STL [R1+0x278], R25 ;  /* 0x0002781901007387 */ /* 0x0101e80000100800 */
[----:B0-----:R-:W3:Y:S04]  /*159f0*/  LDL.LU R25, [R1+0x1bf4] ;  /* 0x001bf40001197983 */ /* 0x001ee80000300800 */
[----:B------:R-:W4:Y:S04]  /*15a00*/  LDL R2, [R1+0xbc4] ;  /* 0x000bc40001027983 */ /* 0x000f280000100800 */
[----:B------:R-:W4:Y:S01]  /*15a10*/  LDL R3, [R1+0xbcc] ;  /* 0x000bcc0001037983 */ /* 0x000f220000100800 */
[----:B------:R-:W-:Y:S01]  /*15a20*/  PRMT R26, RZ, 0x7610, R26 ;  /* 0x00007610ff1a7816 */ /* 0x000fe2000000001a */
[----:B------:R-:W0:Y:S02]  /*15a30*/  S2R R23, SR_TID.X ;  /* 0x0000000000177919 */ /* 0x000e240000002100 */
[----:B0-----:R-:W-:-:S04]  /*15a40*/  SHF.R.U32.HI R23, RZ, 0x5, R23 ;  /* 0x00000005ff177819 */ /* 0x001fc80000011617 */
[----:B------:R-:W-:Y:S02]  /*15a50*/  SGXT.U32 R23, R23, 0x2 ;  /* 0x000000021717781a */ /* 0x000fe40000000000 */
[----:B----4-:R-:W-:-:S04]  /*15a60*/  @!P3 LOP3.LUT R3, R3, R2, RZ, 0x3c, !PT ;  /* 0x000000020303b212 */ /* 0x010fc800078e3cff */
[----:B------:R-:W-:-:S04]  /*15a70*/  @!P3 LOP3.LUT R2, R3, R2, RZ, 0x3c, !PT ;  /* 0x000000020302b212 */ /* 0x000fc800078e3cff */
[----:B------:R-:W-:-:S05]  /*15a80*/  @!P3 LOP3.LUT R3, R3, R2, RZ, 0x3c, !PT ;  /* 0x000000020303b212 */ /* 0x000fca00078e3cff */
[----:B------:R0:W4:Y:S04]  /*15a90*/  @!P3 LDG.E.U16 R26, desc[UR12][R2.64] ;  /* 0x0000000c021ab981 */ /* 0x000128000c1e1500 */
[----:B------:R-:W3:Y:S01]  /*15aa0*/  LDL R3, [R1+0xbc8] ;  /* 0x000bc80001037983 */ /* 0x000ee20000100800 */
[----:B------:R-:W-:-:S04]  /*15ab0*/  LOP3.LUT R23, R23, 0xac, RZ, 0xfc, !PT ;  /* 0x000000ac17177812 */ /* 0x000fc800078efcff */
[----:B------:R-:W-:Y:S02]  /*15ac0*/  ISETP.GE.AND P2, PT, R23, UR9, PT ;  /* 0x0000000917007c0c */ /* 0x000fe4000bf46270 */
[----:B------:R-:W0:Y:S01]  /*15ad0*/  S2R R23, SR_TID.X ;  /* 0x0000000000177919 */ /* 0x000e220000002100 */
[----:B--2---:R-:W-:Y:S02]  /*15ae0*/  PRMT R24, RZ, 0x7610, R24 ;  /* 0x00007610ff187816 */ /* 0x004fe40000000018 */
[----:B0-----:R-:W-:-:S04]  /*15af0*/  SHF.R.U32.HI R2, RZ, 0x5, R23 ;  /* 0x00000005ff027819 */ /* 0x001fc80000011617 */
[----:B------:R-:W-:-:S04]  /*15b00*/  SGXT.U32 R2, R2, 0x2 ;  /* 0x000000020202781a */ /* 0x000fc80000000000 */
[----:B------:R-:W-:-:S04]  /*15b10*/  LOP3.LUT R2, R2, 0xb0, RZ, 0xfc, !PT ;  /* 0x000000b002027812 */ /* 0x000fc800078efcff */
[----:B------:R-:W-:Y:S01]  /*15b20*/  ISETP.GE.AND P3, PT, R2, UR9, PT ;  /* 0x0000000902007c0c */ /* 0x000fe2000bf66270 */
[----:B------:R-:W-:-:S05]  /*15b30*/  @!P0 IMAD.MOV.U32 R2, RZ, RZ, R8 ;  /* 0x000000ffff028224 */ /* 0x000fca00078e0008 */
[----:B---3--:R0:W2:Y:S01]  /*15b40*/  @!P0 LDG.E.U16 R24, desc[UR12][R2.64] ;  /* 0x0000000c02188981 */ /* 0x0080a2000c1e1500 */
[----:B------:R-:W-:-:S03]  /*15b50*/  PRMT R25, RZ, 0x7610, R25 ;  /* 0x00007610ff197816 */ /* 0x000fc60000000019 */
[----:B----4-:R-:W-:Y:S04]  /*15b60*/  STL [R1+0x1aa4], R26 ;  /* 0x001aa41a01007387 */ /* 0x010fe80000100800 */
[----:B------:R-:W-:Y:S01]  /*15b70*/  STL [R1+0x1aa8], R26 ;  /* 0x001aa81a01007387 */ /* 0x000fe20000100800 */
[----:B0-----:R-:W-:Y:S02]  /*15b80*/  @!P1 IMAD.MOV.U32 R2, RZ, RZ, R17 ;  /* 0x000000ffff029224 */ /* 0x001fe400078e0011 */
[----:B------:R-:W-:Y:S01]  /*15b90*/  @!P1 IMAD.MOV.U32 R3, RZ, RZ, R20 ;  /* 0x000000ffff039224 */ /* 0x000fe200078e0014 */
[----:B------:R-:W3:Y:S04]  /*15ba0*/  LDL R8, [R1+0xc10] ;  /* 0x000c100001087983 */ /* 0x000ee80000100800 */
[----:B------:R0:W4:Y:S04]  /*15bb0*/  @!P1 LDG.E.U16 R25, desc[UR12][R2.64] ;  /* 0x0000000c02199981 */ /* 0x000128000c1e1500 */
[----:B--2---:R1:W-:Y:S04]  /*15bc0*/  STL [R1+0x270], R24 ;  /* 0x0002701801007387 */ /* 0x0043e80000100800 */
[----:B-1----:R-:W2:Y:S04]  /*15bd0*/  LDL.LU R24, [R1+0x1bf0] ;  /* 0x001bf00001187983 */ /* 0x002ea80000300800 */
[----:B------:R-:W0:Y:S04]  /*15be0*/  LDL R2, [R1+0xbdc] ;  /* 0x000bdc0001027983 */ /* 0x000e280000100800 */
[----:B------:R-:W0:Y:S01]  /*15bf0*/  LDL R3, [R1+0xc08] ;  /* 0x000c080001037983 */ /* 0x000e220000100800 */
[----:B------:R-:W-:-:S02]  /*15c00*/  PRMT R22, RZ, 0x7610, R22 ;  /* 0x00007610ff167816 */ /* 0x000fc40000000016 */
[----:B------:R-:W-:Y:S01]  /*15c10*/  SHF.R.U32.HI R23, RZ, 0x5, R23 ;  /* 0x00000005ff177819 */ /* 0x000fe20000011617 */
[----:B------:R-:W2:Y:S03]  /*15c20*/  LDL R20, [R1+0xc18] ;  /* 0x000c180001147983 */ /* 0x000ea60000100800 */
[----:B------:R-:W-:-:S04]  /*15c30*/  SGXT.U32 R23, R23, 0x2 ;  /* 0x000000021717781a */ /* 0x000fc80000000000 */
[----:B------:R-:W-:-:S04]  /*15c40*/  LOP3.LUT R23, R23, 0xb4, RZ, 0xfc, !PT ;  /* 0x000000b417177812 */ /* 0x000fc800078efcff */
[----:B------:R-:W-:Y:S02]  /*15c50*/  ISETP.GE.AND P0, PT, R23, UR9, PT ;  /* 0x0000000917007c0c */ /* 0x000fe4000bf06270 */
[----:B------:R-:W1:Y:S01]  /*15c60*/  S2R R23, SR_TID.X ;  /* 0x0000000000177919 */ /* 0x000e620000002100 */
[----:B0-----:R-:W-:-:S04]  /*15c70*/  @!P2 LOP3.LUT R3, R3, R2, RZ, 0x3c, !PT ;  /* 0x000000020303a212 */ /* 0x001fc800078e3cff */
[----:B------:R-:W-:-:S04]  /*15c80*/  @!P2 LOP3.LUT R2, R3, R2, RZ, 0x3c, !PT ;  /* 0x000000020302a212 */ /* 0x000fc800078e3cff */
[----:B------:R-:W-:-:S05]  /*15c90*/  @!P2 LOP3.LUT R3, R3, R2, RZ, 0x3c, !PT ;  /* 0x000000020303a212 */ /* 0x000fca00078e3cff */
[----:B------:R-:W2:Y:S01]  /*15ca0*/  @!P2 LDG.E.U16 R22, desc[UR12][R2.64] ;  /* 0x0000000c0216a981 */ /* 0x000ea2000c1e1500 */
[----:B-1----:R-:W-:-:S04]  /*15cb0*/  SHF.R.U32.HI R23, RZ, 0x5, R23 ;  /* 0x00000005ff177819 */ /* 0x002fc80000011617 */
[----:B------:R-:W-:Y:S01]  /*15cc0*/  SGXT.U32 R23, R23, 0x2 ;  /* 0x000000021717781a */ /* 0x000fe20000000000 */
[----:B----4-:R-:W-:Y:S03]  /*15cd0*/  STL [R1+0x1a84], R25 ;  /* 0x001a841901007387 */ /* 0x010fe60000100800 */
[----:B------:R-:W-:Y:S01]  /*15ce0*/  LOP3.LUT R23, R23, 0xb8, RZ, 0xfc, !PT ;  /* 0x000000b817177812 */ /* 0x000fe200078efcff */
[----:B------:R-:W-:Y:S03]  /*15cf0*/  STL [R1+0x1aac], R25 ;  /* 0x001aac1901007387 */ /* 0x000fe60000100800 */
[----:B------:R-:W-:Y:S01]  /*15d00*/  ISETP.GE.AND P1, PT, R23, UR9, PT ;  /* 0x0000000917007c0c */ /* 0x000fe2000bf26270 */
[----:B------:R-:W-:Y:S04]  /*15d10*/  STL [R1+0x1ab0], R25 ;  /* 0x001ab01901007387 */ /* 0x000fe80000100800 */
[----:B------:R-:W4:Y:S01]  /*15d20*/  LDL.LU R23, [R1+0x1bec] ;  /* 0x001bec0001177983 */ /* 0x000f220000300800 */
[----:B------:R-:W0:Y:S03]  /*15d30*/  S2R R17, SR_TID.X ;  /* 0x0000000000117919 */ /* 0x000e260000002100 */
[----:B--2---:R1:W-:Y:S04]  /*15d40*/  STL [R1+0x26c], R22 ;  /* 0x00026c1601007387 */ /* 0x0043e80000100800 */
[----:B-1----:R-:W2:Y:S04]  /*15d50*/  LDL.LU R22, [R1+0x1be8] ;  /* 0x001be80001167983 */ /* 0x002ea80000300800 */
[----:B------:R-:W2:Y:S01]  /*15d60*/  LDL R3, [R1+0xbec] ;  /* 0x000bec0001037983 */ /* 0x000ea20000100800 */
[----:B0-----:R-:W-:-:S04]  /*15d70*/  SHF.R.U32.HI R17, RZ, 0x5, R17 ;  /* 0x00000005ff117819 */ /* 0x001fc80000011611 */
[----:B------:R-:W-:-:S04]  /*15d80*/  SGXT.U32 R17, R17, 0x2 ;  /* 0x000000021111781a */ /* 0x000fc80000000000 */
[----:B------:R-:W-:Y:S02]  /*15d90*/  LOP3.LUT R2, R17, 0xbc, RZ, 0xfc, !PT ;  /* 0x000000bc11027812 */ /* 0x000fe400078efcff */
[----:B------:R-:W-:Y:S01]  /*15da0*/  PRMT R24, RZ, 0x7610, R24 ;  /* 0x00007610ff187816 */ /* 0x000fe20000000018 */
[----:B------:R-:W4:Y:S01]  /*15db0*/  LDL R17, [R1+0xc20] ;  /* 0x000c200001117983 */ /* 0x000f220000100800 */
[----:B------:R-:W-:Y:S01]  /*15dc0*/  ISETP.GE.AND P2, PT, R2, UR9, PT ;  /* 0x0000000902007c0c */ /* 0x000fe2000bf46270 */
[----:B---3--:R-:W-:Y:S01]  /*15dd0*/  @!P3 IMAD.MOV.U32 R2, RZ, RZ, R8 ;  /* 0x000000ffff02b224 */ /* 0x008fe200078e0008 */
[----:B------:R-:W-:Y:S01]  /*15de0*/  PRMT R21, RZ, 0x7610, R21 ;  /* 0x00007610ff157816 */ /* 0x000fe20000000015 */
[----:B------:R-:W3:Y:S04]  /*15df0*/  LDL R8, [R1+0xc28] ;  /* 0x000c280001087983 */ /* 0x000ee80000100800 */
[----:B--2---:R0:W2:Y:S02]  /*15e00*/  @!P3 LDG.E.U16 R24, desc[UR12][R2.64] ;  /* 0x0000000c0218b981 */ /* 0x0040a4000c1e1500 */
[----:B0-----:R-:W0:Y:S02]  /*15e10*/  S2R R3, SR_TID.X ;  /* 0x0000000000037919 */ /* 0x001e240000002100 */
[----:B0-----:R-:W-:-:S02]  /*15e20*/  SHF.R.U32.HI R2, RZ, 0x5, R3 ;  /* 0x00000005ff027819 */ /* 0x001fc40000011603 */
[----:B------:R-:W2:Y:S02]  /*15e30*/  LDL R3, [R1+0xbf0] ;  /* 0x000bf00001037983 */ /* 0x000ea40000100800 */
[----:B------:R-:W-:-:S04]  /*15e40*/  SGXT.U32 R2, R2, 0x2 ;  /* 0x000000020202781a */ /* 0x000fc80000000000 */
[----:B------:R-:W-:-:S04]  /*15e50*/  LOP3.LUT R2, R2, 0xc0, RZ, 0xfc, !PT ;  /* 0x000000c002027812 */ /* 0x000fc800078efcff */
[----:B------:R-:W-:Y:S01]  /*15e60*/  ISETP.GE.AND P3, PT, R2, UR9, PT ;  /* 0x0000000902007c0c */ /* 0x000fe2000bf66270 */
[----:B------:R-:W-:-:S05]  /*15e70*/  @!P0 IMAD.MOV.U32 R2, RZ, RZ, R20 ;  /* 0x000000ffff028224 */ /* 0x000fca00078e0014 */
[----:B--2---:R0:W2:Y:S02]  /*15e80*/  @!P0 LDG.E.U16 R21, desc[UR12][R2.64] ;  /* 0x0000000c02158981 */ /* 0x0040a4000c1e1500 */
[----:B0-----:R-:W0:Y:S02]  /*15e90*/  S2R R3, SR_TID.X ;  /* 0x0000000000037919 */ /* 0x001e240000002100 */
[----:B------:R-:W-:Y:S04]  /*15ea0*/  STL [R1+0x1a80], R24 ;  /* 0x001a801801007387 */ /* 0x000fe80000100800 */
[----:B------:R-:W-:Y:S04]  /*15eb0*/  STL [R1+0x1ab4], R24 ;  /* 0x001ab41801007387 */ /* 0x000fe80000100800 */
[----:B------:R-:W-:Y:S04]  /*15ec0*/  STL [R1+0x1ab8], R24 ;  /* 0x001ab81801007387 */ /* 0x000fe80000100800 */
[----:B------:R-:W-:Y:S01]  /*15ed0*/  STL [R1+0x1abc], R24 ;  /* 0x001abc1801007387 */ /* 0x000fe20000100800 */
[----:B0-----:R-:W-:-:S03]  /*15ee0*/  SHF.R.U32.HI R2, RZ, 0x5, R3 ;  /* 0x00000005ff027819 */ /* 0x001fc60000011603 */
[----:B--2---:R0:W-:Y:S04]  /*15ef0*/  STL [R1+0x268], R21 ;  /* 0x0002681501007387 */ /* 0x0041e80000100800 */
[----:B0-----:R-:W2:Y:S04]  /*15f00*/  LDL.LU R21, [R1+0x1be4] ;  /* 0x001be40001157983 */ /* 0x001ea80000300800 */
[----:B------:R-:W2:Y:S01]  /*15f10*/  LDL R3, [R1+0xbf4] ;  /* 0x000bf40001037983 */ /* 0x000ea20000100800 */
[----:B------:R-:W-:-:S04]  /*15f20*/  SGXT.U32 R2, R2, 0x2 ;  /* 0x000000020202781a */ /* 0x000fc80000000000 */
[----:B------:R-:W-:Y:S02]  /*15f30*/  LOP3.LUT R2, R2, 0xc4, RZ, 0xfc, !PT ;  /* 0x000000c402027812 */ /* 0x000fe400078efcff */
[----:B----4-:R-:W-:Y:S02]  /*15f40*/  PRMT R23, RZ, 0x7610, R23 ;  /* 0x00007610ff177816 */ /* 0x010fe40000000017 */
[----:B------:R-:W-:Y:S01]  /*15f50*/  ISETP.GE.AND P0, PT, R2, UR9, PT ;  /* 0x0000000902007c0c */ /* 0x000fe2000bf06270 */
[----:B------:R-:W-:Y:S01]  /*15f60*/  @!P1 IMAD.MOV.U32 R2, RZ, RZ, R17 ;  /* 0x000000ffff029224 */ /* 0x000fe200078e0011 */
[----:B------:R-:W-:Y:S01]  /*15f70*/  PRMT R7, RZ, 0x7610, R7 ;  /* 0x00007610ff077816 */ /* 0x000fe20000000007 */
[----:B------:R-:W0:Y:S01]  /*15f80*/  S2R R20, SR_TID.X ;  /* 0x0000000000147919 */ /* 0x000e220000002100 */
[----:B------:R-:W-:Y:S01]  /*15f90*/  PRMT R22, RZ, 0x7610, R22 ;  /* 0x00007610ff167816 */ /* 0x000fe20000000016 */
[----:B------:R-:W4:Y:S04]  /*15fa0*/  LDL R17, [R1+0xc40] ;  /* 0x000c400001117983 */ /* 0x000f280000100800 */
[----:B--2---:R3:W2:Y:S04]  /*15fb0*/  @!P1 LDG.E.U16 R23, desc[UR12][R2.64] ;  /* 0x0000000c02179981 */ /* 0x0046a8000c1e1500 */
[----:B------:R-:W2:Y:S01]  /*15fc0*/  LDL R3, [R1+0xbf8] ;  /* 0x000bf80001037983 */ /* 0x000ea20000100800 */
[----:B---3--:R-:W-:Y:S01]  /*15fd0*/  @!P2 IMAD.MOV.U32 R2, RZ, RZ, R8 ;  /* 0x000000ffff02a224 */ /* 0x008fe200078e0008 */
[----:B0-----:R-:W-:-:S04]  /*15fe0*/  SHF.R.U32.HI R20, RZ, 0x5, R20 ;  /* 0x00000005ff147819 */ /* 0x001fc80000011614 */
[----:B------:R-:W-:-:S04]  /*15ff0*/  SGXT.U32 R20, R20, 0x2 ;  /* 0x000000021414781a */ /* 0x000fc80000000000 */
[----:B------:R-:W-:-:S04]  /*16000*/  LOP3.LUT R20, R20, 0xc8, RZ, 0xfc, !PT ;  /* 0x000000c814147812 */ /* 0x000fc800078efcff */
[----:B------:R-:W-:Y:S02]  /*16010*/  ISETP.GE.AND P1, PT, R20, UR9, PT ;  /* 0x0000000914007c0c */ /* 0x000fe4000bf26270 */
[----:B------:R-:W0:Y:S01]  /*16020*/  S2R R20, SR_TID.X ;  /* 0x0000000000147919 */ /* 0x000e220000002100 */
[----:B--2---:R-:W2:Y:S04]  /*16030*/  @!P2 LDG.E.U16 R7, desc[UR12][R2.64] ;  /* 0x0000000c0207a981 */ /* 0x004ea8000c1e1500 */
[----:B------:R-:W3:Y:S04]  /*16040*/  LDL R2, [R1+0xbfc] ;  /* 0x000bfc0001027983 */ /* 0x000ee80000100800 */
[----:B------:R-:W3:Y:S01]  /*16050*/  LDL R3, [R1+0xc30] ;  /* 0x000c300001037983 */ /* 0x000ee20000100800 */
[----:B0-----:R-:W-:-:S04]  /*16060*/  SHF.R.U32.HI R20, RZ, 0x5, R20 ;  /* 0x00000005ff147819 */ /* 0x001fc80000011614 */
[----:B------:R-:W-:-:S04]  /*16070*/  SGXT.U32 R20, R20, 0x2 ;  /* 0x000000021414781a */ /* 0x000fc80000000000 */
[----:B------:R-:W-:-:S04]  /*16080*/  LOP3.LUT R20, R20, 0xcc, RZ, 0xfc, !PT ;  /* 0x000000cc14147812 */ /* 0x000fc800078efcff */
[----:B------:R-:W-:Y:S01]  /*16090*/  ISETP.GE.AND P2, PT, R20, UR9, PT ;  /* 0x0000000914007c0c */ /* 0x000fe2000bf46270 */
[----:B--2---:R0:W-:Y:S04]  /*160a0*/  STL [R1+0x264], R7 ;  /* 0x0002640701007387 */ /* 0x0041e80000100800 */
[----:B------:R-:W2:Y:S04]  /*160b0*/  LDL R8, [R1+0xc48] ;  /* 0x000c480001087983 */ /* 0x000ea80000100800 */
[----:B------:R-:W2:Y:S01]  /*160c0*/  LDL.LU R20, [R1+0x1be0] ;  /* 0x001be00001147983 */ /* 0x000ea20000300800 */
[----:B---3--:R-:W-:-:S04]  /*160d0*/  @!P3 LOP3.LUT R3, R3, R2, RZ, 0x3c, !PT ;  /* 0x000000020303b212 */ /* 0x008fc800078e3cff */
[----:B------:R-:W-:-:S04]  /*160e0*/  @!P3 LOP3.LUT R2, R3, R2, RZ, 0x3c, !PT ;  /* 0x000000020302b212 */ /* 0x000fc800078e3cff */
[----:B------:R-:W-:-:S05]  /*160f0*/  @!P3 LOP3.LUT R3, R3, R2, RZ, 0x3c, !PT ;  /* 0x000000020303b212 */ /* 0x000fca00078e3cff */
[----:B------:R1:W3:Y:S04]  /*16100*/  @!P3 LDG.E.U16 R22, desc[UR12][R2.64] ;  /* 0x0000000c0216b981 */ /* 0x0002e8000c1e1500 */
[----:B------:R-:W1:Y:S04]  /*16110*/  LDL R2, [R1+0xc04] ;  /* 0x000c040001027983 */ /* 0x000e680000100800 */
[----:B------:R-:W1:Y:S01]  /*16120*/  LDL R3, [R1+0xc38] ;  /* 0x000c380001037983 */ /* 0x000e620000100800 */
[----:B------:R-:W-:Y:S01]  /*16130*/  PRMT R5, RZ, 0x7610, R5 ;  /* 0x00007610ff057816 */ /* 0x000fe20000000005 */
[----:B0-----:R-:W0:Y:S01]  /*16140*/  S2R R7, SR_TID.X ;  /* 0x0000000000077919 */ /* 0x001e220000002100 */
[----:B-1----:R-:W-:-:S04]  /*16150*/  @!P0 LOP3.LUT R3, R3, R2, RZ, 0x3c, !PT ;  /* 0x0000000203038212 */ /* 0x002fc800078e3cff */
[----:B------:R-:W-:-:S04]  /*16160*/  @!P0 LOP3.LUT R2, R3, R2, RZ, 0x3c, !PT ;  /* 0x0000000203028212 */ /* 0x000fc800078e3cff */
[----:B------:R-:W-:-:S05]  /*16170*/  @!P0 LOP3.LUT R3, R3, R2, RZ, 0x3c, !PT ;  /* 0x0000000203038212 */ /* 0x000fca00078e3cff */
[----:B------:R1:W2:Y:S02]  /*16180*/  @!P0 LDG.E.U16 R5, desc[UR12][R2.64] ;  /* 0x0000000c02058981 */ /* 0x0002a4000c1e1500 */
[----:B-1----:R-:W1:Y:S01]  /*16190*/  S2R R3, SR_TID.X ;  /* 0x0000000000037919 */ /* 0x002e620000002100 */
[----:B0-----:R-:W-:-:S04]  /*161a0*/  SHF.R.U32.HI R7, RZ, 0x5, R7 ;  /* 0x00000005ff077819 */ /* 0x001fc80000011607 */
[----:B------:R-:W-:-:S04]  /*161b0*/  SGXT.U32 R7, R7, 0x2 ;  /* 0x000000020707781a */ /* 0x000fc80000000000 */
[----:B------:R-:W-:-:S04]  /*161c0*/  LOP3.LUT R7, R7, 0xd0, RZ, 0xfc, !PT ;  /* 0x000000d007077812 */ /* 0x000fc800078efcff */
[----:B------:R-:W-:Y:S02]  /*161d0*/  ISETP.GE.AND P3, PT, R7, UR9, PT ;  /* 0x0000000907007c0c */ /* 0x000fe4000bf66270 */
[----:B------:R-:W3:Y:S01]  /*161e0*/  LDL R7, [R1+0xc50] ;  /* 0x000c500001077983 */ /* 0x000ee20000100800 */
[----:B-1----:R-:W-:-:S04]  /*161f0*/  SHF.R.U32.HI R3, RZ, 0x5, R3 ;  /* 0x00000005ff037819 */ /* 0x002fc80000011603 */
[----:B------:R-:W-:-:S04]  /*16200*/  SGXT.U32 R3, R3, 0x2 ;  /* 0x000000020303781a */ /* 0x000fc80000000000 */
[----:B------:R-:W-:Y:S01]  /*16210*/  LOP3.LUT R2, R3, 0xd4, RZ, 0xfc, !PT ;  /* 0x000000d403027812 */ /* 0x000fe200078efcff */
[----:B--2---:R0:W-:Y:S04]  /*16220*/  STL [R1+0x260], R5 ;  /* 0x0002600501007387 */ /* 0x0041e80000100800 */
[----:B0-----:R-:W2:Y:S04]  /*16230*/  LDL.LU R5, [R1+0x1bdc] ;  /* 0x001bdc0001057983 */ /* 0x001ea80000300800 */
[----:B------:R-:W2:Y:S01]  /*16240*/  LDL R3, [R1+0xc0c] ;  /* 0x000c0c0001037983 */ /* 0x000ea20000100800 */
[----:B------:R-:W-:-:S02]  /*16250*/  PRMT R21, RZ, 0x7610, R21 ;  /* 0x00007610ff157816 */ /* 0x000fc40000000015 */
[----:B------:R-:W-:Y:S01]  /*16260*/  ISETP.GE.AND P4, PT, R2, UR9, PT ;  /* 0x0000000902007c0c */ /* 0x000fe2000bf86270 */
[----:B----4-:R-:W-:Y:S01]  /*16270*/  @!P1 IMAD.MOV.U32 R2, RZ, RZ, R17 ;  /* 0x000000ffff029224 */ /* 0x010fe200078e0011 */
[----:B------:R-:W-:Y:S01]  /*16280*/  PRMT R0, RZ, 0x7610, R0 ;  /* 0x00007610ff007816 */ /* 0x000fe20000000000 */
[----:B------:R-:W4:Y:S04]  /*16290*/  LDL R17, [R1+0xc60] ;  /* 0x000c600001117983 */ /* 0x000f280000100800 */
        /* <DEDUP_REMOVED lines=10> */
[----:B0-----:R-:W-:Y:S01]  /*16340*/  SHF.R.U32.HI R2, RZ, 0x5, R3 ;  /* 0x00000005ff027819 */ /* 0x001fe20000011603 */
[----:B--2---:R0:W-:Y:S04]  /*16350*/  STL [R1+0x254], R0 ;  /* 0x0002540001007387 */ /* 0x0041e80000100800 */
[----:B0-----:R-:W2:Y:S04]  /*16360*/  LDL.LU R0, [R1+0x1bd8] ;  /* 0x001bd80001007983 */ /* 0x001ea80000300800 */
[----:B------:R-:W2:Y:S01]  /*16370*/  LDL R3, [R1+0xc1c] ;  /* 0x000c1c0001037983 */ /* 0x000ea20000100800 */
[----:B------:R-:W-:-:S04]  /*16380*/  SGXT.U32 R2, R2, 0x2 ;  /* 0x000000020202781a */ /* 0x000fc80000000000 */
[----:B------:R-:W-:Y:S02]  /*16390*/  LOP3.LUT R2, R2, 0xdc, RZ, 0xfc, !PT ;  /* 0x000000dc02027812 */ /* 0x000fe400078efcff */
[----:B------:R-:W-:Y:S02]  /*163a0*/  PRMT R20, RZ, 0x7610, R20 ;  /* 0x00007610ff147816 */ /* 0x000fe40000000014 */
[----:B------:R-:W-:Y:S01]  /*163b0*/  ISETP.GE.AND P1, PT, R2, UR9, PT ;  /* 0x0000000902007c0c */ /* 0x000fe2000bf26270 */
[----:B---3--:R-:W-:-:S05]  /*163c0*/  @!P3 IMAD.MOV.U32 R2, RZ, RZ, R7 ;  /* 0x000000ffff02b224 */ /* 0x008fca00078e0007 */
[----:B--2---:R0:W2:Y:S04]  /*163d0*/  @!P3 LDG.E.U16 R20, desc[UR12][R2.64] ;  /* 0x0000000c0214b981 */ /* 0x0040a8000c1e1500 */
[----:B------:R-:W0:Y:S04]  /*163e0*/  LDL R2, [R1+0xc24] ;  /* 0x000c240001027983 */ /* 0x000e280000100800 */
        /* <DEDUP_REMOVED lines=9> */
[----:B------:R-:W-:-:S04]  /*16480*/  LOP3.LUT R7, R8, 0xe0, RZ, 0xfc, !PT ;  /* 0x000000e008077812 */ /* 0x000fc800078efcff */
[----:B------:R-:W-:Y:S02]  /*16490*/  ISETP.GE.AND P2, PT, R7, UR9, PT ;  /* 0x0000000907007c0c */ /* 0x000fe4000bf46270 */
[----:B------:R-:W2:Y:S01]  /*164a0*/  LDL R7, [R1+0xc6c] ;  /* 0x000c6c0001077983 */ /* 0x000ea20000100800 */
[----:B------:R-:W0:Y:S03]  /*164b0*/  S2R R8, SR_TID.X ;  /* 0x0000000000087919 */ /* 0x000e260000002100 */
[----:B---3--:R1:W-:Y:S04]  /*164c0*/  STL [R1+0x25c], R18 ;  /* 0x00025c1201007387 */ /* 0x0083e80000100800 */
[----:B-1----:R-:W3:Y:S04]  /*164d0*/  LDL.LU R18, [R1+0x1bd4] ;  /* 0x001bd40001127983 */ /* 0x002ee80000300800 */
[----:B------:R-:W2:Y:S01]  /*164e0*/  LDL R3, [R1+0xc2c] ;  /* 0x000c2c0001037983 */ /* 0x000ea20000100800 */
[----:B0-----:R-:W-:-:S04]  /*164f0*/  SHF.R.U32.HI R2, RZ, 0x5, R8 ;  /* 0x00000005ff027819 */ /* 0x001fc80000011608 */
[----:B------:R-:W-:-:S04]  /*16500*/  SGXT.U32 R2, R2, 0x2 ;  /* 0x000000020202781a */ /* 0x000fc80000000000 */
[C---:B------:R-:W-:Y:S02]  /*16510*/  LOP3.LUT R8, R2.reuse, 0xe4, RZ, 0xfc, !PT ;  /* 0x000000e402087812 */ /* 0x040fe400078efcff */
[----:B------:R-:W-:Y:S02]  /*16520*/  LOP3.LUT R2, R2, 0xe8, RZ, 0xfc, !PT ;  /* 0x000000e802027812 */ /* 0x000fe400078efcff */
[----:B------:R-:W-:Y:S02]  /*16530*/  PRMT R0, RZ, 0x7610, R0 ;  /* 0x00007610ff007816 */ /* 0x000fe40000000000 */
[----:B------:R-:W-:Y:S01]  /*16540*/  ISETP.GE.AND P4, PT, R2, UR9, PT ;  /* 0x0000000902007c0c */ /* 0x000fe2000bf86270 */
[----:B----4-:R-:W-:-:S05]  /*16550*/  @!P0 IMAD.MOV.U32 R2, RZ, RZ, R17 ;  /* 0x000000ffff028224 */ /* 0x010fca00078e0011 */
[----:B--2---:R0:W2:Y:S04]  /*16560*/  @!P0 LDG.E.U16 R0, desc[UR12][R2.64] ;  /* 0x0000000c02008981 */ /* 0x0040a8000c1e1500 */
[----:B------:R-:W0:Y:S04]  /*16570*/  LDL R2, [R1+0xc34] ;  /* 0x000c340001027983 */ /* 0x000e280000100800 */
[----:B------:R-:W0:Y:S01]  /*16580*/  LDL R3, [R1+0xc70] ;  /* 0x000c700001037983 */ /* 0x000e220000100800 */
[----:B------:R-:W-:Y:S02]  /*16590*/  PRMT R19, RZ, 0x7610, R19 ;  /* 0x00007610ff137816 */ /* 0x000fe40000000013 */
[----:B0-----:R-:W-:-:S04]  /*165a0*/  @!P1 LOP3.LUT R3, R3, R2, RZ, 0x3c, !PT ;  /* 0x0000000203039212 */ /* 0x001fc800078e3cff */
[----:B------:R-:W-:-:S04]  /*165b0*/  @!P1 LOP3.LUT R2, R3, R2, RZ, 0x3c, !PT ;  /* 0x0000000203029212 */ /* 0x000fc800078e3cff */
[----:B------:R-:W-:-:S05]  /*165c0*/  @!P1 LOP3.LUT R3, R3, R2, RZ, 0x3c, !PT ;  /* 0x0000000203039212 */ /* 0x000fca00078e3cff */
[----:B------:R-:W4:Y:S01]  /*165d0*/  @!P1 LDG.E.U16 R19, desc[UR12][R2.64] ;  /* 0x0000000c02139981 */ /* 0x000f22000c1e1500 */
[----:B------:R-:W-:-:S03]  /*165e0*/  ISETP.GE.AND P3, PT, R8, UR9, PT ;  /* 0x0000000908007c0c */ /* 0x000fc6000bf66270 */
[----:B------:R-:W2:Y:S01]  /*165f0*/  LDL R8, [R1+0xc90] ;  /* 0x000c900001087983 */ /* 0x000ea20000100800 */
[----:B------:R-:W0:Y:S03]  /*16600*/  S2R R17, SR_TID.X ;  /* 0x0000000000117919 */ /* 0x000e260000002100 */
[----:B----4-:R1:W-:Y:S04]  /*16610*/  STL [R1+0x250], R19 ;  /* 0x0002501301007387 */ /* 0x0103e80000100800 */
[----:B-1----:R-:W4:Y:S04]  /*16620*/  LDL.LU R19, [R1+0x1bd0] ;  /* 0x001bd00001137983 */ /* 0x002f280000300800 */
[----:B------:R-:W2:Y:S01]  /*16630*/  LDL R3, [R1+0xc3c] ;  /* 0x000c3c0001037983 */ /* 0x000ea20000100800 */
[----:B0-----:R-:W-:-:S04]  /*16640*/  SHF.R.U32.HI R17, RZ, 0x5, R17 ;  /* 0x00000005ff117819 */ /* 0x001fc80000011611 */
[----:B------:R-:W-:-:S04]  /*16650*/  SGXT.U32 R17, R17, 0x2 ;  /* 0x000000021111781a */ /* 0x000fc80000000000 */
[----:B------:R-:W-:Y:S02]  /*16660*/  LOP3.LUT R2, R17, 0xec, RZ, 0xfc, !PT ;  /* 0x000000ec11027812 */ /* 0x000fe400078efcff */
[----:B---3--:R-:W-:Y:S02]  /*16670*/  PRMT R18, RZ, 0x7610, R18 ;  /* 0x00007610ff127816 */ /* 0x008fe40000000012 */
[----:B------:R-:W-:Y:S01]  /*16680*/  ISETP.GE.AND P0, PT, R2, UR9, PT ;  /* 0x0000000902007c0c */ /* 0x000fe2000bf06270 */
[----:B------:R-:W-:Y:S01]  /*16690*/  @!P2 IMAD.MOV.U32 R2, RZ, RZ, R7 ;  /* 0x000000ffff02a224 */ /* 0x000fe200078e0007 */
[----:B------:R-:W-:Y:S01]  /*166a0*/  PRMT R16, RZ, 0x7610, R16 ;  /* 0x00007610ff107816 */ /* 0x000fe20000000010 */
[----:B------:R-:W3:Y:S04]  /*166b0*/  LDL R7, [R1+0xc88] ;  /* 0x000c880001077983 */ /* 0x000ee80000100800 */
[----:B--2---:R0:W2:Y:S04]  /*166c0*/  @!P2 LDG.E.U16 R18, desc[UR12][R2.64] ;  /* 0x0000000c0212a981 */ /* 0x0040a8000c1e1500 */
[----:B------:R-:W0:Y:S04]  /*166d0*/  LDL R2, [R1+0xc44] ;  /* 0x000c440001027983 */ /* 0x000e280000100800 */
[----:B------:R-:W0:Y:S02]  /*166e0*/  LDL R3, [R1+0xc78] ;  /* 0x000c780001037983 */ /* 0x000e240000100800 */
[----:B0-----:R-:W-:-:S04]  /*166f0*/  @!P3 LOP3.LUT R3, R3, R2, RZ, 0x3c, !PT ;  /* 0x000000020303b212 */ /* 0x001fc800078e3cff */
[----:B------:R-:W-:-:S04]  /*16700*/  @!P3 LOP3.LUT R2, R3, R2, RZ, 0x3c, !PT ;  /* 0x000000020302b212 */ /* 0x000fc800078e3cff */
[----:B------:R-:W-:-:S05]  /*16710*/  @!P3 LOP3.LUT R3, R3, R2, RZ, 0x3c, !PT ;  /* 0x000000020303b212 */ /* 0x000fca00078e3cff */
[----:B------:R-:W2:Y:S01]  /*16720*/  @!P3 LDG.E.U16 R16, desc[UR12][R2.64] ;  /* 0x0000000c0210b981 */ /* 0x000ea2000c1e1500 */
[----:B----4-:R-:W-:-:S03]  /*16730*/  PRMT R19, RZ, 0x7610, R19 ;  /* 0x00007610ff137816 */ /* 0x010fc60000000013 */
[----:B--2---:R0:W-:Y:S04]  /*16740*/  STL [R1+0x248], R16 ;  /* 0x0002481001007387 */ /* 0x0041e80000100800 */
[----:B0-----:R-:W2:Y:S04]  /*16750*/  LDL.LU R16, [R1+0x1bcc] ;  /* 0x001bcc0001107983 */ /* 0x001ea80000300800 */
[----:B------:R-:W4:Y:S01]  /*16760*/  LDL R3, [R1+0xc4c] ;  /* 0x000c4c0001037983 */ /* 0x000f220000100800 */
[----:B------:R-:W-:-:S05]  /*16770*/  @!P4 IMAD.MOV.U32 R2, RZ, RZ, R8 ;  /* 0x000000ffff02c224 */ /* 0x000fca00078e0008 */
[----:B----4-:R0:W4:Y:S04]  /*16780*/  @!P4 LDG.E.U16 R19, desc[UR12][R2.64] ;  /* 0x0000000c0213c981 */ /* 0x010128000c1e1500 */
[----:B------:R-:W0:Y:S04]  /*16790*/  LDL R2, [R1+0xc54] ;  /* 0x000c540001027983 */ /* 0x000e280000100800 */
[----:B------:R-:W0:Y:S01]  /*167a0*/  LDL R3, [R1+0xc8c] ;  /* 0x000c8c0001037983 */ /* 0x000e220000100800 */
[----:B------:R-:W-:Y:S01]  /*167b0*/  PRMT R5, RZ, 0x7610, R5 ;  /* 0x00007610ff057816 */ /* 0x000fe20000000005 */
[----:B------:R-:W1:Y:S02]  /*167c0*/  S2R R17, SR_TID.X ;  /* 0x0000000000117919 */ /* 0x000e640000002100 */
[----:B-1----:R-:W-:-:S04]  /*167d0*/  SHF.R.U32.HI R17, RZ, 0x5, R17 ;  /* 0x00000005ff117819 */ /* 0x002fc80000011611 */
[----:B------:R-:W-:Y:S02]  /*167e0*/  SGXT.U32 R17, R17, 0x2 ;  /* 0x000000021111781a */ /* 0x000fe40000000000 */
[----:B0-----:R-:W-:-:S04]  /*167f0*/  @!P0 LOP3.LUT R3, R3, R2, RZ, 0x3c, !PT ;  /* 0x0000000203038212 */ /* 0x001fc800078e3cff */
[----:B------:R-:W-:-:S04]  /*16800*/  @!P0 LOP3.LUT R2, R3, R2, RZ, 0x3c, !PT ;  /* 0x0000000203028212 */ /* 0x000fc800078e3cff */
[----:B------:R-:W-:-:S05]  /*16810*/  @!P0 LOP3.LUT R3, R3, R2, RZ, 0x3c, !PT ;  /* 0x0000000203038212 */ /* 0x000fca00078e3cff */
[----:B------:R0:W2:Y:S01]  /*16820*/  @!P0 LDG.E.U16 R5, desc[UR12][R2.64] ;  /* 0x0000000c02058981 */ /* 0x0000a2000c1e1500 */
[----:B------:R-:W-:-:S04]  /*16830*/  LOP3.LUT R17, R17, 0xf0, RZ, 0xfc, !PT ;  /* 0x000000f011117812 */ /* 0x000fc800078efcff */
[----:B------:R-:W-:Y:S02]  /*16840*/  ISETP.GE.AND P1, PT, R17, UR9, PT ;  /* 0x0000000911007c0c */ /* 0x000fe4000bf26270 */
[----:B------:R-:W1:Y:S01]  /*16850*/  S2R R17, SR_TID.X ;  /* 0x0000000000117919 */ /* 0x000e620000002100 */
[----:B0-----:R-:W0:Y:S01]  /*16860*/  S2R R3, SR_TID.X ;  /* 0x0000000000037919 */ /* 0x001e220000002100 */
[----:B-1----:R-:W-:-:S04]  /*16870*/  SHF.R.U32.HI R17, RZ, 0x5, R17 ;  /* 0x00000005ff117819 */ /* 0x002fc80000011611 */
[----:B------:R-:W-:Y:S02]  /*16880*/  SGXT.U32 R17, R17, 0x2 ;  /* 0x000000021111781a */ /* 0x000fe40000000000 */
[----:B0-----:R-:W-:Y:S02]  /*16890*/  SHF.R.U32.HI R3, RZ, 0x5, R3 ;  /* 0x00000005ff037819 */ /* 0x001fe40000011603 */
[C---:B------:R-:W-:Y:S02]  /*168a0*/  LOP3.LUT R8, R17.reuse, 0xf4, RZ, 0xfc, !PT ;  /* 0x000000f411087812 */ /* 0x040fe400078efcff */
[----:B------:R-:W-:Y:S02]  /*168b0*/  LOP3.LUT R17, R17, 0xf8, RZ, 0xfc, !PT ;  /* 0x000000f811117812 */ /* 0x000fe400078efcff */
[----:B------:R-:W-:Y:S02]  /*168c0*/  SGXT.U32 R3, R3, 0x2 ;  /* 0x000000020303781a */ /* 0x000fe40000000000 */
[----:B------:R-:W-:-:S02]  /*168d0*/  ISETP.GE.AND P2, PT, R8, UR9, PT ;  /* 0x0000000908007c0c */ /* 0x000fc4000bf46270 */
[----:B------:R-:W4:Y:S01]  /*168e0*/  LDL.LU R8, [R1+0x1bc8] ;  /* 0x001bc80001087983 */ /* 0x000f220000300800 */
[----:B------:R-:W-:Y:S02]  /*168f0*/  ISETP.GE.AND P3, PT, R17, UR9, PT ;  /* 0x0000000911007c0c */ /* 0x000fe4000bf66270 */
[----:B------:R-:W-:Y:S01]  /*16900*/  LOP3.LUT R2, R3, 0xfc, RZ, 0xfc, !PT ;  /* 0x000000fc03027812 */ /* 0x000fe200078efcff */
[----:B------:R-:W4:Y:S04]  /*16910*/  LDL.LU R17, [R1+0x1bc4] ;  /* 0x001bc40001117983 */ /* 0x000f280000300800 */
[----:B--2---:R-:W-:Y:S04]  /*16920*/  STL [R1+0x1b4], R5 ;  /* 0x0001b40501007387 */ /* 0x004fe80000100800 */
[----:B------:R-:W2:Y:S01]  /*16930*/  LDL R3, [R1+0xc5c] ;  /* 0x000c5c0001037983 */ /* 0x000ea20000100800 */
[----:B------:R-:W-:-:S02]  /*16940*/  PRMT R16, RZ, 0x7610, R16 ;  /* 0x00007610ff107816 */ /* 0x000fc40000000010 */
[----:B------:R-:W-:Y:S01]  /*16950*/  ISETP.GE.AND P4, PT, R2, UR9, PT ;  /* 0x0000000902007c0c */ /* 0x000fe2000bf86270 */
[----:B---3--:R-:W-:-:S05]  /*16960*/  @!P1 IMAD.MOV.U32 R2, RZ, RZ, R7 ;  /* 0x000000ffff029224 */ /* 0x008fca00078e0007 */
[----:B--2---:R0:W2:Y:S04]  /*16970*/  @!P1 LDG.E.U16 R16, desc[UR12][R2.64] ;  /* 0x0000000c02109981 */ /* 0x0040a8000c1e1500 */
[----:B------:R-:W0:Y:S04]  /*16980*/  LDL R2, [R1+0xc68] ;  /* 0x000c680001027983 */ /* 0x000e280000100800 */
[----:B------:R-:W0:Y:S01]  /*16990*/  LDL R3, [R1+0xc84] ;  /* 0x000c840001037983 */ /* 0x000e220000100800 */
[----:B----4-:R-:W-:Y:S02]  /*169a0*/  PRMT R8, RZ, 0x7610, R8 ;  /* 0x00007610ff087816 */ /* 0x010fe40000000008 */
[----:B0-----:R-:W-:-:S04]  /*169b0*/  @!P2 LOP3.LUT R3, R3, R2, RZ, 0x3c, !PT ;  /* 0x000000020303a212 */ /* 0x001fc800078e3cff */
[----:B------:R-:W-:-:S04]  /*169c0*/  @!P2 LOP3.LUT R2, R3, R2, RZ, 0x3c, !PT ;  /* 0x000000020302a212 */ /* 0x000fc800078e3cff */
[----:B------:R-:W-:-:S05]  /*169d0*/  @!P2 LOP3.LUT R3, R3, R2, RZ, 0x3c, !PT ;  /* 0x000000020303a212 */ /* 0x000fca00078e3cff */
[----:B------:R-:W3:Y:S04]  /*169e0*/  @!P2 LDG.E.U16 R8, desc[UR12][R2.64] ;  /* 0x0000000c0208a981 */ /* 0x000ee8000c1e1500 */
[----:B---3--:R0:W-:Y:S04]  /*169f0*/  STL [R1+0x1a8], R8 ;  /* 0x0001a80801007387 */ /* 0x0081e80000100800 */
[----:B0-----:R-:W3:Y:S04]  /*16a00*/  LDL.LU R8, [R1+0x1bc0] ;  /* 0x001bc00001087983 */ /* 0x001ee80000300800 */
[----:B------:R-:W4:Y:S04]  /*16a10*/  LDL R2, [R1+0xc64] ;  /* 0x000c640001027983 */ /* 0x000f280000100800 */
[----:B------:R-:W4:Y:S01]  /*16a20*/  LDL R3, [R1+0xc80] ;  /* 0x000c800001037983 */ /* 0x000f220000100800 */
[----:B------:R-:W-:-:S02]  /*16a30*/  PRMT R17, RZ, 0x7610, R17 ;  /* 0x00007610ff117816 */ /* 0x000fc40000000011 */
[----:B----4-:R-:W-:-:S04]  /*16a40*/  @!P3 LOP3.LUT R3, R3, R2, RZ, 0x3c, !PT ;  /* 0x000000020303b212 */ /* 0x010fc800078e3cff */
[----:B------:R-:W-:-:S04]  /*16a50*/  @!P3 LOP3.LUT R2, R3, R2, RZ, 0x3c, !PT ;  /* 0x000000020302b212 */ /* 0x000fc800078e3cff */
[----:B------:R-:W-:-:S05]  /*16a60*/  @!P3 LOP3.LUT R3, R3, R2, RZ, 0x3c, !PT ;  /* 0x000000020303b212 */ /* 0x000fca00078e3cff */
[----:B------:R0:W4:Y:S04]  /*16a70*/  @!P3 LDG.E.U16 R17, desc[UR12][R2.64] ;  /* 0x0000000c0211b981 */ /* 0x000128000c1e1500 */
        /* <DEDUP_REMOVED lines=8> */
[----:B-1----:R-:W-:-:S04]  /*16b00*/  LOP3.LUT R7, R7, 0x7f, RZ, 0xc0, !PT ;  /* 0x0000007f07077812 */ /* 0x002fc800078ec0ff */
[C---:B------:R-:W-:Y:S02]  /*16b10*/  ISETP.GE.AND P1, PT, R7.reuse, UR9, PT ;  /* 0x0000000907007c0c */ /* 0x040fe4000bf26270 */
[----:B------:R-:W-:-:S04]  /*16b20*/  LOP3.LUT R7, R7, 0x80, RZ, 0xfc, !PT ;  /* 0x0000008007077812 */ /* 0x000fc800078efcff */
[----:B------:R-:W-:Y:S02]  /*16b30*/  ISETP.GE.AND P2, PT, R7, UR9, PT ;  /* 0x0000000907007c0c */ /* 0x000fe4000bf46270 */
[----:B------:R-:W2:Y:S01]  /*16b40*/  LDL.LU R7, [R1+0x1bbc] ;  /* 0x001bbc0001077983 */ /* 0x000ea20000300800 */
[----:B------:R-:W0:Y:S03]  /*16b50*/  S2R R5, SR_TID.X ;  /* 0x0000000000057919 */ /* 0x000e260000002100 */
[----:B---3--:R1:W-:Y:S04]  /*16b60*/  STL [R1+0x1b0], R8 ;  /* 0x0001b00801007387 */ /* 0x0083e80000100800 */
[----:B-1----:R-:W3:Y:S04]  /*16b70*/  LDL.LU R8, [R1+0x1bb8] ;  /* 0x001bb80001087983 */ /* 0x002ee80000300800 */
[----:B------:R-:W2:Y:S04]  /*16b80*/  LDL R2, [R1+0xbe8] ;  /* 0x000be80001027983 */ /* 0x000ea80000100800 */
[----:B------:R-:W2:Y:S01]  /*16b90*/  LDL R3, [R1+0xc00] ;  /* 0x000c000001037983 */ /* 0x000ea20000100800 */
[----:B0-----:R-:W-:-:S04]  /*16ba0*/  SHF.R.U32.HI R5, RZ, 0x5, R5 ;  /* 0x00000005ff057819 */ /* 0x001fc80000011605 */
[----:B------:R-:W-:-:S04]  /*16bb0*/  SGXT.U32 R5, R5, 0x2 ;  /* 0x000000020505781a */ /* 0x000fc80000000000 */
[----:B------:R-:W-:Y:S02]  /*16bc0*/  ISETP.GE.AND P0, PT, R5, UR9, PT ;  /* 0x0000000905007c0c */ /* 0x000fe4000bf06270 */
[----:B------:R-:W-:-:S11]  /*16bd0*/  PRMT R5, RZ, 0x7610, R5 ;  /* 0x00007610ff057816 */ /* 0x000fd60000000005 */
[----:B--2---:R-:W-:-:S04]  /*16be0*/  @!P0 LOP3.LUT R3, R3, R2, RZ, 0x3c, !PT ;  /* 0x0000000203038212 */ /* 0x004fc800078e3cff */
[----:B------:R-:W-:-:S04]  /*16bf0*/  @!P0 LOP3.LUT R2, R3, R2, RZ, 0x3c, !PT ;  /* 0x0000000203028212 */ /* 0x000fc800078e3cff */
[----:B------:R-:W-:-:S05]  /*16c00*/  @!P0 LOP3.LUT R3, R3, R2, RZ, 0x3c, !PT ;  /* 0x0000000203038212 */ /* 0x000fca00078e3cff */
[----:B------:R0:W2:Y:S04]  /*16c10*/  @!P0 LDG.E.U16 R5, desc[UR12][R2.64] ;  /* 0x0000000c02058981 */ /* 0x0000a8000c1e1500 */
[----:B------:R-:W0:Y:S04]  /*16c20*/  LDL R2, [R1+0x29c] ;  /* 0x00029c0001027983 */ /* 0x000e280000100800 */
[----:B------:R-:W0:Y:S01]  /*16c30*/  LDL R3, [R1+0x2a0] ;  /* 0x0002a00001037983 */ /* 0x000e220000100800 */
[----:B------:R-:W-:Y:S01]  /*16c40*/  PRMT R7, RZ, 0x7610, R7 ;  /* 0x00007610ff077816 */ /* 0x000fe20000000007 */
[----:B------:R-:W-:Y:S01]  /*16c50*/  BAR.SYNC.DEFER_BLOCKING 0x0 ;  /* 0x0000000000007b1d */ /* 0x000fe20000010000 */
[----:B0-----:R-:W-:-:S04]  /*16c60*/  @!P1 LOP3.LUT R3, R3, R2, RZ, 0x3c, !PT ;  /* 0x0000000203039212 */ /* 0x001fc800078e3cff */
[----:B------:R-:W-:-:S04]  /*16c70*/  @!P1 LOP3.LUT R2, R3, R2, RZ, 0x3c, !PT ;  /* 0x0000000203029212 */ /* 0x000fc800078e3cff */
[----:B------:R-:W-:-:S05]  /*16c80*/  @!P1 LOP3.LUT R3, R3, R2, RZ, 0x3c, !PT ;  /* 0x0000000203039212 */ /* 0x000fca00078e3cff */
[----:B------:R-:W2:Y:S04]  /*16c90*/  @!P1 LDG.E.U16 R7, desc[UR12][R2.64] ;  /* 0x0000000c02079981 */ /* 0x000ea8000c1e1500 */
[----:B--2---:R0:W-:Y:S04]  /*16ca0*/  STL [R1+0x290], R7 ;  /* 0x0002900701007387 */ /* 0x0041e80000100800 */
[----:B0-----:R-:W2:Y:S04]  /*16cb0*/  LDL.LU R7, [R1+0x1bb4] ;  /* 0x001bb40001077983 */ /* 0x001ea80000300800 */
[----:B------:R-:W2:Y:S04]  /*16cc0*/  LDL R2, [R1+0xa8c] ;  /* 0x000a8c0001027983 */ /* 0x000ea80000100800 */
[----:B------:R-:W2:Y:S01]  /*16cd0*/  LDL R3, [R1+0xa90] ;  /* 0x000a900001037983 */ /* 0x000ea20000100800 */
[----:B---3--:R-:W-:-:S02]  /*16ce0*/  PRMT R8, RZ, 0x7610, R8 ;  /* 0x00007610ff087816 */ /* 0x008fc40000000008 */
[----:B--2---:R-:W-:-:S04]  /*16cf0*/  @!P1 LOP3.LUT R3, R3, R2, RZ, 0x3c, !PT ;  /* 0x0000000203039212 */ /* 0x004fc800078e3cff */
[----:B------:R-:W-:-:S04]  /*16d00*/  @!P1 LOP3.LUT R2, R3, R2, RZ, 0x3c, !PT ;  /* 0x0000000203029212 */ /* 0x000fc800078e3cff */
[----:B------:R-:W-:-:S05]  /*16d10*/  @!P1 LOP3.LUT R3, R3, R2, RZ, 0x3c, !PT ;  /* 0x0000000203039212 */ /* 0x000fca00078e3cff */
[----:B------:R-:W2:Y:S04]  /*16d20*/  @!P1 LDG.E.U16 R8, desc[UR12][R2.64] ;  /* 0x0000000c02089981 */ /* 0x000ea8000c1e1500 */
[----:B--2---:R0:W-:Y:S04]  /*16d30*/  STL [R1+0x198], R8 ;  /* 0x0001980801007387 */ /* 0x0041e80000100800 */
[----:B0-----:R-:W2:Y:S04]  /*16d40*/  LDL.LU R8, [R1+0x1bb0] ;  /* 0x001bb00001087983 */ /* 0x001ea80000300800 */
[----:B------:R-:W3:Y:S04]  /*16d50*/  LDL R2, [R1+0xa84] ;  /* 0x000a840001027983 */ /* 0x000ee80000100800 */
[----:B------:R-:W3:Y:S01]  /*16d60*/  LDL R3, [R1+0xa88] ;  /* 0x000a880001037983 */ /* 0x000ee20000100800 */
[----:B------:R-:W-:-:S02]  /*16d70*/  PRMT R7, RZ, 0x7610, R7 ;  /* 0x00007610ff077816 */ /* 0x000fc40000000007 */
[----:B---3--:R-:W-:-:S04]  /*16d80*/  @!P2 LOP3.LUT R3, R3, R2, RZ, 0x3c, !PT ;  /* 0x000000020303a212 */ /* 0x008fc800078e3cff */
[----:B------:R-:W-:-:S04]  /*16d90*/  @!P2 LOP3.LUT R2, R3, R2, RZ, 0x3c, !PT ;  /* 0x000000020302a212 */ /* 0x000fc800078e3cff */
[----:B------:R-:W-:-:S05]  /*16da0*/  @!P2 LOP3.LUT R3, R3, R2, RZ, 0x3c, !PT ;  /* 0x000000020303a212 */ /* 0x000fca00078e3cff */
[----:B------:R-:W3:Y:S04]  /*16db0*/  @!P2 LDG.E.U16 R7, desc[UR12][R2.64] ;  /* 0x0000000c0207a981 */ /* 0x000ee8000c1e1500 */
[----:B---3--:R0:W-:Y:S04]  /*16dc0*/  STL [R1+0x19c], R7 ;  /* 0x00019c0701007387 */ /* 0x0081e80000100800 */
[----:B0-----:R-:W3:Y:S04]  /*16dd0*/  LDL.LU R7, [R1+0x1bac] ;  /* 0x001bac0001077983 */ /* 0x001ee80000300800 */
[----:B------:R-:W3:Y:S04]  /*16de0*/  LDL R2, [R1+0xa0c] ;  /* 0x000a0c0001027983 */ /* 0x000ee80000100800 */
[----:B------:R-:W3:Y:S01]  /*16df0*/  LDL R3, [R1+0xa10] ;  /* 0x000a100001037983 */ /* 0x000ee20000100800 */
[----:B--2---:R-:W-:-:S02]  /*16e00*/  PRMT R8, RZ, 0x7610, R8 ;  /* 0x00007610ff087816 */ /* 0x004fc40000000008 */
[----:B---3--:R-:W-:-:S04]  /*16e10*/  @!P1 LOP3.LUT R3, R3, R2, RZ, 0x3c, !PT ;  /* 0x0000000203039212 */ /* 0x008fc800078e3cff */
        /* <DEDUP_REMOVED lines=416> */
[----:B------:R0:W3:Y:S04]  /*18820*/  @!P1 LDG.E.U16 R29, desc[UR12][R2.64] ;  /* 0x0000000c021d9981 */ /* 0x0000e8000c1e1500 */
[----:B------:R-:W0:Y:S04]  /*18830*/  LDL R2, [R1+0x674] ;  /* 0x0006740001027983 */ /* 0x000e280000100800 */
[----:B------:R-:W0:Y:S01]  /*18840*/  LDL R3, [R1+0x678] ;  /* 0x0006780001037983 */ /* 0x000e220000100800 */
[----:B--2---:R-:W-:Y:S02]  /*18850*/  PRMT R8, RZ, 0x7610, R8 ;  /* 0x00007610ff087816 */ /* 0x004fe40000000008 */
[----:B0-----:R-:W-:-:S04]  /*18860*/  @!P2 LOP3.LUT R3, R3, R2, RZ, 0x3c, !PT ;  /* 0x000000020303a212 */ /* 0x001fc800078e3cff */
[----:B------:R-:W-:-:S04]  /*18870*/  @!P2 LOP3.LUT R2, R3, R2, RZ, 0x3c, !PT ;  /* 0x000000020302a212 */ /* 0x000fc800078e3cff */
[----:B------:R-:W-:-:S05]  /*18880*/  @!P2 LOP3.LUT R3, R3, R2, RZ, 0x3c, !PT ;  /* 0x000000020303a212 */ /* 0x000fca00078e3cff */
[----:B------:R-:W2:Y:S04]  /*18890*/  @!P2 LDG.E.U16 R8, desc[UR12][R2.64] ;  /* 0x0000000c0208a981 */ /* 0x000ea8000c1e1500 */
[----:B---3--:R0:W-:Y:S04]  /*188a0*/  STL [R1+0xec], R29 ;  /* 0x0000ec1d01007387 */ /* 0x0081e80000100800 */
[----:B0-----:R-:W3:Y:S04]  /*188b0*/  LDL R29, [R1+0x500] ;  /* 0x00050000011d7983 */ /* 0x001ee80000100800 */
        /* <DEDUP_REMOVED lines=35> */
[----:B------:R-:W2:Y:S01]  /*18af0*/  @!P2 LDG.E.U16 R8, desc[UR12][R2.64] ;  /* 0x0000000c0208a981 */ /* 0x000ea2000c1e1500 */
[----:B------:R-:W-:-:S03]  /*18b00*/  PRMT R27, RZ, 0x7610, R27 ;  /* 0x00007610ff1b7816 */ /* 0x000fc6000000001b */
[----:B--2---:R0:W-:Y:S04]  /*18b10*/  STL [R1+0xd8], R8 ;  /* 0x0000d80801007387 */ /* 0x0041e80000100800 */
[----:B0-----:R-:W2:Y:S04]  /*18b20*/  LDL.LU R8, [R1+0x1ae0] ;  /* 0x001ae00001087983 */ /* 0x001ea80000300800 */
[----:B------:R-:W3:Y:S01]  /*18b30*/  LDL R3, [R1+0x4fc] ;  /* 0x0004fc0001037983 */ /* 0x000ee20000100800 */
[----:B------:R-:W-:-:S03]  /*18b40*/  @!P1 IMAD.MOV.U32 R2, RZ, RZ, R29 ;  /* 0x000000ffff029224 */ /* 0x000fc600078e001d */
[----:B------:R-:W2:Y:S04]  /*18b50*/  LDL R29, [R1+0x37c] ;  /* 0x00037c00011d7983 */ /* 0x000ea80000100800 */
[----:B---3--:R0:W3:Y:S04]  /*18b60*/  @!P1 LDG.E.U16 R27, desc[UR12][R2.64] ;  /* 0x0000000c021b9981 */ /* 0x0080e8000c1e1500 */
[----:B------:R-:W0:Y:S04]  /*18b70*/  LDL R2, [R1+0x4f4] ;  /* 0x0004f40001027983 */ /* 0x000e280000100800 */
[----:B------:R-:W0:Y:S01]  /*18b80*/  LDL R3, [R1+0x4f8] ;  /* 0x0004f80001037983 */ /* 0x000e220000100800 */
[----:B--2---:R-:W-:-:S02]  /*18b90*/  PRMT R8, RZ, 0x7610, R8 ;  /* 0x00007610ff087816 */ /* 0x004fc40000000008 */
        /* <DEDUP_REMOVED lines=35> */
[----:B------:R-:W2:Y:S04]  /*18dd0*/  LDL R2, [R1+0x3f4] ;  /* 0x0003f40001027983 */ /* 0x000ea80000100800 */
[----:B------:R-:W2:Y:S01]  /*18de0*/  LDL R3, [R1+0x3f8] ;  /* 0x0003f80001037983 */ /* 0x000ea20000100800 */
[----:B------:R-:W-:-:S02]  /*18df0*/  PRMT R6, RZ, 0x7610, R6 ;  /* 0x00007610ff067816 */ /* 0x000fc40000000006 */
[----:B--2---:R-:W-:-:S04]  /*18e00*/  @!P2 LOP3.LUT R3, R3, R2, RZ, 0x3c, !PT ;  /* 0x000000020303a212 */ /* 0x004fc800078e3cff */
[----:B------:R-:W-:-:S04]  /*18e10*/  @!P2 LOP3.LUT R2, R3, R2, RZ, 0x3c, !PT ;  /* 0x000000020302a212 */ /* 0x000fc800078e3cff */
[----:B------:R-:W-:-:S05]  /*18e20*/  @!P2 LOP3.LUT R3, R3, R2, RZ, 0x3c, !PT ;  /* 0x000000020303a212 */ /* 0x000fca00078e3cff */
[----:B------:R0:W2:Y:S01]  /*18e30*/  @!P2 LDG.E.U16 R6, desc[UR12][R2.64] ;  /* 0x0000000c0206a981 */ /* 0x0000a2000c1e1500 */
[----:B------:R-:W-:Y:S01]  /*18e40*/  PRMT R8, RZ, 0x7610, R8 ;  /* 0x00007610ff087816 */ /* 0x000fe20000000008 */
[----:B0-----:R-:W-:Y:S02]  /*18e50*/  @!P1 IMAD.MOV.U32 R2, RZ, RZ, R27 ;  /* 0x000000ffff029224 */ /* 0x001fe400078e001b */
[----:B------:R-:W-:-:S05]  /*18e60*/  @!P1 IMAD.MOV.U32 R3, RZ, RZ, R29 ;  /* 0x000000ffff039224 */ /* 0x000fca00078e001d */
[----:B------:R-:W3:Y:S04]  /*18e70*/  @!P1 LDG.E.U16 R8, desc[UR12][R2.64] ;  /* 0x0000000c02089981 */ /* 0x000ee8000c1e1500 */
[----:B--2---:R0:W-:Y:S04]  /*18e80*/  STL [R1+0xc0], R6 ;  /* 0x0000c00601007387 */ /* 0x0041e80000100800 */
[----:B0-----:R-:W2:Y:S04]  /*18e90*/  LDL.LU R6, [R1+0x1acc] ;  /* 0x001acc0001067983 */ /* 0x001ea80000300800 */
[----:B------:R-:W2:Y:S04]  /*18ea0*/  LDL R2, [R1+0x374] ;  /* 0x0003740001027983 */ /* 0x000ea80000100800 */
[----:B------:R-:W2:Y:S01]  /*18eb0*/  LDL R3, [R1+0x378] ;  /* 0x0003780001037983 */ /* 0x000ea20000100800 */
[----:B---3--:R-:W-:-:S03]  /*18ec0*/  PRMT R7, RZ, 0x7610, R7 ;  /* 0x00007610ff077816 */ /* 0x008fc60000000007 */
[----:B------:R-:W3:Y:S04]  /*18ed0*/  LDL R29, [R1+0x2f4] ;  /* 0x0002f400011d7983 */ /* 0x000ee80000100800 */
[----:B------:R-:W3:Y:S04]  /*18ee0*/  LDL R27, [R1+0x2f8] ;  /* 0x0002f800011b7983 */ /* 0x000ee80000100800 */
[----:B------:R0:W-:Y:S01]  /*18ef0*/  STL [R1+0x1a18], R8 ;  /* 0x001a180801007387 */ /* 0x0001e20000100800 */
[----:B--2---:R-:W-:-:S04]  /*18f00*/  @!P2 LOP3.LUT R3, R3, R2, RZ, 0x3c, !PT ;  /* 0x000000020303a212 */ /* 0x004fc800078e3cff */
[----:B------:R-:W-:-:S04]  /*18f10*/  @!P2 LOP3.LUT R2, R3, R2, RZ, 0x3c, !PT ;  /* 0x000000020302a212 */ /* 0x000fc800078e3cff */
[----:B------:R-:W-:-:S05]  /*18f20*/  @!P2 LOP3.LUT R3, R3, R2, RZ, 0x3c, !PT ;  /* 0x000000020303a212 */ /* 0x000fca00078e3cff */
[----:B------:R1:W2:Y:S04]  /*18f30*/  @!P2 LDG.E.U16 R7, desc[UR12][R2.64] ;  /* 0x0000000c0207a981 */ /* 0x0002a8000c1e1500 */
[----:B------:R-:W1:Y:S04]  /*18f40*/  LDL R2, [R1+0x2fc] ;  /* 0x0002fc0001027983 */ /* 0x000e680000100800 */
[----:B------:R-:W1:Y:S01]  /*18f50*/  LDL R3, [R1+0x300] ;  /* 0x0003000001037983 */ /* 0x000e620000100800 */
[----:B------:R-:W-:Y:S01]  /*18f60*/  PRMT R6, RZ, 0x7610, R6 ;  /* 0x00007610ff067816 */ /* 0x000fe20000000006 */
[----:B0-----:R-:W0:Y:S01]  /*18f70*/  S2R R8, SR_TID.X ;  /* 0x0000000000087919 */ /* 0x001e220000002100 */
[----:B-1----:R-:W-:-:S04]  /*18f80*/  @!P1 LOP3.LUT R3, R3, R2, RZ, 0x3c, !PT ;  /* 0x0000000203039212 */ /* 0x002fc800078e3cff */
[----:B------:R-:W-:-:S04]  /*18f90*/  @!P1 LOP3.LUT R2, R3, R2, RZ, 0x3c, !PT ;  /* 0x0000000203029212 */ /* 0x000fc800078e3cff */
[----:B------:R-:W-:-:S05]  /*18fa0*/  @!P1 LOP3.LUT R3, R3, R2, RZ, 0x3c, !PT ;  /* 0x0000000203039212 */ /* 0x000fca00078e3cff */
[----:B------:R1:W4:Y:S02]  /*18fb0*/  @!P1 LDG.E.U16 R6, desc[UR12][R2.64] ;  /* 0x0000000c02069981 */ /* 0x000324000c1e1500 */
[----:B-1----:R-:W1:Y:S01]  /*18fc0*/  S2R R3, SR_TID.X ;  /* 0x0000000000037919 */ /* 0x002e620000002100 */
[----:B0-----:R-:W-:-:S04]  /*18fd0*/  SHF.R.S32.HI R8, RZ, 0x6, R8 ;  /* 0x00000006ff087819 */ /* 0x001fc80000011408 */
[----:B------:R-:W-:-:S04]  /*18fe0*/  SGXT R8, R8, 0x1 ;  /* 0x000000010808781a */ /* 0x000fc80000000200 */
[----:B------:R-:W-:Y:S01]  /*18ff0*/  LOP3.LUT R8, R8, 0x90, RZ, 0xc0, !PT ;  /* 0x0000009008087812 */ /* 0x000fe200078ec0ff */
[----:B---3--:R-:W-:Y:S01]  /*19000*/  @!P2 IMAD.MOV.U32 R2, RZ, RZ, R27 ;  /* 0x000000ffff02a224 */ /* 0x008fe200078e001b */
[----:B--2---:R-:W-:Y:S01]  /*19010*/  STL [R1+0x1a1c], R7 ;  /* 0x001a1c0701007387 */ /* 0x004fe20000100800 */
[----:B-1----:R-:W-:-:S05]  /*19020*/  IMAD.SHL.U32 R3, R3, 0x2, RZ ;  /* 0x0000000203037824 */ /* 0x002fca00078e00ff */
[----:B------:R-:W-:Y:S01]  /*19030*/  LOP3.LUT R8, R8, 0x7e, R3, 0x78, !PT ;  /* 0x0000007e08087812 */ /* 0x000fe200078e7803 */
[----:B------:R-:W-:-:S04]  /*19040*/  @!P2 IMAD.MOV.U32 R3, RZ, RZ, R29 ;  /* 0x000000ffff03a224 */ /* 0x000fc800078e001d */
[----:B------:R0:W-:Y:S02]  /*19050*/  STS.U16 [R8+UR5+0x10000], R5 ;  /* 0x0100000508007988 */ /* 0x0001e40008000405 */
[----:B0-----:R-:W-:-:S06]  /*19060*/  PRMT R5, RZ, 0x7610, R5 ;  /* 0x00007610ff057816 */ /* 0x001fcc0000000005 */
[----:B------:R0:W2:Y:S04]  /*19070*/  @!P2 LDG.E.U16 R5, desc[UR12][R2.64] ;  /* 0x0000000c0205a981 */ /* 0x0000a8000c1e1500 */
[----:B----4-:R-:W-:Y:S04]  /*19080*/  STL [R1+0x1a20], R6 ;  /* 0x001a200601007387 */ /* 0x010fe80000100800 */
[----:B------:R-:W-:Y:S04]  /*19090*/  STL [R1+0x1a64], R6 ;  /* 0x001a640601007387 */ /* 0x000fe80000100800 */
[----:B------:R-:W-:Y:S04]  /*190a0*/  STL [R1+0x1a68], R6 ;  /* 0x001a680601007387 */ /* 0x000fe80000100800 */
[----:B------:R-:W0:Y:S04]  /*190b0*/  LDL R2, [R1+0xa6c] ;  /* 0x000a6c0001027983 */ /* 0x000e280000100800 */
[----:B------:R-:W0:Y:S01]  /*190c0*/  LDL R3, [R1+0xa70] ;  /* 0x000a700001037983 */ /* 0x000e220000100800 */
[----:B------:R-:W-:-:S03]  /*190d0*/  PRMT R14, RZ, 0x7610, R14 ;  /* 0x00007610ff0e7816 */ /* 0x000fc6000000000e */
[----:B------:R-:W3:Y:S04]  /*190e0*/  LDL R29, [R1+0x9ec] ;  /* 0x0009ec00011d7983 */ /* 0x000ee80000100800 */
[----:B------:R-:W4:Y:S01]  /*190f0*/  LDL R27, [R1+0x9f0] ;  /* 0x0009f000011b7983 */ /* 0x000f220000100800 */
[----:B0-----:R-:W-:-:S04]  /*19100*/  @!P1 LOP3.LUT R3, R3, R2, RZ, 0x3c, !PT ;  /* 0x0000000203039212 */ /* 0x001fc800078e3cff */
[----:B------:R-:W-:-:S04]  /*19110*/  @!P1 LOP3.LUT R2, R3, R2, RZ, 0x3c, !PT ;  /* 0x0000000203029212 */ /* 0x000fc800078e3cff */
[----:B------:R-:W-:-:S05]  /*19120*/  @!P1 LOP3.LUT R3, R3, R2, RZ, 0x3c, !PT ;  /* 0x0000000203039212 */ /* 0x000fca00078e3cff */
[----:B------:R-:W3:Y:S04]  /*19130*/  @!P1 LDG.E.U16 R14, desc[UR12][R2.64] ;  /* 0x0000000c020e9981 */ /* 0x000ee8000c1e1500 */
[----:B--2---:R-:W-:Y:S04]  /*19140*/  STL [R1+0x1a24], R5 ;  /* 0x001a240501007387 */ /* 0x004fe80000100800 */
[----:B------:R-:W-:Y:S04]  /*19150*/  STL [R1+0x1a48], R5 ;  /* 0x001a480501007387 */ /* 0x000fe80000100800 */
[----:B------:R-:W-:Y:S04]  /*19160*/  STL [R1+0x1a4c], R5 ;  /* 0x001a4c0501007387 */ /* 0x000fe80000100800 */
[----:B------:R-:W-:Y:S04]  /*19170*/  STL [R1+0x1a6c], R15 ;  /* 0x001a6c0f01007387 */ /* 0x000fe80000100800 */
[----:B------:R-:W-:Y:S04]  /*19180*/  STL [R1+0x1a70], R15 ;  /* 0x001a700f01007387 */ /* 0x000fe80000100800 */
[----:B------:R-:W-:Y:S04]  /*19190*/  STL [R1+0x1a74], R15 ;  /* 0x001a740f01007387 */ /* 0x000fe80000100800 */
[----:B---3--:R0:W-:Y:S04]  /*191a0*/  STL [R1+0xbc], R14 ;  /* 0x0000bc0e01007387 */ /* 0x0081e80000100800 */
        /* <DEDUP_REMOVED lines=8> */
[----:B------:R-:W-:Y:S04]  /*19230*/  STS.U16 [R8+UR5+0x10200], R15 ;  /* 0x0102000f08007988 */ /* 0x000fe80008000405 */
[----:B---3--:R0:W-:Y:S04]  /*19240*/  STL [R1+0xb8], R13 ;  /* 0x0000b80d01007387 */ /* 0x0081e80000100800 */
[----:B0-----:R-:W3:Y:S01]  /*19250*/  LDL.LU R13, [R1+0x1ac4] ;  /* 0x001ac400010d7983 */ /* 0x001ee20000300800 */
[----:B------:R-:W-:Y:S01]  /*19260*/  PRMT R15, RZ, 0x7610, R15 ;  /* 0x00007610ff0f7816 */ /* 0x000fe2000000000f */
[----:B----4-:R-:W-:-:S02]  /*19270*/  @!P1 IMAD.MOV.U32 R2, RZ, RZ, R27 ;  /* 0x000000ffff029224 */ /* 0x010fc400078e001b */
[----:B------:R-:W-:-:S05]  /*19280*/  @!P1 IMAD.MOV.U32 R3, RZ, RZ, R29 ;  /* 0x000000ffff039224 */ /* 0x000fca00078e001d */
[----:B------:R-:W4:Y:S04]  /*19290*/  @!P1 LDG.E.U16 R15, desc[UR12][R2.64] ;  /* 0x0000000c020f9981 */ /* 0x000f28000c1e1500 */
[----:B---3--:R-:W-:Y:S04]  /*192a0*/  STL [R1+0x1a54], R13 ;  /* 0x001a540d01007387 */ /* 0x008fe80000100800 */
[----:B------:R-:W-:Y:S04]  /*192b0*/  STL [R1+0x1a58], R13 ;  /* 0x001a580d01007387 */ /* 0x000fe80000100800 */
[----:B------:R-:W-:Y:S04]  /*192c0*/  STL [R1+0x1a5c], R13 ;  /* 0x001a5c0d01007387 */ /* 0x000fe80000100800 */
[----:B------:R-:W3:Y:S04]  /*192d0*/  LDL R2, [R1+0x9e4] ;  /* 0x0009e40001027983 */ /* 0x000ee80000100800 */
[----:B------:R-:W3:Y:S01]  /*192e0*/  LDL R3, [R1+0x9e8] ;  /* 0x0009e80001037983 */ /* 0x000ee20000100800 */
[----:B------:R-:W-:-:S03]  /*192f0*/  PRMT R25, RZ, 0x7610, R25 ;  /* 0x00007610ff197816 */ /* 0x000fc60000000019 */
[----:B------:R-:W2:Y:S04]  /*19300*/  LDL R27, [R1+0x968] ;  /* 0x00096800011b7983 */ /* 0x000ea80000100800 */
[----:B------:R-:W2:Y:S04]  /*19310*/  LDL.LU R29, [R1+0x1c] ;  /* 0x00001c00011d7983 */ /* 0x000ea80000300800 */
[----:B----4-:R0:W-:Y:S04]  /*19320*/  STL [R1+0xb4], R15 ;  /* 0x0000b40f01007387 */ /* 0x0101e80000100800 */
[----:B0-----:R-:W4:Y:S04]  /*19330*/  LDL.LU R15, [R1+0x18] ;  /* 0x00001800010f7983 */ /* 0x001f280000300800 */
[----:B------:R-:W-:Y:S04]  /*19340*/  STL [R1+0x1a40], R12 ;  /* 0x001a400c01007387 */ /* 0x000fe80000100800 */
[----:B------:R-:W-:Y:S04]  /*19350*/  STL [R1+0x1a44], R12 ;  /* 0x001a440c01007387 */ /* 0x000fe80000100800 */
[----:B------:R-:W-:Y:S04]  /*19360*/  STL [R1+0x1a50], R12 ;  /* 0x001a500c01007387 */ /* 0x000fe80000100800 */
[----:B------:R-:W-:Y:S04]  /*19370*/  STL [R1+0x1a60], R12 ;  /* 0x001a600c01007387 */ /* 0x000fe80000100800 */
[----:B------:R-:W-:Y:S04]  /*19380*/  STL [R1+0x1a78], R12 ;  /* 0x001a780c01007387 */ /* 0x000fe80000100800 */
[----:B------:R-:W-:Y:S01]  /*19390*/  STL [R1+0x1a7c], R12 ;  /* 0x001a7c0c01007387 */ /* 0x000fe20000100800 */
[----:B---3--:R-:W-:-:S04]  /*193a0*/  @!P2 LOP3.LUT R3, R3, R2, RZ, 0x3c, !PT ;  /* 0x000000020303a212 */ /* 0x008fc800078e3cff */
[----:B------:R-:W-:-:S04]  /*193b0*/  @!P2 LOP3.LUT R2, R3, R2, RZ, 0x3c, !PT ;  /* 0x000000020302a212 */ /* 0x000fc800078e3cff */
[----:B------:R-:W-:-:S05]  /*193c0*/  @!P2 LOP3.LUT R3, R3, R2, RZ, 0x3c, !PT ;  /* 0x000000020303a212 */ /* 0x000fca00078e3cff */
[----:B------:R-:W3:Y:S04]  /*193d0*/  @!P2 LDG.E.U16 R25, desc[UR12][R2.64] ;  /* 0x0000000c0219a981 */ /* 0x000ee8000c1e1500 */
[----:B------:R-:W2:Y:S04]  /*193e0*/  LDL R2, [R1+0x96c] ;  /* 0x00096c0001027983 */ /* 0x000ea80000100800 */
[----:B------:R-:W2:Y:S01]  /*193f0*/  LDL R3, [R1+0x970] ;  /* 0x0009700001037983 */ /* 0x000ea20000100800 */
[----:B------:R-:W-:-:S03]  /*19400*/  PRMT R26, RZ, 0x7610, R26 ;  /* 0x00007610ff1a7816 */ /* 0x000fc6000000001a */
[----:B---3--:R0:W-:Y:S04]  /*19410*/  STL [R1+0xb0], R25 ;  /* 0x0000b01901007387 */ /* 0x0081e80000100800 */
[----:B0-----:R-:W3:Y:S01]  /*19420*/  LDL.LU R25, [R1+0x14] ;  /* 0x0000140001197983 */ /* 0x001ee20000300800 */
[----:B--2---:R-:W-:-:S04]  /*19430*/  @!P1 LOP3.LUT R3, R3, R2, RZ, 0x3c, !PT ;  /* 0x0000000203039212 */ /* 0x004fc800078e3cff */
[----:B------:R-:W-:-:S04]  /*19440*/  @!P1 LOP3.LUT R2, R3, R2, RZ, 0x3c, !PT ;  /* 0x0000000203029212 */ /* 0x000fc800078e3cff */
[----:B------:R-:W-:-:S05]  /*19450*/  @!P1 LOP3.LUT R3, R3, R2, RZ, 0x3c, !PT ;  /* 0x0000000203039212 */ /* 0x000fca00078e3cff */
[----:B------:R0:W2:Y:S04]  /*19460*/  @!P1 LDG.E.U16 R26, desc[UR12][R2.64] ;  /* 0x0000000c021a9981 */ /* 0x0000a8000c1e1500 */
[----:B------:R-:W2:Y:S01]  /*19470*/  LDL R3, [R1+0x964] ;  /* 0x0009640001037983 */ /* 0x000ea20000100800 */
[----:B------:R-:W-:Y:S01]  /*19480*/  PRMT R9, RZ, 0x7610, R9 ;  /* 0x00007610ff097816 */ /* 0x000fe20000000009 */
[----:B0-----:R-:W-:-:S05]  /*19490*/  @!P2 IMAD.MOV.U32 R2, RZ, RZ, R27 ;  /* 0x000000ffff02a224 */ /* 0x001fca00078e001b */
[----:B--2---:R-:W2:Y:S04]  /*194a0*/  @!P2 LDG.E.U16 R9, desc[UR12][R2.64] ;  /* 0x0000000c0209a981 */ /* 0x004ea8000c1e1500 */
[----:B------:R0:W-:Y:S04]  /*194b0*/  STL [R1+0xac], R26 ;  /* 0x0000ac1a01007387 */ /* 0x0001e80000100800 */
[----:B0-----:R-:W3:Y:S04]  /*194c0*/  LDL.LU R26, [R1+0x10] ;  /* 0x00001000011a7983 */ /* 0x001ee80000300800 */
[----:B------:R-:W3:Y:S04]  /*194d0*/  LDL.LU R27, [R1+0xc] ;  /* 0x00000c00011b7983 */ /* 0x000ee80000300800 */
[----:B--2---:R0:W-:Y:S04]  /*194e0*/  STL [R1+0xa8], R9 ;  /* 0x0000a80901007387 */ /* 0x0041e80000100800 */
[----:B0-----:R-:W2:Y:S04]  /*194f0*/  LDL.LU R9, [R1+0x1ac0] ;  /* 0x001ac00001097983 */ /* 0x001ea80000300800 */
[----:B------:R-:W2:Y:S04]  /*19500*/  LDL R2, [R1+0x8ec] ;  /* 0x0008ec0001027983 */ /* 0x000ea80000100800 */
[----:B------:R-:W2:Y:S01]  /*19510*/  LDL R3, [R1+0x8f0] ;  /* 0x0008f00001037983 */ /* 0x000ea20000100800 */
[----:B------:R-:W-:-:S02]  /*19520*/  PRMT R28, RZ, 0x7610, R28 ;  /* 0x00007610ff1c7816 */ /* 0x000fc4000000001c */
[----:B--2---:R-:W-:-:S04]  /*19530*/  @!P1 LOP3.LUT R3, R3, R2, RZ, 0x3c, !PT ;  /* 0x0000000203039212 */ /* 0x004fc800078e3cff */
[----:B------:R-:W-:-:S04]  /*19540*/  @!P1 LOP3.LUT R2, R3, R2, RZ, 0x3c, !PT ;  /* 0x0000000203029212 */ /* 0x000fc800078e3cff */
[----:B------:R-:W-:-:S05]  /*19550*/  @!P1 LOP3.LUT R3, R3, R2, RZ, 0x3c, !PT ;  /* 0x0000000203039212 */ /* 0x000fca00078e3cff */
[----:B------:R0:W2:Y:S04]  /*19560*/  @!P1 LDG.E.U16 R28, desc[UR12][R2.64] ;  /* 0x0000000c021c9981 */ /* 0x0000a8000c1e1500 */
[----:B------:R-:W0:Y:S04]  /*19570*/  LDL R2, [R1+0x8e4] ;  /* 0x0008e40001027983 */ /* 0x000e280000100800 */
[----:B------:R-:W0:Y:S01]  /*19580*/  LDL R3, [R1+0x8e8] ;  /* 0x0008e80001037983 */ /* 0x000e220000100800 */
[----:B------:R-:W-:Y:S02]  /*19590*/  PRMT R24, RZ, 0x7610, R24 ;  /* 0x00007610ff187816 */ /* 0x000fe40000000018 */
[----:B0-----:R-:W-:-:S04]  /*195a0*/  @!P2 LOP3.LUT R3, R3, R2, RZ, 0x3c, !PT ;  /* 0x000000020303a212 */ /* 0x001fc800078e3cff */
[----:B------:R-:W-:-:S04]  /*195b0*/  @!P2 LOP3.LUT R2, R3, R2, RZ, 0x3c, !PT ;  /* 0x000000020302a212 */ /* 0x000fc800078e3cff */
[----:B------:R-:W-:-:S05]  /*195c0*/  @!P2 LOP3.LUT R3, R3, R2, RZ, 0x3c, !PT ;  /* 0x000000020303a212 */ /* 0x000fca00078e3cff */
[----:B------:R-:W3:Y:S04]  /*195d0*/  @!P2 LDG.E.U16 R24, desc[UR12][R2.64] ;  /* 0x0000000c0218a981 */ /* 0x000ee8000c1e1500 */
[----:B--2---:R0:W-:Y:S04]  /*195e0*/  STL [R1+0xa4], R28 ;  /* 0x0000a41c01007387 */ /* 0x0041e80000100800 */
[----:B0-----:R-:W2:Y:S04]  /*195f0*/  LDL.LU R28, [R1+0x4] ;  /* 0x00000400011c7983 */ /* 0x001ea80000300800 */
[----:B---3--:R0:W-:Y:S04]  /*19600*/  STL [R1+0xa0], R24 ;  /* 0x0000a01801007387 */ /* 0x0081e80000100800 */
[----:B0-----:R-:W3:Y:S04]  /*19610*/  LDL.LU R24, [R1+0x1abc] ;  /* 0x001abc0001187983 */ /* 0x001ee80000300800 */
[----:B------:R-:W2:Y:S04]  /*19620*/  LDL R2, [R1+0x86c] ;  /* 0x00086c0001027983 */ /* 0x000ea80000100800 */
[----:B------:R-:W2:Y:S01]  /*19630*/  LDL R3, [R1+0x870] ;  /* 0x0008700001037983 */ /* 0x000ea20000100800 */
[----:B---3--:R-:W-:-:S02]  /*19640*/  PRMT R24, RZ, 0x7610, R24 ;  /* 0x00007610ff187816 */ /* 0x008fc40000000018 */
[----:B--2---:R-:W-:-:S04]  /*19650*/  @!P1 LOP3.LUT R3, R3, R2, RZ, 0x3c, !PT ;  /* 0x0000000203039212 */ /* 0x004fc800078e3cff */
[----:B------:R-:W-:-:S04]  /*19660*/  @!P1 LOP3.LUT R2, R3, R2, RZ, 0x3c, !PT ;  /* 0x0000000203029212 */ /* 0x000fc800078e3cff */
[----:B------:R-:W-:-:S05]  /*19670*/  @!P1 LOP3.LUT R3, R3, R2, RZ, 0x3c, !PT ;  /* 0x0000000203039212 */ /* 0x000fca00078e3cff */
[----:B------:R-:W2:Y:S04]  /*19680*/  @!P1 LDG.E.U16 R24, desc[UR12][R2.64] ;  /* 0x0000000c02189981 */ /* 0x000ea8000c1e1500 */
[----:B------:R-:W-:Y:S04]  /*19690*/  STS.U16 [R8+UR5+0x10400], R14 ;  /* 0x0104000e08007988 */ /* 0x000fe80008000405 */
[----:B------:R-:W-:Y:S04]  /*196a0*/  STS.U16 [R8+UR5+0x10600], R13 ;  /* 0x0106000d08007988 */ /* 0x000fe80008000405 */
[----:B------:R-:W-:Y:S04]  /*196b0*/  STS.U16 [R8+UR5+0x10800], R12 ;  /* 0x0108000c08007988 */ /* 0x000fe80008000405 */
[----:B------:R-:W-:Y:S04]  /*196c0*/  STS.U16 [R8+UR5+0x10a00], R11 ;  /* 0x010a000b08007988 */ /* 0x000fe80008000405 */
[----:B------:R-:W-:Y:S04]  /*196d0*/  STS.U16 [R8+UR5+0x10c00], R10 ;  /* 0x010c000a08007988 */ /* 0x000fe80008000405 */
[----:B------:R-:W-:Y:S04]  /*196e0*/  STS.U16 [R8+UR5+0x10e00], R9 ;  /* 0x010e000908007988 */ /* 0x000fe80008000405 */
[----:B------:R-:W-:Y:S04]  /*196f0*/  STS.U16 [R8+UR5+0x11000], R4 ;  /* 0x0110000408007988 */ /* 0x000fe80008000405 */
[----:B------:R0:W-:Y:S04]  /*19700*/  STS.U16 [R8+UR5+0x11200], R29 ;  /* 0x0112001d08007988 */ /* 0x0001e80008000405 */
[----:B0-----:R-:W3:Y:S04]  /*19710*/  LDL.LU R29, [R1] ;  /* 0x00000000011d7983 */ /* 0x001ee80000300800 */
        /* <DEDUP_REMOVED lines=9> */
[----:B----4-:R0:W-:Y:S04]  /*197b0*/  STS.U16 [R8+UR5+0x11400], R15 ;  /* 0x0114000f08007988 */ /* 0x0101e80008000405 */
[----:B0-----:R-:W3:Y:S04]  /*197c0*/  LDL R15, [R1+0x768] ;  /* 0x00076800010f7983 */ /* 0x001ee80000100800 */
[----:B------:R-:W-:Y:S04]  /*197d0*/  STS.U16 [R8+UR5+0x11600], R25 ;  /* 0x0116001908007988 */ /* 0x000fe80008000405 */
[----:B--2---:R0:W-:Y:S04]  /*197e0*/  STL [R1+0x98], R24 ;  /* 0x0000981801007387 */ /* 0x0041e80000100800 */
[----:B0-----:R-:W2:Y:S04]  /*197f0*/  LDL.LU R24, [R1+0x1ab4] ;  /* 0x001ab40001187983 */ /* 0x001ea80000300800 */
[----:B------:R-:W4:Y:S04]  /*19800*/  LDL R2, [R1+0x7ec] ;  /* 0x0007ec0001027983 */ /* 0x000f280000100800 */
[----:B------:R-:W4:Y:S04]  /*19810*/  LDL R3, [R1+0x7f0] ;  /* 0x0007f00001037983 */ /* 0x000f280000100800 */
[----:B------:R-:W2:Y:S01]  /*19820*/  LDL.LU R25, [R1+0x1ab0] ;  /* 0x001ab00001197983 */ /* 0x000ea20000300800 */
[----:B----4-:R-:W-:-:S04]  /*19830*/  @!P1 LOP3.LUT R3, R3, R2, RZ, 0x3c, !PT ;  /* 0x0000000203039212 */ /* 0x010fc800078e3cff */
[C---:B------:R-:W-:Y:S02]  /*19840*/  @!P1 LOP3.LUT R2, R3.reuse, R2, RZ, 0x3c, !PT ;  /* 0x0000000203029212 */ /* 0x040fe400078e3cff */
[----:B--2---:R-:W-:Y:S02]  /*19850*/  PRMT R25, RZ, 0x7610, R25 ;  /* 0x00007610ff197816 */ /* 0x004fe40000000019 */
[----:B------:R-:W-:-:S05]  /*19860*/  @!P1 LOP3.LUT R3, R3, R2, RZ, 0x3c, !PT ;  /* 0x0000000203039212 */ /* 0x000fca00078e3cff */
[----:B------:R-:W2:Y:S04]  /*19870*/  @!P1 LDG.E.U16 R25, desc[UR12][R2.64] ;  /* 0x0000000c02199981 */ /* 0x000ea8000c1e1500 */
        /* <DEDUP_REMOVED lines=22> */
[----:B--2---:R0:W-:Y:S04]  /*199e0*/  STL [R1+0x8c], R27 ;  /* 0x00008c1b01007387 */ /* 0x0041e80000100800 */
[----:B0-----:R-:W2:Y:S04]  /*199f0*/  LDL.LU R27, [R1+0x1a9c] ;  /* 0x001a9c00011b7983 */ /* 0x001ea80000300800 */
[----:B------:R-:W4:Y:S04]  /*19a00*/  LDL.LU R2, [R1+0x8] ;  /* 0x0000080001027983 */ /* 0x000f280000300800 */
[----:B------:R-:W3:Y:S01]  /*19a10*/  LDL R3, [R1+0x764] ;  /* 0x0007640001037983 */ /* 0x000ee20000100800 */
[----:B--2---:R-:W-:-:S03]  /*19a20*/  PRMT R27, RZ, 0x7610, R27 ;  /* 0x00007610ff1b7816 */ /* 0x004fc6000000001b */
[----:B----4-:R3:W-:Y:S02]  /*19a30*/  STS.U16 [R8+UR5+0x11c00], R2 ;  /* 0x011c000208007988 */ /* 0x0107e40008000405 */
[----:B---3--:R-:W-:Y:S02]  /*19a40*/  @!P2 IMAD.MOV.U32 R2, RZ, RZ, R15 ;  /* 0x000000ffff02a224 */ /* 0x008fe400078e000f */
[----:B------:R-:W2:Y:S04]  /*19a50*/  LDL R15, [R1+0x668] ;  /* 0x00066800010f7983 */ /* 0x000ea80000100800 */
[----:B------:R-:W3:Y:S04]  /*19a60*/  @!P2 LDG.E.U16 R27, desc[UR12][R2.64] ;  /* 0x0000000c021ba981 */ /* 0x000ee8000c1e1500 */
[----:B------:R-:W-:Y:S04]  /*19a70*/  STS.U16 [R8+UR5+0x11e00], R28 ;  /* 0x011e001c08007988 */ /* 0x000fe80008000405 */
[----:B---3--:R0:W-:Y:S04]  /*19a80*/  STL [R1+0x88], R27 ;  /* 0x0000881b01007387 */ /* 0x0081e80000100800 */
[----:B0-----:R-:W3:Y:S04]  /*19a90*/  LDL.LU R27, [R1+0x1a98] ;  /* 0x001a9800011b7983 */ /* 0x001ee80000300800 */
        /* <DEDUP_REMOVED lines=21> */
[----:B------:R-:W4:Y:S04]  /*19bf0*/  LDL R2, [R1+0x66c] ;  /* 0x00066c0001027983 */ /* 0x000f280000100800 */
[----:B------:R-:W4:Y:S01]  /*19c00*/  LDL R3, [R1+0x670] ;  /* 0x0006700001037983 */ /* 0x000f220000100800 */
[----:B------:R-:W-:-:S02]  /*19c10*/  PRMT R10, RZ, 0x7610, R10 ;  /* 0x00007610ff0a7816 */ /* 0x000fc4000000000a */
[----:B----4-:R-:W-:-:S04]  /*19c20*/  @!P1 LOP3.LUT R3, R3, R2, RZ, 0x3c, !PT ;  /* 0x0000000203039212 */ /* 0x010fc800078e3cff */
[----:B------:R-:W-:-:S04]  /*19c30*/  @!P1 LOP3.LUT R2, R3, R2, RZ, 0x3c, !PT ;  /* 0x0000000203029212 */ /* 0x000fc800078e3cff */
[----:B------:R-:W-:-:S05]  /*19c40*/  @!P1 LOP3.LUT R3, R3, R2, RZ, 0x3c, !PT ;  /* 0x0000000203039212 */ /* 0x000fca00078e3cff */
[----:B------:R0:W4:Y:S04]  /*19c50*/  @!P1 LDG.E.U16 R10, desc[UR12][R2.64] ;  /* 0x0000000c020a9981 */ /* 0x000128000c1e1500 */
[----:B------:R-:W2:Y:S01]  /*19c60*/  LDL R3, [R1+0x664] ;  /* 0x0006640001037983 */ /* 0x000ea20000100800 */
[----:B------:R-:W-:Y:S01]  /*19c70*/  PRMT R6, RZ, 0x7610, R6 ;  /* 0x00007610ff067816 */ /* 0x000fe20000000006 */
[----:B0-----:R-:W-:Y:S02]  /*19c80*/  @!P2 IMAD.MOV.U32 R2, RZ, RZ, R15 ;  /* 0x000000ffff02a224 */ /* 0x001fe400078e000f */
[----:B----4-:R0:W-:Y:S01]  /*19c90*/  STL [R1+0x7c], R10 ;  /* 0x00007c0a01007387 */ /* 0x0101e20000100800 */
[----:B------:R-:W-:-:S03]  /*19ca0*/  PRMT R12, RZ, 0x7610, R12 ;  /* 0x00007610ff0c7816 */ /* 0x000fc6000000000c */
[----:B------:R-:W4:Y:S04]  /*19cb0*/  LDL R15, [R1+0x564] ;  /* 0x00056400010f7983 */ /* 0x000f280000100800 */
[----:B--2---:R-:W2:Y:S04]  /*19cc0*/  @!P2 LDG.E.U16 R6, desc[UR12][R2.64] ;  /* 0x0000000c0206a981 */ /* 0x004ea8000c1e1500 */
[----:B0-----:R-:W3:Y:S04]  /*19cd0*/  LDL R10, [R1+0x570] ;  /* 0x00057000010a7983 */ /* 0x001ee80000100800 */
[----:B------:R-:W3:Y:S04]  /*19ce0*/  LDL R2, [R1+0x5ec] ;  /* 0x0005ec0001027983 */ /* 0x000ee80000100800 */
[----:B------:R-:W3:Y:S04]  /*19cf0*/  LDL R3, [R1+0x5f0] ;  /* 0x0005f00001037983 */ /* 0x000ee80000100800 */
[----:B--2---:R0:W-:Y:S01]  /*19d00*/  STL [R1+0x78], R6 ;  /* 0x0000780601007387 */ /* 0x0041e20000100800 */
[----:B------:R-:W-:-:S03]  /*19d10*/  PRMT R25, RZ, 0x7610, R25 ;  /* 0x00007610ff197816 */ /* 0x000fc60000000019 */
[----:B0-----:R-:W2:Y:S01]  /*19d20*/  LDL R6, [R1+0x568] ;  /* 0x0005680001067983 */ /* 0x001ea20000100800 */
[----:B---3--:R-:W-:-:S04]  /*19d30*/  @!P1 LOP3.LUT R3, R3, R2, RZ, 0x3c, !PT ;  /* 0x0000000203039212 */ /* 0x008fc800078e3cff */
[----:B------:R-:W-:-:S04]  /*19d40*/  @!P1 LOP3.LUT R2, R3, R2, RZ, 0x3c, !PT ;  /* 0x0000000203029212 */ /* 0x000fc800078e3cff */
[----:B------:R-:W-:-:S05]  /*19d50*/  @!P1 LOP3.LUT R3, R3, R2, RZ, 0x3c, !PT ;  /* 0x0000000203039212 */ /* 0x000fca00078e3cff */
[----:B------:R0:W3:Y:S04]  /*19d60*/  @!P1 LDG.E.U16 R12, desc[UR12][R2.64] ;  /* 0x0000000c020c9981 */ /* 0x0000e8000c1e1500 */
[----:B------:R-:W0:Y:S04]  /*19d70*/  LDL R2, [R1+0x5e4] ;  /* 0x0005e40001027983 */ /* 0x000e280000100800 */
[----:B------:R-:W0:Y:S02]  /*19d80*/  LDL R3, [R1+0x5e8] ;  /* 0x0005e80001037983 */ /* 0x000e240000100800 */
        /* <DEDUP_REMOVED lines=8> */
[----:B------:R-:W2:Y:S01]  /*19e10*/  LDL R3, [R1+0x56c] ;  /* 0x00056c0001037983 */ /* 0x000ea20000100800 */
[----:B------:R-:W-:Y:S01]  /*19e20*/  PRMT R24, RZ, 0x7610, R24 ;  /* 0x00007610ff187816 */ /* 0x000fe20000000018 */
[----:B------:R-:W-:Y:S01]  /*19e30*/  @!P1 IMAD.MOV.U32 R2, RZ, RZ, R10 ;  /* 0x000000ffff029224 */ /* 0x000fe200078e000a */
[----:B------:R-:W-:Y:S01]  /*19e40*/  PRMT R5, RZ, 0x7610, R5 ;  /* 0x00007610ff057816 */ /* 0x000fe20000000005 */
[----:B------:R-:W3:Y:S04]  /*19e50*/  LDL R10, [R1+0x4e8] ;  /* 0x0004e800010a7983 */ /* 0x000ee80000100800 */
[----:B--2---:R0:W2:Y:S02]  /*19e60*/  @!P1 LDG.E.U16 R24, desc[UR12][R2.64] ;  /* 0x0000000c02189981 */ /* 0x0040a4000c1e1500 */
[----:B0-----:R-:W-:-:S02]  /*19e70*/  @!P2 IMAD.MOV.U32 R2, RZ, RZ, R6 ;  /* 0x000000ffff02a224 */ /* 0x001fc400078e0006 */
[----:B----4-:R-:W-:-:S05]  /*19e80*/  @!P2 IMAD.MOV.U32 R3, RZ, RZ, R15 ;  /* 0x000000ffff03a224 */ /* 0x010fca00078e000f */
[----:B------:R3:W4:Y:S04]  /*19e90*/  @!P2 LDG.E.U16 R5, desc[UR12][R2.64] ;  /* 0x0000000c0205a981 */ /* 0x000728000c1e1500 */
[----:B--2---:R0:W-:Y:S04]  /*19ea0*/  STL [R1+0x6c], R24 ;  /* 0x00006c1801007387 */ /* 0x0041e80000100800 */
[----:B0-----:R-:W2:Y:S04]  /*19eb0*/  LDL.LU R24, [R1+0x1a80] ;  /* 0x001a800001187983 */ /* 0x001ea80000300800 */
[----:B------:R-:W2:Y:S01]  /*19ec0*/  LDL R3, [R1+0x4ec] ;  /* 0x0004ec0001037983 */ /* 0x000ea20000100800 */
[----:B------:R-:W-:Y:S01]  /*19ed0*/  PRMT R11, RZ, 0x7610, R11 ;  /* 0x00007610ff0b7816 */ /* 0x000fe2000000000b */
[----:B---3--:R-:W-:-:S02]  /*19ee0*/  @!P1 IMAD.MOV.U32 R2, RZ, RZ, R12 ;  /* 0x000000ffff029224 */ /* 0x008fc400078e000c */
[----:B------:R-:W3:Y:S04]  /*19ef0*/  LDL R15, [R1+0x470] ;  /* 0x00047000010f7983 */ /* 0x000ee80000100800 */
[----:B------:R-:W3:Y:S04]  /*19f00*/  LDL R6, [R1+0x464] ;  /* 0x0004640001067983 */ /* 0x000ee80000100800 */
[----:B----4-:R0:W-:Y:S01]  /*19f10*/  STL [R1+0x68], R5 ;  /* 0x0000680501007387 */ /* 0x0101e20000100800 */
[----:B------:R-:W-:-:S03]  /*19f20*/  PRMT R7, RZ, 0x7610, R7 ;  /* 0x00007610ff077816 */ /* 0x000fc60000000007 */
[----:B------:R-:W4:Y:S04]  /*19f30*/  LDL R12, [R1+0x3ec] ;  /* 0x0003ec00010c7983 */ /* 0x000f280000100800 */
[----:B0-----:R-:W3:Y:S04]  /*19f40*/  LDL R5, [R1+0x468] ;  /* 0x0004680001057983 */ /* 0x001ee80000100800 */
[----:B--2---:R0:W2:Y:S04]  /*19f50*/  @!P1 LDG.E.U16 R11, desc[UR12][R2.64] ;  /* 0x0000000c020b9981 */ /* 0x0040a8000c1e1500 */
[----:B------:R-:W3:Y:S01]  /*19f60*/  LDL R3, [R1+0x4e4] ;  /* 0x0004e40001037983 */ /* 0x000ee20000100800 */
[----:B0-----:R-:W-:-:S03]  /*19f70*/  @!P2 IMAD.MOV.U32 R2, RZ, RZ, R10 ;  /* 0x000000ffff02a224 */ /* 0x001fc600078e000a */
[----:B--2---:R0:W-:Y:S01]  /*19f80*/  STL [R1+0x64], R11 ;  /* 0x0000640b01007387 */ /* 0x0041e20000100800 */
[----:B------:R-:W-:-:S03]  /*19f90*/  PRMT R14, RZ, 0x7610, R14 ;  /* 0x00007610ff0e7816 */ /* 0x000fc6000000000e */
[----:B------:R-:W-:Y:S01]  /*19fa0*/  STS.U16 [R8+UR5+0x12200], R29 ;  /* 0x0122001d08007988 */ /* 0x000fe20008000405 */
[----:B------:R-:W-:-:S03]  /*19fb0*/  PRMT R13, RZ, 0x7610, R13 ;  /* 0x00007610ff0d7816 */ /* 0x000fc6000000000d */
[----:B------:R-:W2:Y:S04]  /*19fc0*/  LDL R10, [R1+0x3e4] ;  /* 0x0003e400010a7983 */ /* 0x000ea80000100800 */
[----:B---3--:R1:W3:Y:S04]  /*19fd0*/  @!P2 LDG.E.U16 R7, desc[UR12][R2.64] ;  /* 0x0000000c0207a981 */ /* 0x0082e8000c1e1500 */
[----:B0-----:R-:W2:Y:S04]  /*19fe0*/  LDL R11, [R1+0x3f0] ;  /* 0x0003f000010b7983 */ /* 0x001ea80000100800 */
[----:B------:R-:W2:Y:S01]  /*19ff0*/  LDL R3, [R1+0x46c] ;  /* 0x00046c0001037983 */ /* 0x000ea20000100800 */
[----:B-1----:R-:W-:-:S03]  /*1a000*/  @!P1 IMAD.MOV.U32 R2, RZ, RZ, R15 ;  /* 0x000000ffff029224 */ /* 0x002fc600078e000f */
[----:B------:R-:W-:Y:S04]  /*1a010*/  STS.U16 [R8+UR5+0x12400], R28 ;  /* 0x0124001c08007988 */ /* 0x000fe80008000405 */
[----:B------:R-:W-:Y:S04]  /*1a020*/  STS.U16 [R8+UR5+0x12600], R27 ;  /* 0x0126001b08007988 */ /* 0x000fe80008000405 */
[----:B------:R-:W-:Y:S04]  /*1a030*/  STS.U16 [R8+UR5+0x12800], R26 ;  /* 0x0128001a08007988 */ /* 0x000fe80008000405 */
[----:B------:R-:W-:Y:S04]  /*1a040*/  STS.U16 [R8+UR5+0x12a00], R25 ;  /* 0x012a001908007988 */ /* 0x000fe80008000405 */
[----:B------:R-:W-:Y:S04]  /*1a050*/  STS.U16 [R8+UR5+0x12c00], R24 ;  /* 0x012c001808007988 */ /* 0x000fe80008000405 */
[----:B------:R-:W-:Y:S04]  /*1a060*/  STS.U16 [R8+UR5+0x12e00], R23 ;  /* 0x012e001708007988 */ /* 0x000fe80008000405 */
[----:B------:R-:W-:Y:S04]  /*1a070*/  STS.U16 [R8+UR5+0x13000], R22 ;  /* 0x0130001608007988 */ /* 0x000fe80008000405 */
[----:B------:R-:W-:Y:S04]  /*1a080*/  STS.U16 [R8+UR5+0x13200], R21 ;  /* 0x0132001508007988 */ /* 0x000fe80008000405 */
[----:B------:R0:W-:Y:S02]  /*1a090*/  STS.U16 [R8+UR5+0x13400], R20 ;  /* 0x0134001408007988 */ /* 0x0001e40008000405 */
[----:B0-----:R-:W-:-:S02]  /*1a0a0*/  PRMT R20, RZ, 0x7610, R20 ;  /* 0x00007610ff147816 */ /* 0x001fc40000000014 */
[----:B---3--:R0:W-:Y:S04]  /*1a0b0*/  STL [R1+0x60], R7 ;  /* 0x0000600701007387 */ /* 0x0081e80000100800 */
[----:B--2---:R1:W2:Y:S04]  /*1a0c0*/  @!P1 LDG.E.U16 R14, desc[UR12][R2.64] ;  /* 0x0000000c020e9981 */ /* 0x0042a8000c1e1500 */
[----:B0-----:R-:W3:Y:S01]  /*1a0d0*/  LDL R7, [R1+0x3e8] ;  /* 0x0003e80001077983 */ /* 0x001ee20000100800 */
[----:B-1----:R-:W-:Y:S02]  /*1a0e0*/  @!P2 IMAD.MOV.U32 R2, RZ, RZ, R5 ;  /* 0x000000ffff02a224 */ /* 0x002fe400078e0005 */
[----:B------:R-:W-:Y:S01]  /*1a0f0*/  @!P2 IMAD.MOV.U32 R3, RZ, RZ, R6 ;  /* 0x000000ffff03a224 */ /* 0x000fe200078e0006 */
[----:B------:R-:W2:Y:S04]  /*1a100*/  LDL R5, [R1+0x370] ;  /* 0x0003700001057983 */ /* 0x000ea80000100800 */
[----:B------:R0:W2:Y:S04]  /*1a110*/  @!P2 LDG.E.U16 R13, desc[UR12][R2.64] ;  /* 0x0000000c020da981 */ /* 0x0000a8000c1e1500 */
[----:B------:R-:W2:Y:S01]  /*1a120*/  LDL R6, [R1+0x36c] ;  /* 0x00036c0001067983 */ /* 0x000ea20000100800 */
[----:B0-----:R-:W-:-:S02]  /*1a130*/  @!P1 IMAD.MOV.U32 R2, RZ, RZ, R11 ;  /* 0x000000ffff029224 */ /* 0x001fc400078e000b */
[----:B----4-:R-:W-:-:S05]  /*1a140*/  @!P1 IMAD.MOV.U32 R3, RZ, RZ, R12 ;  /* 0x000000ffff039224 */ /* 0x010fca00078e000c */
[----:B------:R0:W4:Y:S04]  /*1a150*/  @!P1 LDG.E.U16 R20, desc[UR12][R2.64] ;  /* 0x0000000c02149981 */ /* 0x000128000c1e1500 */
[----:B------:R-:W-:Y:S04]  /*1a160*/  STS.U16 [R8+UR5+0x13600], R0 ;  /* 0x0136000008007988 */ /* 0x000fe80008000405 */
[----:B------:R1:W-:Y:S01]  /*1a170*/  STS.U16 [R8+UR5+0x13800], R18 ;  /* 0x0138001208007988 */ /* 0x0003e20008000405 */
[----:B0-----:R-:W-:Y:S01]  /*1a180*/  @!P2 IMAD.MOV.U32 R3, RZ, RZ, R10 ;  /* 0x000000ffff03a224 */ /* 0x001fe200078e000a */
[----:B------:R-:W-:-:S02]  /*1a190*/  PRMT R4, RZ, 0x7610, R4 ;  /* 0x00007610ff047816 */ /* 0x000fc40000000004 */
[----:B-1----:R-:W-:Y:S01]  /*1a1a0*/  PRMT R18, RZ, 0x7610, R18 ;  /* 0x00007610ff127816 */ /* 0x002fe20000000012 */
[----:B---3--:R-:W-:-:S05]  /*1a1b0*/  @!P2 IMAD.MOV.U32 R2, RZ, RZ, R7 ;  /* 0x000000ffff02a224 */ /* 0x008fca00078e0007 */
[----:B------:R2:W3:Y:S02]  /*1a1c0*/  @!P2 LDG.E.U16 R18, desc[UR12][R2.64] ;  /* 0x0000000c0212a981 */ /* 0x0004e4000c1e1500 */
[----:B--2---:R-:W-:Y:S02]  /*1a1d0*/  @!P1 IMAD.MOV.U32 R2, RZ, RZ, R5 ;  /* 0x000000ffff029224 */ /* 0x004fe400078e0005 */
[----:B------:R-:W-:-:S05]  /*1a1e0*/  @!P1 IMAD.MOV.U32 R3, RZ, RZ, R6 ;  /* 0x000000ffff039224 */ /* 0x000fca00078e0006 */
[----:B------:R0:W2:Y:S04]  /*1a1f0*/  @!P1 LDG.E.U16 R4, desc[UR12][R2.64] ;  /* 0x0000000c02049981 */ /* 0x0000a8000c1e1500 */
[----:B----4-:R-:W-:Y:S04]  /*1a200*/  STL [R1+0x1a08], R20 ;  /* 0x001a081401007387 */ /* 0x010fe80000100800 */
[----:B------:R-:W4:Y:S04]  /*1a210*/  LDL R11, [R1+0x364] ;  /* 0x00036400010b7983 */ /* 0x000f280000100800 */
[----:B------:R-:W4:Y:S01]  /*1a220*/  LDL R10, [R1+0x368] ;  /* 0x00036800010a7983 */ /* 0x000f220000100800 */
[----:B0-----:R-:W-:-:S03]  /*1a230*/  PRMT R3, RZ, 0x7610, R3 ;  /* 0x00007610ff037816 */ /* 0x001fc60000000003 */
[----:B------:R-:W4:Y:S04]  /*1a240*/  LDL.LU R12, [R1+0x28c] ;  /* 0x00028c00010c7983 */ /* 0x000f280000300800 */
[----:B------:R-:W-:Y:S04]  /*1a250*/  STS.U16 [R8+UR5+0x13a00], R19 ;  /* 0x013a001308007988 */ /* 0x000fe80008000405 */
[----:B------:R0:W-:Y:S02]  /*1a260*/  STS.U16 [R8+UR5+0x13c00], R16 ;  /* 0x013c001008007988 */ /* 0x0001e40008000405 */
[----:B0-----:R-:W0:Y:S02]  /*1a270*/  S2R R8, SR_TID.X ;  /* 0x0000000000087919 */ /* 0x001e240000002100 */
[----:B---3--:R-:W-:Y:S04]  /*1a280*/  STL [R1+0x1a0c], R18 ;  /* 0x001a0c1201007387 */ /* 0x008fe80000100800 */
[----:B------:R-:W3:Y:S04]  /*1a290*/  LDL R5, [R1+0x2f0] ;  /* 0x0002f00001057983 */ /* 0x000ee80000100800 */
[----:B------:R-:W3:Y:S04]  /*1a2a0*/  LDL R7, [R1+0x2e4] ;  /* 0x0002e40001077983 */ /* 0x000ee80000100800 */
[----:B------:R-:W3:Y:S04]  /*1a2b0*/  LDL R6, [R1+0x2e8] ;  /* 0x0002e80001067983 */ /* 0x000ee80000100800 */
[----:B------:R-:W3:Y:S04]  /*1a2c0*/  LDL.LU R15, [R1+0x50] ;  /* 0x00005000010f7983 */ /* 0x000ee80000300800 */
[----:B------:R1:W-:Y:S04]  /*1a2d0*/  STL [R1+0x58], R13 ;  /* 0x0000580d01007387 */ /* 0x0003e80000100800 */
[----:B-1----:R-:W3:Y:S04]  /*1a2e0*/  LDL.LU R13, [R1+0x4c] ;  /* 0x00004c00010d7983 */ /* 0x002ee80000300800 */
[----:B--2---:R-:W-:Y:S04]  /*1a2f0*/  STL [R1+0x1a10], R4 ;  /* 0x001a100401007387 */ /* 0x004fe80000100800 */
[----:B----4-:R1:W2:Y:S04]  /*1a300*/  @!P2 LDG.E.U16 R3, desc[UR12][R10.64] ;  /* 0x0000000c0a03a981 */ /* 0x0102a8000c1e1500 */
[----:B------:R4:W-:Y:S04]  /*1a310*/  STL [R1+0x5c], R14 ;  /* 0x00005c0e01007387 */ /* 0x0009e80000100800 */
[----:B------:R-:W2:Y:S01]  /*1a320*/  LDL R11, [R1+0x2ec] ;  /* 0x0002ec00010b7983 */ /* 0x000ea20000100800 */
[----:B----4-:R-:W4:Y:S01]  /*1a330*/  S2R R14, SR_TID.X ;  /* 0x00000000000e7919 */ /* 0x010f220000002100 */
[----:B0-----:R-:W-:Y:S01]  /*1a340*/  IMAD.SHL.U32 R8, R8, 0x2, RZ ;  /* 0x0000000208087824 */ /* 0x001fe200078e00ff */
[----:B----4-:R-:W-:-:S04]  /*1a350*/  SHF.R.S32.HI R14, RZ, 0x6, R14 ;  /* 0x00000006ff0e7819 */ /* 0x010fc8000001140e */
[----:B------:R-:W-:-:S04]  /*1a360*/  SGXT R14, R14, 0x1 ;  /* 0x000000010e0e781a */ /* 0x000fc80000000200 */
[----:B-1----:R-:W-:Y:S02]  /*1a370*/  LOP3.LUT R10, R14, 0x90, RZ, 0xc0, !PT ;  /* 0x000000900e0a7812 */ /* 0x002fe400078ec0ff */
[----:B------:R-:W0:Y:S02]  /*1a380*/  S2R R14, SR_TID.X ;  /* 0x00000000000e7919 */ /* 0x000e240000002100 */
[----:B------:R-:W-:Y:S02]  /*1a390*/  LOP3.LUT R10, R10, 0x7e, R8, 0x78, !PT ;  /* 0x0000007e0a0a7812 */ /* 0x000fe400078e7808 */
[----:B------:R-:W1:Y:S03]  /*1a3a0*/  S2R R8, SR_TID.X ;  /* 0x0000000000087919 */ /* 0x000e660000002100 */
[----:B------:R1:W-:Y:S01]  /*1a3b0*/  STS.U16 [R10+UR5+0x13e00], R17 ;  /* 0x013e00110a007988 */ /* 0x0003e20008000405 */
[----:B------:R-:W-:-:S02]  /*1a3c0*/  PRMT R2, RZ, 0x7610, R2 ;  /* 0x00007610ff027816 */ /* 0x000fc40000000002 */
[----:B0-----:R-:W-:-:S04]  /*1a3d0*/  SHF.R.S32.HI R14, RZ, 0x6, R14 ;  /* 0x00000006ff0e7819 */ /* 0x001fc8000001140e */
[----:B------:R-:W-:Y:S01]  /*1a3e0*/  SGXT R14, R14, 0x1 ;  /* 0x000000010e0e781a */ /* 0x000fe20000000200 */
[----:B-1----:R-:W-:-:S03]  /*1a3f0*/  IMAD.SHL.U32 R10, R8, 0x2, RZ ;  /* 0x00000002080a7824 */ /* 0x002fc600078e00ff */
[----:B------:R-:W-:-:S04]  /*1a400*/  LOP3.LUT R14, R14, 0x90, RZ, 0xc0, !PT ;  /* 0x000000900e0e7812 */ /* 0x000fc800078ec0ff */
[----:B------:R-:W-:Y:S01]  /*1a410*/  LOP3.LUT R14, R14, 0x7e, R10, 0x78, !PT ;  /* 0x0000007e0e0e7812 */ /* 0x000fe200078e780a */
[----:B---3--:R-:W-:Y:S01]  /*1a420*/  @!P1 IMAD.MOV.U32 R10, RZ, RZ, R5 ;  /* 0x000000ffff0a9224 */ /* 0x008fe200078e0005 */
[----:B--2---:R-:W-:Y:S04]  /*1a430*/  STL [R1+0x1a14], R3 ;  /* 0x001a140301007387 */ /* 0x004fe80000100800 */
[----:B------:R-:W2:Y:S04]  /*1a440*/  LDL.LU R8, [R1+0x48] ;  /* 0x0000480001087983 */ /* 0x000ea80000300800 */
[----:B------:R-:W3:Y:S04]  /*1a450*/  LDL.LU R5, [R1+0x44] ;  /* 0x0000440001057983 */ /* 0x000ee80000300800 */
[----:B------:R0:W4:Y:S04]  /*1a460*/  @!P1 LDG.E.U16 R2, desc[UR12][R10.64] ;  /* 0x0000000c0a029981 */ /* 0x000128000c1e1500 */
[----:B------:R-:W2:Y:S01]  /*1a470*/  LDL.LU R11, [R1+0x54] ;  /* 0x00005400010b7983 */ /* 0x000ea20000300800 */
[----:B------:R-:W-:Y:S01]  /*1a480*/  LOP3.LUT R14, R14, 0x20, RZ, 0x3c, !PT ;  /* 0x000000200e0e7812 */ /* 0x000fe200078e3cff */
[----:B0-----:R-:W-:Y:S01]  /*1a490*/  @!P2 IMAD.MOV.U32 R10, RZ, RZ, R6 ;  /* 0x000000ffff0aa224 */ /* 0x001fe200078e0006 */
[----:B------:R-:W-:-:S03]  /*1a4a0*/  PRMT R0, RZ, 0x7610, R0 ;  /* 0x00007610ff007816 */ /* 0x000fc60000000000 */
[----:B--2---:R0:W-:Y:S02]  /*1a4b0*/  STS.U16 [R14+UR5+0x10100], R11 ;  /* 0x0101000b0e007988 */ /* 0x0041e40008000405 */
[----:B0-----:R-:W-:-:S05]  /*1a4c0*/  @!P2 IMAD.MOV.U32 R11, RZ, RZ, R7 ;  /* 0x000000ffff0ba224 */ /* 0x001fca00078e0007 */
[----:B------:R-:W2:Y:S04]  /*1a4d0*/  @!P2 LDG.E.U16 R0, desc[UR12][R10.64] ;  /* 0x0000000c0a00a981 */ /* 0x000ea8000c1e1500 */
[----:B----4-:R-:W-:Y:S04]  /*1a4e0*/  STL [R1+0x1a28], R2 ;  /* 0x001a280201007387 */ /* 0x010fe80000100800 */
[----:B------:R-:W4:Y:S04]  /*1a4f0*/  LDL.LU R6, [R1+0x40] ;  /* 0x0000400001067983 */ /* 0x000f280000300800 */
[----:B------:R-:W3:Y:S04]  /*1a500*/  LDL.LU R7, [R1+0x3c] ;  /* 0x00003c0001077983 */ /* 0x000ee80000300800 */
[----:B------:R-:W3:Y:S04]  /*1a510*/  LDL R10, [R1+0xa5c] ;  /* 0x000a5c00010a7983 */ /* 0x000ee80000100800 */
[----:B------:R-:W3:Y:S04]  /*1a520*/  LDL R11, [R1+0xa60] ;  /* 0x000a6000010b7983 */ /* 0x000ee80000100800 */
[----:B------:R0:W-:Y:S04]  /*1a530*/  STS.U16 [R14+UR5+0x10300], R12 ;  /* 0x0103000c0e007988 */ /* 0x0001e80008000405 */
[----:B--2---:R-:W-:Y:S04]  /*1a540*/  STL [R1+0x1a2c], R0 ;  /* 0x001a2c0001007387 */ /* 0x004fe80000100800 */
[----:B0-----:R-:W2:Y:S01]  /*1a550*/  LDL.LU R12, [R1+0x1a7c] ;  /* 0x001a7c00010c7983 */ /* 0x001ea20000300800 */
[----:B---3--:R-:W-:-:S04]  /*1a560*/  @!P1 LOP3.LUT R11, R11, R10, RZ, 0x3c, !PT ;  /* 0x0000000a0b0b9212 */ /* 0x008fc800078e3cff */
[----:B------:R-:W-:-:S04]  /*1a570*/  @!P1 LOP3.LUT R10, R11, R10, RZ, 0x3c, !PT ;  /* 0x0000000a0b0a9212 */ /* 0x000fc800078e3cff */
[----:B------:R-:W-:Y:S02]  /*1a580*/  @!P1 LOP3.LUT R11, R11, R10, RZ, 0x3c, !PT ;  /* 0x0000000a0b0b9212 */ /* 0x000fe400078e3cff */
[----:B--2---:R-:W-:-:S06]  /*1a590*/  PRMT R12, RZ, 0x7610, R12 ;  /* 0x00007610ff0c7816 */ /* 0x004fcc000000000c */
[----:B------:R-:W2:Y:S04]  /*1a5a0*/  @!P1 LDG.E.U16 R12, desc[UR12][R10.64] ;  /* 0x0000000c0a0c9981 */ /* 0x000ea8000c1e1500 */
[----:B------:R-:W-:Y:S04]  /*1a5b0*/  STS.U16 [R14+UR5+0x10500], R15 ;  /* 0x0105000f0e007988 */ /* 0x000fe80008000405 */
[----:B--2---:R0:W-:Y:S04]  /*1a5c0*/  STL [R1+0x54], R12 ;  /* 0x0000540c01007387 */ /* 0x0041e80000100800 */
[----:B0-----:R-:W2:Y:S04]  /*1a5d0*/  LDL.LU R12, [R1+0x1a78] ;  /* 0x001a7800010c7983 */ /* 0x001ea80000300800 */
[----:B------:R-:W3:Y:S04]  /*1a5e0*/  LDL R10, [R1+0xa54] ;  /* 0x000a5400010a7983 */ /* 0x000ee80000100800 */
[----:B------:R-:W3:Y:S04]  /*1a5f0*/  LDL R11, [R1+0xa58] ;  /* 0x000a5800010b7983 */ /* 0x000ee80000100800 */
[----:B------:R-:W2:Y:S01]  /*1a600*/  LDL.LU R15, [R1+0x1a74] ;  /* 0x001a7400010f7983 */ /* 0x000ea20000300800 */
[----:B---3--:R-:W-:-:S04]  /*1a610*/  @!P2 LOP3.LUT R11, R11, R10, RZ, 0x3c, !PT ;  /* 0x0000000a0b0ba212 */ /* 0x008fc800078e3cff */
[C---:B------:R-:W-:Y:S02]  /*1a620*/  @!P2 LOP3.LUT R10, R11.reuse, R10, RZ, 0x3c, !PT ;  /* 0x0000000a0b0aa212 */ /* 0x040fe400078e3cff */
[----:B--2---:R-:W-:Y:S02]  /*1a630*/  PRMT R15, RZ, 0x7610, R15 ;  /* 0x00007610ff0f7816 */ /* 0x004fe4000000000f */
[----:B------:R-:W-:-:S05]  /*1a640*/  @!P2 LOP3.LUT R11, R11, R10, RZ, 0x3c, !PT ;  /* 0x0000000a0b0ba212 */ /* 0x000fca00078e3cff */
[----:B------:R-:W2:Y:S04]  /*1a650*/  @!P2 LDG.E.U16 R15, desc[UR12][R10.64] ;  /* 0x0000000c0a0fa981 */ /* 0x000ea8000c1e1500 */
[----:B--2---:R0:W-:Y:S04]  /*1a660*/  STL [R1+0x50], R15 ;  /* 0x0000500f01007387 */ /* 0x0041e80000100800 */
[----:B0-----:R-:W2:Y:S04]  /*1a670*/  LDL.LU R15, [R1+0x1a70] ;  /* 0x001a7000010f7983 */ /* 0x001ea80000300800 */
[----:B------:R-:W3:Y:S04]  /*1a680*/  LDL R10, [R1+0x9dc] ;  /* 0x0009dc00010a7983 */ /* 0x000ee80000100800 */
[----:B------:R-:W3:Y:S01]  /*1a690*/  LDL R11, [R1+0x9e0] ;  /* 0x0009e000010b7983 */ /* 0x000ee20000100800 */
[----:B------:R-:W-:-:S03]  /*1a6a0*/  PRMT R20, RZ, 0x7610, R20 ;  /* 0x00007610ff147816 */ /* 0x000fc60000000014 */
[----:B------:R0:W-:Y:S04]  /*1a6b0*/  STS.U16 [R14+UR5+0x10700], R13 ;  /* 0x0107000d0e007988 */ /* 0x0001e80008000405 */
[----:B0-----:R-:W2:Y:S01]  /*1a6c0*/  LDL.LU R13, [R1+0x34] ;  /* 0x00003400010d7983 */ /* 0x001ea20000300800 */
        /* <DEDUP_REMOVED lines=12> */
[----:B------:R1:W-:Y:S04]  /*1a790*/  STS.U16 [R14+UR5+0x10900], R8 ;  /* 0x010900080e007988 */ /* 0x0003e80008000405 */
[----:B0-----:R-:W3:Y:S04]  /*1a7a0*/  LDL R20, [R1+0x8e0] ;  /* 0x0008e00001147983 */ /* 0x001ee80000100800 */
[----:B-1----:R-:W3:Y:S04]  /*1a7b0*/  LDL.LU R8, [R1+0x30] ;  /* 0x0000300001087983 */ /* 0x002ee80000300800 */
        /* <DEDUP_REMOVED lines=9> */
[----:B------:R0:W-:Y:S04]  /*1a850*/  STS.U16 [R14+UR5+0x10b00], R5 ;  /* 0x010b00050e007988 */ /* 0x0001e80008000405 */
[----:B------:R-:W3:Y:S04]  /*1a860*/  LDL R10, [R1+0x954] ;  /* 0x00095400010a7983 */ /* 0x000ee80000100800 */
[----:B------:R-:W3:Y:S04]  /*1a870*/  LDL R11, [R1+0x958] ;  /* 0x00095800010b7983 */ /* 0x000ee80000100800 */
[----:B0-----:R-:W3:Y:S04]  /*1a880*/  LDL R5, [R1+0x8d8] ;  /* 0x0008d80001057983 */ /* 0x001ee80000100800 */
[----:B----4-:R-:W-:Y:S04]  /*1a890*/  STS.U16 [R14+UR5+0x10d00], R6 ;  /* 0x010d00060e007988 */ /* 0x010fe80008000405 */
[----:B--2---:R0:W-:Y:S04]  /*1a8a0*/  STL [R1+0x44], R15 ;  /* 0x0000440f01007387 */ /* 0x0041e80000100800 */
[----:B0-----:R-:W2:Y:S04]  /*1a8b0*/  LDL.LU R15, [R1+0x28] ;  /* 0x00002800010f7983 */ /* 0x001ea80000300800 */
[----:B------:R-:W4:Y:S01]  /*1a8c0*/  LDL.LU R6, [R1+0x1a68] ;  /* 0x001a680001067983 */ /* 0x000f220000300800 */
[----:B---3--:R-:W-:-:S04]  /*1a8d0*/  @!P2 LOP3.LUT R11, R11, R10, RZ, 0x3c, !PT ;  /* 0x0000000a0b0ba212 */ /* 0x008fc800078e3cff */
[----:B------:R-:W-:-:S04]  /*1a8e0*/  @!P2 LOP3.LUT R10, R11, R10, RZ, 0x3c, !PT ;  /* 0x0000000a0b0aa212 */ /* 0x000fc800078e3cff */
[----:B------:R-:W-:Y:S02]  /*1a8f0*/  @!P2 LOP3.LUT R11, R11, R10, RZ, 0x3c, !PT ;  /* 0x0000000a0b0ba212 */ /* 0x000fe400078e3cff */
[----:B----4-:R-:W-:-:S06]  /*1a900*/  PRMT R6, RZ, 0x7610, R6 ;  /* 0x00007610ff067816 */ /* 0x010fcc0000000006 */
[----:B------:R-:W3:Y:S04]  /*1a910*/  @!P2 LDG.E.U16 R6, desc[UR12][R10.64] ;  /* 0x0000000c0a06a981 */ /* 0x000ee8000c1e1500 */
[----:B---3--:R0:W-:Y:S04]  /*1a920*/  STL [R1+0x40], R6 ;  /* 0x0000400601007387 */ /* 0x0081e80000100800 */
[----:B0-----:R-:W3:Y:S04]  /*1a930*/  LDL.LU R6, [R1+0x1a64] ;  /* 0x001a640001067983 */ /* 0x001ee80000300800 */
[----:B------:R-:W4:Y:S01]  /*1a940*/  LDL R11, [R1+0x8dc] ;  /* 0x0008dc00010b7983 */ /* 0x000f220000100800 */
[----:B------:R-:W-:-:S03]  /*1a950*/  @!P1 IMAD.MOV.U32 R10, RZ, RZ, R20 ;  /* 0x000000ffff0a9224 */ /* 0x000fc600078e0014 */
[----:B------:R0:W-:Y:S04]  /*1a960*/  STS.U16 [R14+UR5+0x10f00], R7 ;  /* 0x010f00070e007988 */ /* 0x0001e80008000405 */
[----:B0-----:R-:W2:Y:S01]  /*1a970*/  LDL.LU R7, [R1+0x24] ;  /* 0x0000240001077983 */ /* 0x001ea20000300800 */
[----:B---3--:R-:W-:-:S06]  /*1a980*/  PRMT R6, RZ, 0x7610, R6 ;  /* 0x00007610ff067816 */ /* 0x008fcc0000000006 */
[----:B----4-:R0:W3:Y:S04]  /*1a990*/  @!P1 LDG.E.U16 R6, desc[UR12][R10.64] ;  /* 0x0000000c0a069981 */ /* 0x0100e8000c1e1500 */
[----:B------:R-:W4:Y:S04]  /*1a9a0*/  LDL.LU R10, [R1+0x38] ;  /* 0x00003800010a7983 */ /* 0x000f280000300800 */
[----:B------:R-:W2:Y:S01]  /*1a9b0*/  LDL R11, [R1+0x8d4] ;  /* 0x0008d400010b7983 */ /* 0x000ea20000100800 */
[----:B------:R-:W-:-:S03]  /*1a9c0*/  PRMT R12, RZ, 0x7610, R12 ;  /* 0x00007610ff0c7816 */ /* 0x000fc6000000000c */
[----:B------:R-:W2:Y:S04]  /*1a9d0*/  LDL R20, [R1+0x7dc] ;  /* 0x0007dc0001147983 */ /* 0x000ea80000100800 */
[----:B----4-:R0:W-:Y:S02]  /*1a9e0*/  STS.U16 [R14+UR5+0x11100], R10 ;  /* 0x0111000a0e007988 */ /* 0x0101e40008000405 */
[----:B0-----:R-:W-:-:S05]  /*1a9f0*/  @!P2 IMAD.MOV.U32 R10, RZ, RZ, R5 ;  /* 0x000000ffff0aa224 */ /* 0x001fca00078e0005 */
[----:B--2---:R-:W2:Y:S04]  /*1aa00*/  @!P2 LDG.E.U16 R12, desc[UR12][R10.64] ;  /* 0x0000000c0a0ca981 */ /* 0x004ea8000c1e1500 */
[----:B---3--:R0:W-:Y:S04]  /*1aa10*/  STL [R1+0x3c], R6 ;  /* 0x00003c0601007387 */ /* 0x0081e80000100800 */
[----:B0-----:R-:W3:Y:S04]  /*1aa20*/  LDL R6, [R1+0x7e0] ;  /* 0x0007e00001067983 */ /* 0x001ee80000100800 */
[----:B------:R-:W4:Y:S04]  /*1aa30*/  LDL.LU R5, [R1+0x20] ;  /* 0x0000200001057983 */ /* 0x000f280000300800 */
[----:B------:R-:W-:Y:S04]  /*1aa40*/  STS.U16 [R14+UR5+0x11300], R13 ;  /* 0x0113000d0e007988 */ /* 0x000fe80008000405 */
[----:B--2---:R0:W-:Y:S04]  /*1aa50*/  STL [R1+0x38], R12 ;  /* 0x0000380c01007387 */ /* 0x0041e80000100800 */
[----:B0-----:R-:W2:Y:S04]  /*1aa60*/  LDL.LU R12, [R1+0x1a60] ;  /* 0x001a6000010c7983 */ /* 0x001ea80000300800 */
[----:B------:R-:W2:Y:S04]  /*1aa70*/  LDL R10, [R1+0x85c] ;  /* 0x00085c00010a7983 */ /* 0x000ea80000100800 */
[----:B------:R-:W2:Y:S04]  /*1aa80*/  LDL R11, [R1+0x860] ;  /* 0x00086000010b7983 */ /* 0x000ea80000100800 */
[----:B------:R-:W3:Y:S01]  /*1aa90*/  LDL.LU R13, [R1+0x1a5c] ;  /* 0x001a5c00010d7983 */ /* 0x000ee20000300800 */
[----:B--2---:R-:W-:-:S04]  /*1aaa0*/  @!P1 LOP3.LUT R11, R11, R10, RZ, 0x3c, !PT ;  /* 0x0000000a0b0b9212 */ /* 0x004fc800078e3cff */
[C---:B------:R-:W-:Y:S02]  /*1aab0*/  @!P1 LOP3.LUT R10, R11.reuse, R10, RZ, 0x3c, !PT ;  /* 0x0000000a0b0a9212 */ /* 0x040fe400078e3cff */
[----:B---3--:R-:W-:Y:S02]  /*1aac0*/  PRMT R13, RZ, 0x7610, R13 ;  /* 0x00007610ff0d7816 */ /* 0x008fe4000000000d */
        /* <DEDUP_REMOVED lines=12> */
[----:B0-----:R-:W3:Y:S04]  /*1ab90*/  LDL.LU R8, [R1+0x284] ;  /* 0x0002840001087983 */ /* 0x001ee80000300800 */
[----:B--2---:R0:W-:Y:S04]  /*1aba0*/  STL [R1+0x30], R13 ;  /* 0x0000300d01007387 */ /* 0x0041e80000100800 */
[----:B0-----:R-:W2:Y:S04]  /*1abb0*/  LDL.LU R13, [R1+0x1a54] ;  /* 0x001a5400010d7983 */ /* 0x001ea80000300800 */
[----:B------:R-:W2:Y:S01]  /*1abc0*/  LDL.LU R11, [R1+0x2c] ;  /* 0x00002c00010b7983 */ /* 0x000ea20000300800 */
[----:B------:R-:W-:Y:S01]  /*1abd0*/  PRMT R18, RZ, 0x7610, R18 ;  /* 0x00007610ff127816 */ /* 0x000fe20000000012 */
[----:B------:R-:W-:-:S02]  /*1abe0*/  @!P1 IMAD.MOV.U32 R10, RZ, RZ, R6 ;  /* 0x000000ffff0a9224 */ /* 0x000fc400078e0006 */
[----:B------:R-:W3:Y:S04]  /*1abf0*/  LDL.LU R6, [R1+0x280] ;  /* 0x0002800001067983 */ /* 0x000ee80000300800 */
[----:B--2---:R0:W-:Y:S02]  /*1ac00*/  STS.U16 [R14+UR5+0x11700], R11 ;  /* 0x0117000b0e007988 */ /* 0x0041e40008000405 */
[----:B0-----:R-:W-:Y:S01]  /*1ac10*/  @!P1 IMAD.MOV.U32 R11, RZ, RZ, R20 ;  /* 0x000000ffff0b9224 */ /* 0x001fe200078e0014 */
[----:B------:R-:W-:Y:S01]  /*1ac20*/  PRMT R13, RZ, 0x7610, R13 ;  /* 0x00007610ff0d7816 */ /* 0x000fe2000000000d */
[----:B------:R0:W-:Y:S04]  /*1ac30*/  STS.U16 [R14+UR5+0x11900], R15 ;  /* 0x0119000f0e007988 */ /* 0x0001e80008000405 */
[----:B------:R-:W2:Y:S04]  /*1ac40*/  @!P1 LDG.E.U16 R18, desc[UR12][R10.64] ;  /* 0x0000000c0a129981 */ /* 0x000ea8000c1e1500 */
[----:B------:R-:W3:Y:S04]  /*1ac50*/  LDL R20, [R1+0x6dc] ;  /* 0x0006dc0001147983 */ /* 0x000ee80000100800 */
[----:B0-----:R-:W3:Y:S04]  /*1ac60*/  LDL R15, [R1+0x6e0] ;  /* 0x0006e000010f7983 */ /* 0x001ee80000100800 */
[----:B------:R-:W3:Y:S04]  /*1ac70*/  LDL R10, [R1+0x7d4] ;  /* 0x0007d400010a7983 */ /* 0x000ee80000100800 */
[----:B------:R-:W3:Y:S04]  /*1ac80*/  LDL R11, [R1+0x7d8] ;  /* 0x0007d800010b7983 */ /* 0x000ee80000100800 */
[----:B--2---:R0:W-:Y:S04]  /*1ac90*/  STL [R1+0x2c], R18 ;  /* 0x00002c1201007387 */ /* 0x0041e80000100800 */
[----:B0-----:R-:W2:Y:S01]  /*1aca0*/  LDL.LU R18, [R1+0x27c] ;  /* 0x00027c0001127983 */ /* 0x001ea20000300800 */
[----:B---3--:R-:W-:-:S04]  /*1acb0*/  @!P2 LOP3.LUT R11, R11, R10, RZ, 0x3c, !PT ;  /* 0x0000000a0b0ba212 */ /* 0x008fc800078e3cff */
[----:B------:R-:W-:-:S04]  /*1acc0*/  @!P2 LOP3.LUT R10, R11, R10, RZ, 0x3c, !PT ;  /* 0x0000000a0b0aa212 */ /* 0x000fc800078e3cff */
[----:B------:R-:W-:-:S05]  /*1acd0*/  @!P2 LOP3.LUT R11, R11, R10, RZ, 0x3c, !PT ;  /* 0x0000000a0b0ba212 */ /* 0x000fca00078e3cff */
[----:B------:R0:W3:Y:S04]  /*1ace0*/  @!P2 LDG.E.U16 R13, desc[UR12][R10.64] ;  /* 0x0000000c0a0da981 */ /* 0x0000e8000c1e1500 */
[----:B------:R-:W0:Y:S04]  /*1acf0*/  LDL R10, [R1+0x75c] ;  /* 0x00075c00010a7983 */ /* 0x000e280000100800 */
[----:B------:R-:W0:Y:S01]  /*1ad00*/  LDL R11, [R1+0x760] ;  /* 0x00076000010b7983 */ /* 0x000e220000100800 */
[----:B------:R-:W-:Y:S02]  /*1ad10*/  PRMT R12, RZ, 0x7610, R12 ;  /* 0x00007610ff0c7816 */ /* 0x000fe4000000000c */
[----:B0-----:R-:W-:-:S04]  /*1ad20*/  @!P1 LOP3.LUT R11, R11, R10, RZ, 0x3c, !PT ;  /* 0x0000000a0b0b9212 */ /* 0x001fc800078e3cff */
[----:B------:R-:W-:-:S04]  /*1ad30*/  @!P1 LOP3.LUT R10, R11, R10, RZ, 0x3c, !PT ;  /* 0x0000000a0b0a9212 */ /* 0x000fc800078e3cff */
[----:B------:R-:W-:-:S05]  /*1ad40*/  @!P1 LOP3.LUT R11, R11, R10, RZ, 0x3c, !PT ;  /* 0x0000000a0b0b9212 */ /* 0x000fca00078e3cff */
[----:B------:R-:W2:Y:S04]  /*1ad50*/  @!P1 LDG.E.U16 R12, desc[UR12][R10.64] ;  /* 0x0000000c0a0c9981 */ /* 0x000ea8000c1e1500 */
[----:B------:R0:W-:Y:S04]  /*1ad60*/  STS.U16 [R14+UR5+0x11b00], R7 ;  /* 0x011b00070e007988 */ /* 0x0001e80008000405 */
[----:B---3--:R1:W-:Y:S04]  /*1ad70*/  STL [R1+0x28], R13 ;  /* 0x0000280d01007387 */ /* 0x0083e80000100800 */
[----:B0-----:R-:W3:Y:S04]  /*1ad80*/  LDL R7, [R1+0x6d8] ;  /* 0x0006d80001077983 */ /* 0x001ee80000100800 */
[----:B-1----:R-:W3:Y:S04]  /*1ad90*/  LDL R13, [R1+0x6d4] ;  /* 0x0006d400010d7983 */ /* 0x002ee80000100800 */
[----:B----4-:R-:W-:Y:S04]  /*1ada0*/  STS.U16 [R14+UR5+0x11d00], R5 ;  /* 0x011d00050e007988 */ /* 0x010fe80008000405 */
        /* <DEDUP_REMOVED lines=12> */
[----:B------:R-:W4:Y:S01]  /*1ae70*/  LDL.LU R11, [R1+0x288] ;  /* 0x00028800010b7983 */ /* 0x000f220000300800 */
[----:B------:R-:W-:Y:S01]  /*1ae80*/  @!P1 IMAD.MOV.U32 R10, RZ, RZ, R15 ;  /* 0x000000ffff0a9224 */ /* 0x000fe200078e000f */
[----:B------:R-:W-:-:S02]  /*1ae90*/  PRMT R12, RZ, 0x7610, R12 ;  /* 0x00007610ff0c7816 */ /* 0x000fc4000000000c */
[----:B------:R-:W3:Y:S01]  /*1aea0*/  LDL R15, [R1+0x654] ;  /* 0x00065400010f7983 */ /* 0x000ee20000100800 */
[----:B--2---:R-:W-:-:S03]  /*1aeb0*/  PRMT R5, RZ, 0x7610, R5 ;  /* 0x00007610ff057816 */ /* 0x004fc60000000005 */
[----:B----4-:R0:W-:Y:S02]  /*1aec0*/  STS.U16 [R14+UR5+0x11f00], R11 ;  /* 0x011f000b0e007988 */ /* 0x0101e40008000405 */
[----:B0-----:R-:W-:-:S05]  /*1aed0*/  @!P1 IMAD.MOV.U32 R11, RZ, RZ, R20 ;  /* 0x000000ffff0b9224 */ /* 0x001fca00078e0014 */
[----:B------:R3:W2:Y:S02]  /*1aee0*/  @!P1 LDG.E.U16 R5, desc[UR12][R10.64] ;  /* 0x0000000c0a059981 */ /* 0x0006a4000c1e1500 */
[----:B---3--:R-:W-:Y:S02]  /*1aef0*/  @!P2 IMAD.MOV.U32 R10, RZ, RZ, R7 ;  /* 0x000000ffff0aa224 */ /* 0x008fe400078e0007 */
[----:B------:R-:W-:-:S05]  /*1af00*/  @!P2 IMAD.MOV.U32 R11, RZ, RZ, R13 ;  /* 0x000000ffff0ba224 */ /* 0x000fca00078e000d */
[----:B------:R-:W3:Y:S04]  /*1af10*/  @!P2 LDG.E.U16 R12, desc[UR12][R10.64] ;  /* 0x0000000c0a0ca981 */ /* 0x000ee8000c1e1500 */
[----:B------:R-:W-:Y:S04]  /*1af20*/  STS.U16 [R14+UR5+0x12100], R8 ;  /* 0x012100080e007988 */ /* 0x000fe80008000405 */
[----:B--2---:R0:W-:Y:S04]  /*1af30*/  STL [R1+0x1c], R5 ;  /* 0x00001c0501007387 */ /* 0x0041e80000100800 */
[----:B0-----:R-:W2:Y:S04]  /*1af40*/  LDL R5, [R1+0x658] ;  /* 0x0006580001057983 */ /* 0x001ea80000100800 */
[----:B------:R-:W4:Y:S04]  /*1af50*/  LDL.LU R20, [R1+0x26c] ;  /* 0x00026c0001147983 */ /* 0x000f280000300800 */
[----:B------:R-:W2:Y:S04]  /*1af60*/  LDL.LU R8, [R1+0x268] ;  /* 0x0002680001087983 */ /* 0x000ea80000300800 */
[----:B------:R-:W2:Y:S04]  /*1af70*/  LDL R13, [R1+0x5dc] ;  /* 0x0005dc00010d7983 */ /* 0x000ea80000100800 */
[----:B------:R-:W2:Y:S04]  /*1af80*/  LDL R7, [R1+0x5e0] ;  /* 0x0005e00001077983 */ /* 0x000ea80000100800 */
[----:B---3--:R0:W-:Y:S04]  /*1af90*/  STL [R1+0x18], R12 ;  /* 0x0000180c01007387 */ /* 0x0081e80000100800 */
[----:B0-----:R-:W3:Y:S04]  /*1afa0*/  LDL.LU R12, [R1+0x1a44] ;  /* 0x001a4400010c7983 */ /* 0x001ee80000300800 */
[----:B------:R-:W2:Y:S04]  /*1afb0*/  LDL R10, [R1+0x65c] ;  /* 0x00065c00010a7983 */ /* 0x000ea80000100800 */
[----:B------:R-:W2:Y:S01]  /*1afc0*/  LDL R11, [R1+0x660] ;  /* 0x00066000010b7983 */ /* 0x000ea20000100800 */
[----:B------:R-:W-:-:S02]  /*1afd0*/  PRMT R3, RZ, 0x7610, R3 ;  /* 0x00007610ff037816 */ /* 0x000fc40000000003 */
[----:B--2---:R-:W-:-:S04]  /*1afe0*/  @!P1 LOP3.LUT R11, R11, R10, RZ, 0x3c, !PT ;  /* 0x0000000a0b0b9212 */ /* 0x004fc800078e3cff */
[----:B------:R-:W-:-:S04]  /*1aff0*/  @!P1 LOP3.LUT R10, R11, R10, RZ, 0x3c, !PT ;  /* 0x0000000a0b0a9212 */ /* 0x000fc800078e3cff */
[----:B------:R-:W-:Y:S02]  /*1b000*/  @!P1 LOP3.LUT R11, R11, R10, RZ, 0x3c, !PT ;  /* 0x0000000a0b0b9212 */ /* 0x000fe400078e3cff */
[----:B---3--:R-:W-:-:S03]  /*1b010*/  PRMT R12, RZ, 0x7610, R12 ;  /* 0x00007610ff0c7816 */ /* 0x008fc6000000000c */
[----:B------:R0:W2:Y:S02]  /*1b020*/  @!P1 LDG.E.U16 R3, desc[UR12][R10.64] ;  /* 0x0000000c0a039981 */ /* 0x0000a4000c1e1500 */
[----:B0-----:R-:W-:Y:S02]  /*1b030*/  @!P2 IMAD.MOV.U32 R10, RZ, RZ, R5 ;  /* 0x000000ffff0aa224 */ /* 0x001fe400078e0005 */
[----:B------:R-:W-:-:S05]  /*1b040*/  @!P2 IMAD.MOV.U32 R11, RZ, RZ, R15 ;  /* 0x000000ffff0ba224 */ /* 0x000fca00078e000f */
[----:B------:R-:W3:Y:S04]  /*1b050*/  @!P2 LDG.E.U16 R12, desc[UR12][R10.64] ;  /* 0x0000000c0a0ca981 */ /* 0x000ee8000c1e1500 */
[----:B------:R0:W-:Y:S04]  /*1b060*/  STS.U16 [R14+UR5+0x12300], R6 ;  /* 0x012300060e007988 */ /* 0x0001e80008000405 */
[----:B------:R1:W-:Y:S04]  /*1b070*/  STS.U16 [R14+UR5+0x12500], R18 ;  /* 0x012500120e007988 */ /* 0x0003e80008000405 */
[----:B0-----:R-:W4:Y:S04]  /*1b080*/  LDL.LU R6, [R1+0x264] ;  /* 0x0002640001067983 */ /* 0x001f280000300800 */
[----:B--2---:R0:W-:Y:S04]  /*1b090*/  STL [R1+0x14], R3 ;  /* 0x0000140301007387 */ /* 0x0041e80000100800 */
[----:B-1----:R-:W2:Y:S04]  /*1b0a0*/  LDL R18, [R1+0x55c] ;  /* 0x00055c0001127983 */ /* 0x002ea80000100800 */
[----:B------:R-:W2:Y:S04]  /*1b0b0*/  LDL R5, [R1+0x560] ;  /* 0x0005600001057983 */ /* 0x000ea80000100800 */
[----:B0-----:R-:W2:Y:S04]  /*1b0c0*/  LDL R3, [R1+0x5d8] ;  /* 0x0005d80001037983 */ /* 0x001ea80000100800 */
[----:B------:R-:W2:Y:S04]  /*1b0d0*/  LDL.LU R15, [R1+0x260] ;  /* 0x00026000010f7983 */ /* 0x000ea80000300800 */
[----:B---3--:R0:W-:Y:S04]  /*1b0e0*/  STL [R1+0x10], R12 ;  /* 0x0000100c01007387 */ /* 0x0081e80000100800 */
[----:B0-----:R-:W3:Y:S04]  /*1b0f0*/  LDL.LU R12, [R1+0x1a40] ;  /* 0x001a4000010c7983 */ /* 0x001ee80000300800 */
[----:B------:R-:W2:Y:S01]  /*1b100*/  LDL.LU R11, [R1+0x278] ;  /* 0x00027800010b7983 */ /* 0x000ea20000300800 */
[----:B------:R-:W-:Y:S01]  /*1b110*/  PRMT R4, RZ, 0x7610, R4 ;  /* 0x00007610ff047816 */ /* 0x000fe20000000004 */
[----:B------:R-:W-:-:S02]  /*1b120*/  @!P1 IMAD.MOV.U32 R10, RZ, RZ, R7 ;  /* 0x000000ffff0a9224 */ /* 0x000fc400078e0007 */
[----:B--2---:R0:W-:Y:S02]  /*1b130*/  STS.U16 [R14+UR5+0x12700], R11 ;  /* 0x0127000b0e007988 */ /* 0x0041e40008000405 */
[----:B0-----:R-:W-:-:S05]  /*1b140*/  @!P1 IMAD.MOV.U32 R11, RZ, RZ, R13 ;  /* 0x000000ffff0b9224 */ /* 0x001fca00078e000d */
[----:B------:R0:W2:Y:S04]  /*1b150*/  @!P1 LDG.E.U16 R4, desc[UR12][R10.64] ;  /* 0x0000000c0a049981 */ /* 0x0000a8000c1e1500 */
[----:B------:R-:W2:Y:S04]  /*1b160*/  LDL.LU R10, [R1+0x270] ;  /* 0x00027000010a7983 */ /* 0x000ea80000300800 */
[----:B------:R-:W4:Y:S01]  /*1b170*/  LDL R11, [R1+0x5d4] ;  /* 0x0005d400010b7983 */ /* 0x000f220000100800 */
[----:B------:R-:W-:Y:S02]  /*1b180*/  PRMT R2, RZ, 0x7610, R2 ;  /* 0x00007610ff027816 */ /* 0x000fe40000000002 */
[----:B---3--:R-:W-:Y:S01]  /*1b190*/  PRMT R12, RZ, 0x7610, R12 ;  /* 0x00007610ff0c7816 */ /* 0x008fe2000000000c */
[----:B------:R-:W3:Y:S04]  /*1b1a0*/  LDL R13, [R1+0x554] ;  /* 0x00055400010d7983 */ /* 0x000ee80000100800 */
[----:B--2---:R0:W-:Y:S02]  /*1b1b0*/  STS.U16 [R14+UR5+0x12900], R10 ;  /* 0x0129000a0e007988 */ /* 0x0041e40008000405 */
[----:B0-----:R-:W-:-:S05]  /*1b1c0*/  @!P2 IMAD.MOV.U32 R10, RZ, RZ, R3 ;  /* 0x000000ffff0aa224 */ /* 0x001fca00078e0003 */
[----:B----4-:R0:W2:Y:S02]  /*1b1d0*/  @!P2 LDG.E.U16 R2, desc[UR12][R10.64] ;  /* 0x0000000c0a02a981 */ /* 0x0100a4000c1e1500 */
[----:B0-----:R-:W-:Y:S02]  /*1b1e0*/  @!P1 IMAD.MOV.U32 R10, RZ, RZ, R5 ;  /* 0x000000ffff0a9224 */ /* 0x001fe400078e0005 */
[----:B------:R-:W-:-:S05]  /*1b1f0*/  @!P1 IMAD.MOV.U32 R11, RZ, RZ, R18 ;  /* 0x000000ffff0b9224 */ /* 0x000fca00078e0012 */
[----:B------:R-:W4:Y:S04]  /*1b200*/  @!P1 LDG.E.U16 R12, desc[UR12][R10.64] ;  /* 0x0000000c0a0c9981 */ /* 0x000f28000c1e1500 */
[----:B------:R0:W-:Y:S04]  /*1b210*/  STL [R1+0xc], R4 ;  /* 0x00000c0401007387 */ /* 0x0001e80000100800 */
[----:B0-----:R-:W3:Y:S04]  /*1b220*/  LDL R4, [R1+0x558] ;  /* 0x0005580001047983 */ /* 0x001ee80000100800 */
[----:B------:R-:W3:Y:S04]  /*1b230*/  LDL.LU R7, [R1+0x254] ;  /* 0x0002540001077983 */ /* 0x000ee80000300800 */
[----:B------:R-:W3:Y:S04]  /*1b240*/  LDL R3, [R1+0x4dc] ;  /* 0x0004dc0001037983 */ /* 0x000ee80000100800 */
[----:B------:R-:W-:Y:S04]  /*1b250*/  STS.U16 [R14+UR5+0x12b00], R20 ;  /* 0x012b00140e007988 */ /* 0x000fe80008000405 */
[----:B------:R-:W-:Y:S04]  /*1b260*/  STS.U16 [R14+UR5+0x12d00], R8 ;  /* 0x012d00080e007988 */ /* 0x000fe80008000405 */
[----:B--2---:R0:W-:Y:S04]  /*1b270*/  STL [R1+0x8], R2 ;  /* 0x0000080201007387 */ /* 0x0041e80000100800 */
[----:B0-----:R-:W2:Y:S04]  /*1b280*/  LDL R2, [R1+0x4e0] ;  /* 0x0004e00001027983 */ /* 0x001ea80000100800 */
[----:B------:R-:W2:Y:S04]  /*1b290*/  LDL.LU R5, [R1+0x25c] ;  /* 0x00025c0001057983 */ /* 0x000ea80000300800 */
[----:B----4-:R0:W-:Y:S04]  /*1b2a0*/  STL [R1+0x4], R12 ;  /* 0x0000040c01007387 */ /* 0x0101e80000100800 */
[----:B------:R-:W4:Y:S04]  /*1b2b0*/  LDL R8, [R1+0x4d8] ;  /* 0x0004d80001087983 */ /* 0x000f280000100800 */
[----:B0-----:R-:W4:Y:S01]  /*1b2c0*/  LDL R12, [R1+0x4d4] ;  /* 0x0004d400010c7983 */ /* 0x001f220000100800 */
[----:B------:R-:W-:Y:S01]  /*1b2d0*/  PRMT R0, RZ, 0x7610, R0 ;  /* 0x00007610ff007816 */ /* 0x000fe20000000000 */
[----:B---3--:R-:W-:-:S02]  /*1b2e0*/  @!P2 IMAD.MOV.U32 R11, RZ, RZ, R13 ;  /* 0x000000ffff0ba224 */ /* 0x008fc400078e000d */
[----:B------:R-:W-:Y:S01]  /*1b2f0*/  @!P2 IMAD.MOV.U32 R10, RZ, RZ, R4 ;  /* 0x000000ffff0aa224 */ /* 0x000fe200078e0004 */
[----:B------:R-:W-:Y:S01]  /*1b300*/  PRMT R28, RZ, 0x7610, R28 ;  /* 0x00007610ff1c7816 */ /* 0x000fe2000000001c */
[----:B------:R-:W3:Y:S04]  /*1b310*/  LDL.LU R13, [R1+0x250] ;  /* 0x00025000010d7983 */ /* 0x000ee80000300800 */
[----:B------:R0:W3:Y:S01]  /*1b320*/  @!P2 LDG.E.U16 R0, desc[UR12][R10.64] ;  /* 0x0000000c0a00a981 */ /* 0x0000e2000c1e1500 */
[----:B------:R-:W-:-:S03]  /*1b330*/  PRMT R26, RZ, 0x7610, R26 ;  /* 0x00007610ff1a7816 */ /* 0x000fc6000000001a */
[----:B------:R-:W3:Y:S01]  /*1b340*/  LDL R4, [R1+0x45c] ;  /* 0x00045c0001047983 */ /* 0x000ee20000100800 */
[----:B0-----:R-:W-:Y:S02]  /*1b350*/  @!P1 IMAD.MOV.U32 R11, RZ, RZ, R3 ;  /* 0x000000ffff0b9224 */ /* 0x001fe400078e0003 */
[----:B--2---:R-:W-:-:S05]  /*1b360*/  @!P1 IMAD.MOV.U32 R10, RZ, RZ, R2 ;  /* 0x000000ffff0a9224 */ /* 0x004fca00078e0002 */
[----:B------:R4:W2:Y:S02]  /*1b370*/  @!P1 LDG.E.U16 R28, desc[UR12][R10.64] ;  /* 0x0000000c0a1c9981 */ /* 0x0008a4000c1e1500 */
[----:B----4-:R-:W-:Y:S02]  /*1b380*/  @!P2 IMAD.MOV.U32 R10, RZ, RZ, R8 ;  /* 0x000000ffff0aa224 */ /* 0x010fe400078e0008 */
[----:B------:R-:W-:-:S05]  /*1b390*/  @!P2 IMAD.MOV.U32 R11, RZ, RZ, R12 ;  /* 0x000000ffff0ba224 */ /* 0x000fca00078e000c */
[----:B------:R-:W4:Y:S04]  /*1b3a0*/  @!P2 LDG.E.U16 R26, desc[UR12][R10.64] ;  /* 0x0000000c0a1aa981 */ /* 0x000f28000c1e1500 */
[----:B---3--:R0:W-:Y:S04]  /*1b3b0*/  STL [R1], R0 ;  /* 0x0000000001007387 */ /* 0x0081e80000100800 */
[----:B------:R1:W-:Y:S04]  /*1b3c0*/  STS.U16 [R14+UR5+0x12f00], R6 ;  /* 0x012f00060e007988 */ /* 0x0003e80008000405 */
[----:B0-----:R-:W3:Y:S04]  /*1b3d0*/  LDL R0, [R1+0x460] ;  /* 0x0004600001007983 */ /* 0x001ee80000100800 */
[----:B-1----:R-:W3:Y:S04]  /*1b3e0*/  LDL.LU R6, [R1+0x248] ;  /* 0x0002480001067983 */ /* 0x002ee80000300800 */
[----:B------:R-:W-:Y:S04]  /*1b3f0*/  STS.U16 [R14+UR5+0x13100], R15 ;  /* 0x0131000f0e007988 */ /* 0x000fe80008000405 */
[----:B------:R0:W-:Y:S04]  /*1b400*/  STS.U16 [R14+UR5+0x13300], R7 ;  /* 0x013300070e007988 */ /* 0x0001e80008000405 */
[----:B--2---:R-:W-:Y:S04]  /*1b410*/  STL [R1+0x19b4], R28 ;  /* 0x0019b41c01007387 */ /* 0x004fe80000100800 */
[----:B------:R-:W2:Y:S04]  /*1b420*/  LDL R3, [R1+0x454] ;  /* 0x0004540001037983 */ /* 0x000ea80000100800 */
[----:B------:R-:W2:Y:S04]  /*1b430*/  LDL R2, [R1+0x458] ;  /* 0x0004580001027983 */ /* 0x000ea80000100800 */
[----:B------:R-:W2:Y:S04]  /*1b440*/  LDL.LU R8, [R1+0x1b4] ;  /* 0x0001b40001087983 */ /* 0x000ea80000300800 */
[----:B----4-:R-:W-:Y:S04]  /*1b450*/  STL [R1+0x19b8], R26 ;  /* 0x0019b81a01007387 */ /* 0x010fe80000100800 */
[----:B------:R-:W4:Y:S04]  /*1b460*/  LDL R12, [R1+0x3dc] ;  /* 0x0003dc00010c7983 */ /* 0x000f280000100800 */
[----:B0-----:R-:W4:Y:S01]  /*1b470*/  LDL R7, [R1+0x3e0] ;  /* 0x0003e00001077983 */ /* 0x001f220000100800 */
[----:B------:R-:W-:Y:S01]  /*1b480*/  PRMT R24, RZ, 0x7610, R24 ;  /* 0x00007610ff187816 */ /* 0x000fe20000000018 */
[----:B------:R-:W-:Y:S01]  /*1b490*/  @!P1 IMAD.MOV.U32 R11, RZ, RZ, R4 ;  /* 0x000000ffff0b9224 */ /* 0x000fe200078e0004 */
[----:B------:R-:W-:Y:S01]  /*1b4a0*/  PRMT R22, RZ, 0x7610, R22 ;  /* 0x00007610ff167816 */ /* 0x000fe20000000016 */
[----:B------:R-:W4:Y:S01]  /*1b4b0*/  LDL R4, [R1+0x3d4] ;  /* 0x0003d40001047983 */ /* 0x000f220000100800 */
[----:B---3--:R-:W-:Y:S01]  /*1b4c0*/  @!P1 IMAD.MOV.U32 R10, RZ, RZ, R0 ;  /* 0x000000ffff0a9224 */ /* 0x008fe200078e0000 */
[----:B------:R-:W-:-:S02]  /*1b4d0*/  PRMT R16, RZ, 0x7610, R16 ;  /* 0x00007610ff107816 */ /* 0x000fc40000000010 */
[----:B------:R-:W3:Y:S04]  /*1b4e0*/  LDL R0, [R1+0x3d8] ;  /* 0x0003d80001007983 */ /* 0x000ee80000100800 */
[----:B------:R2:W3:Y:S04]  /*1b4f0*/  @!P1 LDG.E.U16 R24, desc[UR12][R10.64] ;  /* 0x0000000c0a189981 */ /* 0x0004e8000c1e1500 */
[----:B------:R-:W3:Y:S01]  /*1b500*/  LDL.LU R15, [R1+0x1a8] ;  /* 0x0001a800010f7983 */ /* 0x000ee20000300800 */
[----:B--2---:R-:W-:Y:S02]  /*1b510*/  @!P2 IMAD.MOV.U32 R11, RZ, RZ, R3 ;  /* 0x000000ffff0ba224 */ /* 0x004fe400078e0003 */
[----:B------:R-:W-:-:S05]  /*1b520*/  @!P2 IMAD.MOV.U32 R10, RZ, RZ, R2 ;  /* 0x000000ffff0aa224 */ /* 0x000fca00078e0002 */
[----:B------:R4:W2:Y:S02]  /*1b530*/  @!P2 LDG.E.U16 R22, desc[UR12][R10.64] ;  /* 0x0000000c0a16a981 */ /* 0x0008a4000c1e1500 */
[----:B----4-:R-:W-:Y:S02]  /*1b540*/  @!P1 IMAD.MOV.U32 R11, RZ, RZ, R12 ;  /* 0x000000ffff0b9224 */ /* 0x010fe400078e000c */
[----:B------:R-:W-:-:S05]  /*1b550*/  @!P1 IMAD.MOV.U32 R10, RZ, RZ, R7 ;  /* 0x000000ffff0a9224 */ /* 0x000fca00078e0007 */
[----:B------:R0:W4:Y:S04]  /*1b560*/  @!P1 LDG.E.U16 R16, desc[UR12][R10.64] ;  /* 0x0000000c0a109981 */ /* 0x000128000c1e1500 */
[----:B------:R1:W-:Y:S04]  /*1b570*/  STS.U16 [R14+UR5+0x13500], R5 ;  /* 0x013500050e007988 */ /* 0x0003e80008000405 */
[----:B---3--:R-:W-:Y:S04]  /*1b580*/  STL [R1+0x19bc], R24 ;  /* 0x0019bc1801007387 */ /* 0x008fe80000100800 */
[----:B------:R-:W3:Y:S04]  /*1b590*/  LDL R3, [R1+0x35c] ;  /* 0x00035c0001037983 */ /* 0x000ee80000100800 */
[----:B------:R-:W3:Y:S01]  /*1b5a0*/  LDL R2, [R1+0x360] ;  /* 0x0003600001027983 */ /* 0x000ee20000100800 */
[----:B0-----:R-:W-:-:S03]  /*1b5b0*/  @!P2 IMAD.MOV.U32 R10, RZ, RZ, R0 ;  /* 0x000000ffff0aa224 */ /* 0x001fc600078e0000 */
[----:B-1----:R-:W3:Y:S01]  /*1b5c0*/  LDL.LU R5, [R1+0x1b0] ;  /* 0x0001b00001057983 */ /* 0x002ee20000300800 */
[----:B------:R-:W-:-:S03]  /*1b5d0*/  @!P2 IMAD.MOV.U32 R11, RZ, RZ, R4 ;  /* 0x000000ffff0ba224 */ /* 0x000fc600078e0004 */
[----:B------:R-:W-:Y:S04]  /*1b5e0*/  STS.U16 [R14+UR5+0x13700], R13 ;  /* 0x0137000d0e007988 */ /* 0x000fe80008000405 */
[----:B------:R0:W-:Y:S04]  /*1b5f0*/  STS.U16 [R14+UR5+0x13900], R6 ;  /* 0x013900060e007988 */ /* 0x0001e80008000405 */
[----:B--2---:R-:W-:Y:S04]  /*1b600*/  STL [R1+0x19c0], R22 ;  /* 0x0019c01601007387 */ /* 0x004fe80000100800 */
[----:B------:R-:W2:Y:S04]  /*1b610*/  LDL.LU R7, [R1+0x198] ;  /* 0x0001980001077983 */ /* 0x000ea80000300800 */
[----:B----4-:R1:W-:Y:S04]  /*1b620*/  STL [R1+0x19c4], R16 ;  /* 0x0019c41001007387 */ /* 0x0103e80000100800 */
[----:B------:R-:W4:Y:S04]  /*1b630*/  LDL R0, [R1+0x358] ;  /* 0x0003580001007983 */ /* 0x000f280000100800 */
[----:B0-----:R-:W2:Y:S04]  /*1b640*/  LDL R6, [R1+0x2dc] ;  /* 0x0002dc0001067983 */ /* 0x001ea80000100800 */
[----:B-1----:R-:W2:Y:S04]  /*1b650*/  LDL R16, [R1+0x354] ;  /* 0x0003540001107983 */ /* 0x002ea80000100800 */
[----:B------:R-:W2:Y:S04]  /*1b660*/  LDL R4, [R1+0x2e0] ;  /* 0x0002e00001047983 */ /* 0x000ea80000100800 */
[----:B------:R-:W-:Y:S04]  /*1b670*/  STS.U16 [R14+UR5+0x13b00], R8 ;  /* 0x013b00080e007988 */ /* 0x000fe80008000405 */
[----:B------:R0:W-:Y:S02]  /*1b680*/  STS.U16 [R14+UR5+0x13d00], R15 ;  /* 0x013d000f0e007988 */ /* 0x0001e40008000405 */
[----:B0-----:R-:W0:Y:S01]  /*1b690*/  S2R R15, SR_TID.X ;  /* 0x00000000000f7919 */ /* 0x001e220000002100 */
[----:B------:R-:W-:Y:S01]  /*1b6a0*/  PRMT R9, RZ, 0x7610, R9 ;  /* 0x00007610ff097816 */ /* 0x000fe20000000009 */
[----:B---3--:R-:W-:-:S02]  /*1b6b0*/  @!P1 IMAD.MOV.U32 R12, RZ, RZ, R2 ;  /* 0x000000ffff0c9224 */ /* 0x008fc400078e0002 */
[----:B------:R-:W-:-:S03]  /*1b6c0*/  @!P1 IMAD.MOV.U32 R13, RZ, RZ, R3 ;  /* 0x000000ffff0d9224 */ /* 0x000fc600078e0003 */
[----:B------:R1:W3:Y:S02]  /*1b6d0*/  @!P2 LDG.E.U16 R9, desc[UR12][R10.64] ;  /* 0x0000000c0a09a981 */ /* 0x0002e4000c1e1500 */
[----:B-1----:R-:W-:Y:S02]  /*1b6e0*/  PRMT R10, RZ, 0x7610, R10 ;  /* 0x00007610ff0a7816 */ /* 0x002fe4000000000a */
[----:B------:R-:W-:-:S04]  /*1b6f0*/  PRMT R11, RZ, 0x7610, R11 ;  /* 0x00007610ff0b7816 */ /* 0x000fc8000000000b */
[----:B------:R4:W3:Y:S04]  /*1b700*/  @!P1 LDG.E.U16 R10, desc[UR12][R12.64] ;  /* 0x0000000c0c0a9981 */ /* 0x0008e8000c1e1500 */
[----:B------:R1:W-:Y:S01]  /*1b710*/  STS.U16 [R14+UR5+0x13f00], R5 ;  /* 0x013f00050e007988 */ /* 0x0003e20008000405 */
[----:B0-----:R-:W-:Y:S01]  /*1b720*/  LOP3.LUT R15, R15, 0x7f, RZ, 0xc0, !PT ;  /* 0x0000007f0f0f7812 */ /* 0x001fe200078ec0ff */
[----:B----4-:R-:W-:-:S04]  /*1b730*/  @!P2 IMAD.MOV.U32 R12, RZ, RZ, R0 ;  /* 0x000000ffff0ca224 */ /* 0x010fc800078e0000 */
[----:B------:R-:W-:Y:S02]  /*1b740*/  IMAD.SHL.U32 R0, R15, 0x2, RZ ;  /* 0x000000020f007824 */ /* 0x000fe400078e00ff */
[----:B--2---:R-:W-:Y:S02]  /*1b750*/  @!P2 IMAD.MOV.U32 R13, RZ, RZ, R16 ;  /* 0x000000ffff0da224 */ /* 0x004fe400078e0010 */
[----:B------:R-:W-:-:S03]  /*1b760*/  @!P1 IMAD.MOV.U32 R15, RZ, RZ, R6 ;  /* 0x000000ffff0f9224 */ /* 0x000fc600078e0006 */
[----:B------:R0:W2:Y:S01]  /*1b770*/  @!P2 LDG.E.U16 R11, desc[UR12][R12.64] ;  /* 0x0000000c0c0ba981 */ /* 0x0000a2000c1e1500 */
[----:B-1----:R-:W-:Y:S01]  /*1b780*/  @!P1 IMAD.MOV.U32 R14, RZ, RZ, R4 ;  /* 0x000000ffff0e9224 */ /* 0x002fe200078e0004 */
[----:B0-----:R-:W-:-:S06]  /*1b790*/  PRMT R12, RZ, 0x7610, R12 ;  /* 0x00007610ff0c7816 */ /* 0x001fcc000000000c */
[----:B------:R-:W4:Y:S04]  /*1b7a0*/  @!P1 LDG.E.U16 R12, desc[UR12][R14.64] ;  /* 0x0000000c0e0c9981 */ /* 0x000f28000c1e1500 */
[----:B---3--:R-:W-:Y:S04]  /*1b7b0*/  STL [R1+0x19c8], R9 ;  /* 0x0019c80901007387 */ /* 0x008fe80000100800 */
[----:B------:R-:W3:Y:S04]  /*1b7c0*/  LDL.LU R8, [R1+0x19c] ;  /* 0x00019c0001087983 */ /* 0x000ee80000300800 */
[----:B------:R-:W3:Y:S04]  /*1b7d0*/  LDL R2, [R1+0x2d8] ;  /* 0x0002d80001027983 */ /* 0x000ee80000100800 */
[----:B------:R0:W-:Y:S04]  /*1b7e0*/  STL [R1+0x19cc], R10 ;  /* 0x0019cc0a01007387 */ /* 0x0001e80000100800 */
[----:B------:R-:W3:Y:S04]  /*1b7f0*/  LDL R3, [R1+0x2d4] ;  /* 0x0002d40001037983 */ /* 0x000ee80000100800 */
[----:B------:R-:W3:Y:S04]  /*1b800*/  LDL.LU R28, [R1+0x1a4] ;  /* 0x0001a400011c7983 */ /* 0x000ee80000300800 */
[----:B--2---:R-:W-:Y:S04]  /*1b810*/  STL [R1+0x19d0], R11 ;  /* 0x0019d00b01007387 */ /* 0x004fe80000100800 */
[----:B------:R-:W2:Y:S04]  /*1b820*/  LDL.LU R5, [R1+0x1ac] ;  /* 0x0001ac0001057983 */ /* 0x000ea80000300800 */
[----:B0-----:R-:W2:Y:S04]  /*1b830*/  LDL R10, [R1+0xa4c] ;  /* 0x000a4c00010a7983 */ /* 0x001ea80000100800 */
[----:B------:R-:W2:Y:S04]  /*1b840*/  LDL R9, [R1+0xa50] ;  /* 0x000a500001097983 */ /* 0x000ea80000100800 */
[----:B----4-:R-:W-:Y:S04]  /*1b850*/  STL [R1+0x19d4], R12 ;  /* 0x0019d40c01007387 */ /* 0x010fe80000100800 */
[----:B------:R-:W4:Y:S04]  /*1b860*/  LDL.LU R18, [R1+0x1bc] ;  /* 0x0001bc0001127983 */ /* 0x000f280000300800 */
[----:B------:R-:W4:Y:S04]  /*1b870*/  LDL R6, [R1+0xa44] ;  /* 0x000a440001067983 */ /* 0x000f280000100800 */
[----:B------:R-:W4:Y:S01]  /*1b880*/  LDL R4, [R1+0xa48] ;  /* 0x000a480001047983 */ /* 0x000f220000100800 */
[----:B------:R-:W-:Y:S01]  /*1b890*/  PRMT R13, RZ, 0x7610, R13 ;  /* 0x00007610ff0d7816 */ /* 0x000fe2000000000d */
[----:B---3--:R-:W-:Y:S01]  /*1b8a0*/  @!P2 IMAD.MOV.U32 R14, RZ, RZ, R2 ;  /* 0x000000ffff0ea224 */ /* 0x008fe200078e0002 */
[----:B------:R-:W-:Y:S01]  /*1b8b0*/  PRMT R17, RZ, 0x7610, R17 ;  /* 0x00007610ff117816 */ /* 0x000fe20000000011 */
[----:B------:R-:W3:Y:S01]  /*1b8c0*/  LDL R2, [R1+0x9d0] ;  /* 0x0009d00001027983 */ /* 0x000ee20000100800 */
[----:B------:R-:W-:Y:S01]  /*1b8d0*/  @!P2 IMAD.MOV.U32 R15, RZ, RZ, R3 ;  /* 0x000000ffff0fa224 */ /* 0x000fe200078e0003 */
[----:B------:R-:W-:-:S02]  /*1b8e0*/  PRMT R19, RZ, 0x7610, R19 ;  /* 0x00007610ff137816 */ /* 0x000fc40000000013 */
[----:B------:R-:W3:Y:S04]  /*1b8f0*/  LDL R3, [R1+0x9cc] ;  /* 0x0009cc0001037983 */ /* 0x000ee80000100800 */
[----:B------:R2:W3:Y:S04]  /*1b900*/  @!P2 LDG.E.U16 R13, desc[UR12][R14.64] ;  /* 0x0000000c0e0da981 */ /* 0x0004e8000c1e1500 */
[----:B------:R0:W-:Y:S04]  /*1b910*/  STS.U16 [R0+UR5], R7 ;  /* 0x0000000700007988 */ /* 0x0001e80008000405 */
[----:B------:R-:W3:Y:S01]  /*1b920*/  LDL.LU R20, [R1+0x240] ;  /* 0x0002400001147983 */ /* 0x000ee20000300800 */
[----:B--2---:R-:W-:-:S03]  /*1b930*/  @!P1 IMAD.MOV.U32 R15, RZ, RZ, R10 ;  /* 0x000000ffff0f9224 */ /* 0x004fc600078e000a */
[----:B0-----:R-:W2:Y:S01]  /*1b940*/  LDL.LU R7, [R1+0x244] ;  /* 0x0002440001077983 */ /* 0x001ea20000300800 */
[----:B------:R-:W-:-:S05]  /*1b950*/  @!P1 IMAD.MOV.U32 R14, RZ, RZ, R9 ;  /* 0x000000ffff0e9224 */ /* 0x000fca00078e0009 */
[----:B------:R4:W2:Y:S02]  /*1b960*/  @!P1 LDG.E.U16 R17, desc[UR12][R14.64] ;  /* 0x0000000c0e119981 */ /* 0x0008a4000c1e1500 */
[----:B----4-:R-:W-:Y:S02]  /*1b970*/  @!P2 IMAD.MOV.U32 R15, RZ, RZ, R6 ;  /* 0x000000ffff0fa224 */ /* 0x010fe400078e0006 */
[----:B------:R-:W-:-:S05]  /*1b980*/  @!P2 IMAD.MOV.U32 R14, RZ, RZ, R4 ;  /* 0x000000ffff0ea224 */ /* 0x000fca00078e0004 */
[----:B------:R0:W4:Y:S04]  /*1b990*/  @!P2 LDG.E.U16 R19, desc[UR12][R14.64] ;  /* 0x0000000c0e13a981 */ /* 0x000128000c1e1500 */
[----:B------:R1:W-:Y:S04]  /*1b9a0*/  STS.U16 [R0+UR5+0x100], R8 ;  /* 0x0001000800007988 */ /* 0x0003e80008000405 */
[----:B---3--:R-:W-:Y:S04]  /*1b9b0*/  STL [R1+0x19d8], R13 ;  /* 0x0019d80d01007387 */ /* 0x008fe80000100800 */
[----:B-1----:R-:W3:Y:S04]  /*1b9c0*/  LDL.LU R8, [R1+0x24c] ;  /* 0x00024c0001087983 */ /* 0x002ee80000300800 */
[----:B------:R-:W3:Y:S04]  /*1b9d0*/  LDL R11, [R1+0x9c4] ;  /* 0x0009c400010b7983 */ /* 0x000ee80000100800 */
[----:B------:R-:W3:Y:S04]  /*1b9e0*/  LDL R10, [R1+0x9c8] ;  /* 0x0009c800010a7983 */ /* 0x000ee80000100800 */
[----:B------:R-:W-:Y:S04]  /*1b9f0*/  STS.U16 [R0+UR5+0x1000], R28 ;  /* 0x0010001c00007988 */ /* 0x000fe80008000405 */
[----:B------:R1:W-:Y:S01]  /*1ba00*/  STS.U16 [R0+UR5+0x1100], R5 ;  /* 0x0011000500007988 */ /* 0x0003e20008000405 */
[----:B0-----:R-:W-:-:S02]  /*1ba10*/  @!P1 IMAD.MOV.U32 R14, RZ, RZ, R2 ;  /* 0x000000ffff0e9224 */ /* 0x001fc400078e0002 */
[----:B------:R-:W-:Y:S01]  /*1ba20*/  @!P1 IMAD.MOV.U32 R15, RZ, RZ, R3 ;  /* 0x000000ffff0f9224 */ /* 0x000fe200078e0003 */
[----:B--2---:R-:W-:Y:S04]  /*1ba30*/  STL [R1+0x19b0], R17 ;  /* 0x0019b01101007387 */ /* 0x004fe80000100800 */
[----:B------:R-:W2:Y:S04]  /*1ba40*/  LDL R9, [R1+0x94c] ;  /* 0x00094c0001097983 */ /* 0x000ea80000100800 */
[----:B------:R-:W2:Y:S04]  /*1ba50*/  LDL R6, [R1+0x950] ;  /* 0x0009500001067983 */ /* 0x000ea80000100800 */
[----:B----4-:R0:W-:Y:S04]  /*1ba60*/  STL [R1+0x19dc], R19 ;  /* 0x0019dc1301007387 */ /* 0x0101e80000100800 */
[----:B-1----:R-:W4:Y:S04]  /*1ba70*/  LDL R5, [R1+0x944] ;  /* 0x0009440001057983 */ /* 0x002f280000100800 */
[----:B------:R-:W4:Y:S04]  /*1ba80*/  LDL R4, [R1+0x948] ;  /* 0x0009480001047983 */ /* 0x000f280000100800 */
[----:B------:R-:W4:Y:S04]  /*1ba90*/  LDL R3, [R1+0x8cc] ;  /* 0x0008cc0001037983 */ /* 0x000f280000100800 */
[----:B------:R-:W4:Y:S01]  /*1baa0*/  LDL R2, [R1+0x8d0] ;  /* 0x0008d00001027983 */ /* 0x000f220000100800 */
[----:B------:R-:W-:-:S02]  /*1bab0*/  PRMT R21, RZ, 0x7610, R21 ;  /* 0x00007610ff157816 */ /* 0x000fc40000000015 */
[----:B------:R-:W-:-:S04]  /*1bac0*/  PRMT R23, RZ, 0x7610, R23 ;  /* 0x00007610ff177816 */ /* 0x000fc80000000017 */
[----:B------:R3:W4:Y:S01]  /*1bad0*/  @!P1 LDG.E.U16 R21, desc[UR12][R14.64] ;  /* 0x0000000c0e159981 */ /* 0x000722000c1e1500 */
[----:B------:R-:W-:Y:S01]  /*1bae0*/  PRMT R25, RZ, 0x7610, R25 ;  /* 0x00007610ff197816 */ /* 0x000fe20000000019 */
[----:B---3--:R-:W-:Y:S02]  /*1baf0*/  @!P2 IMAD.MOV.U32 R14, RZ, RZ, R10 ;  /* 0x000000ffff0ea224 */ /* 0x008fe400078e000a */
[----:B------:R-:W-:-:S05]  /*1bb00*/  @!P2 IMAD.MOV.U32 R15, RZ, RZ, R11 ;  /* 0x000000ffff0fa224 */ /* 0x000fca00078e000b */
[----:B------:R2:W3:Y:S01]  /*1bb10*/  @!P2 LDG.E.U16 R23, desc[UR12][R14.64] ;  /* 0x0000000c0e17a981 */ /* 0x0004e2000c1e1500 */
[----:B------:R-:W-:Y:S02]  /*1bb20*/  PRMT R27, RZ, 0x7610, R27 ;  /* 0x00007610ff1b7816 */ /* 0x000fe4000000001b */
[----:B------:R-:W-:Y:S01]  /*1bb30*/  PRMT R29, RZ, 0x7610, R29 ;  /* 0x00007610ff1d7816 */ /* 0x000fe2000000001d */
[----:B--2---:R-:W-:Y:S02]  /*1bb40*/  @!P1 IMAD.MOV.U32 R15, RZ, RZ, R9 ;  /* 0x000000ffff0f9224 */ /* 0x004fe400078e0009 */
[----:B------:R-:W-:-:S05]  /*1bb50*/  @!P1 IMAD.MOV.U32 R14, RZ, RZ, R6 ;  /* 0x000000ffff0e9224 */ /* 0x000fca00078e0006 */
[----:B------:R4:W2:Y:S02]  /*1bb60*/  @!P1 LDG.E.U16 R25, desc[UR12][R14.64] ;  /* 0x0000000c0e199981 */ /* 0x0008a4000c1e1500 */
[----:B----4-:R-:W-:Y:S02]  /*1bb70*/  @!P2 IMAD.MOV.U32 R15, RZ, RZ, R5 ;  /* 0x000000ffff0fa224 */ /* 0x010fe400078e0005 */
[----:B------:R-:W-:-:S05]  /*1bb80*/  @!P2 IMAD.MOV.U32 R14, RZ, RZ, R4 ;  /* 0x000000ffff0ea224 */ /* 0x000fca00078e0004 */
[----:B------:R1:W4:Y:S02]  /*1bb90*/  @!P2 LDG.E.U16 R27, desc[UR12][R14.64] ;  /* 0x0000000c0e1ba981 */ /* 0x000324000c1e1500 */
[----:B-1----:R-:W-:Y:S02]  /*1bba0*/  @!P1 IMAD.MOV.U32 R14, RZ, RZ, R2 ;  /* 0x000000ffff0e9224 */ /* 0x002fe400078e0002 */
[----:B------:R-:W-:-:S05]  /*1bbb0*/  @!P1 IMAD.MOV.U32 R15, RZ, RZ, R3 ;  /* 0x000000ffff0f9224 */ /* 0x000fca00078e0003 */
[----:B------:R-:W4:Y:S04]  /*1bbc0*/  @!P1 LDG.E.U16 R29, desc[UR12][R14.64] ;  /* 0x0000000c0e1d9981 */ /* 0x000f28000c1e1500 */
[----:B------:R-:W-:Y:S04]  /*1bbd0*/  STL [R1+0x19e0], R21 ;  /* 0x0019e01501007387 */ /* 0x000fe80000100800 */
[----:B---3--:R-:W-:Y:S04]  /*1bbe0*/  STL [R1+0x19e4], R23 ;  /* 0x0019e41701007387 */ /* 0x008fe80000100800 */
[----:B------:R1:W-:Y:S04]  /*1bbf0*/  STS.U16 [R0+UR5+0x2000], R18 ;  /* 0x0020001200007988 */ /* 0x0003e80008000405 */
[----:B------:R3:W-:Y:S04]  /*1bc00*/  STS.U16 [R0+UR5+0x2100], R20 ;  /* 0x0021001400007988 */ /* 0x0007e80008000405 */
[----:B------:R0:W-:Y:S04]  /*1bc10*/  STS.U16 [R0+UR5+0x3000], R7 ;  /* 0x0030000700007988 */ /* 0x0001e80008000405 */
[----:B------:R0:W-:Y:S04]  /*1bc20*/  STS.U16 [R0+UR5+0x3100], R8 ;  /* 0x0031000800007988 */ /* 0x0001e80008000405 */
[----:B--2---:R-:W-:Y:S04]  /*1bc30*/  STL [R1+0x19e8], R25 ;  /* 0x0019e81901007387 */ /* 0x004fe80000100800 */
[----:B----4-:R-:W-:Y:S04]  /*1bc40*/  STL [R1+0x19ec], R27 ;  /* 0x0019ec1b01007387 */ /* 0x010fe80000100800 */
[----:B0-----:R-:W2:Y:S04]  /*1bc50*/  LDL.LU R19, [R1+0x258] ;  /* 0x0002580001137983 */ /* 0x001ea80000300800 */
[----:B------:R-:W4:Y:S04]  /*1bc60*/  LDL.LU R17, [R1+0x1b8] ;  /* 0x0001b80001117983 */ /* 0x000f280000300800 */
        /* <DEDUP_REMOVED lines=13> */
[----:B-1----:R-:W2:Y:S04]  /*1bd40*/  LDL.LU R18, [R1+0x164] ;  /* 0x0001640001127983 */ /* 0x002ea80000300800 */
[----:B---3--:R-:W3:Y:S04]  /*1bd50*/  LDL.LU R20, [R1+0x160] ;  /* 0x0001600001147983 */ /* 0x008ee80000300800 */
[----:B------:R-:W2:Y:S04]  /*1bd60*/  LDL.LU R5, [R1+0x15c] ;  /* 0x00015c0001057983 */ /* 0x000ea80000300800 */
[----:B------:R-:W2:Y:S04]  /*1bd70*/  LDL.LU R6, [R1+0x158] ;  /* 0x0001580001067983 */ /* 0x000ea80000300800 */
[----:B------:R-:W2:Y:S04]  /*1bd80*/  LDL.LU R7, [R1+0x154] ;  /* 0x0001540001077983 */ /* 0x000ea80000300800 */
[----:B------:R-:W2:Y:S04]  /*1bd90*/  LDL.LU R8, [R1+0x150] ;  /* 0x0001500001087983 */ /* 0x000ea80000300800 */
        /* <DEDUP_REMOVED lines=77> */
[----:B0-----:R-:W-:-:S03]  /*1c270*/  LOP3.LUT R21, R21, 0x7f, RZ, 0xc0, !PT ;  /* 0x0000007f15157812 */ /* 0x001fc600078ec0ff */
[----:B------:R-:W-:Y:S04]  /*1c280*/  STL [R1+0x1974], R15 ;  /* 0x0019740f01007387 */ /* 0x000fe80000100800 */
[----:B------:R-:W-:Y:S04]  /*1c290*/  STL [R1+0x197c], R15 ;  /* 0x00197c0f01007387 */ /* 0x000fe80000100800 */
[----:B------:R-:W-:Y:S04]  /*1c2a0*/  STL [R1+0x1984], R15 ;  /* 0x0019840f01007387 */ /* 0x000fe80000100800 */
[----:B------:R-:W-:Y:S04]  /*1c2b0*/  STL [R1+0x198c], R15 ;  /* 0x00198c0f01007387 */ /* 0x000fe80000100800 */
[----:B------:R-:W-:Y:S04]  /*1c2c0*/  STL [R1+0x1994], R15 ;  /* 0x0019940f01007387 */ /* 0x000fe80000100800 */
[----:B------:R-:W-:Y:S04]  /*1c2d0*/  STL [R1+0x199c], R15 ;  /* 0x00199c0f01007387 */ /* 0x000fe80000100800 */
[----:B------:R-:W-:Y:S04]  /*1c2e0*/  STL [R1+0x19a4], R15 ;  /* 0x0019a40f01007387 */ /* 0x000fe80000100800 */
[----:B------:R0:W-:Y:S02]  /*1c2f0*/  STL [R1+0x19ac], R15 ;  /* 0x0019ac0f01007387 */ /* 0x0001e40000100800 */
[----:B0-----:R-:W-:-:S05]  /*1c300*/  IMAD.SHL.U32 R15, R21, 0x2, RZ ;  /* 0x00000002150f7824 */ /* 0x001fca00078e00ff */
[----:B--2---:R-:W-:Y:S04]  /*1c310*/  STS.U16 [R15+UR5+0x4000], R19 ;  /* 0x004000130f007988 */ /* 0x004fe80008000405 */
[----:B----4-:R-:W-:Y:S04]  /*1c320*/  STS.U16 [R15+UR5+0x4100], R17 ;  /* 0x004100110f007988 */ /* 0x010fe80008000405 */
        /* <DEDUP_REMOVED lines=12> */
[----:B0-----:R-:W-:-:S05]  /*1c3f0*/  LOP3.LUT R3, R0, 0x10, RZ, 0x3c, !PT ;  /* 0x0000001000037812 */ /* 0x001fca00078e3cff */
[----:B------:R0:W-:Y:S04]  /*1c400*/  STL [R1+0x1a34], R3 ;  /* 0x001a340301007387 */ /* 0x0001e80000100800 */
[----:B0-----:R-:W2:Y:S04]  /*1c410*/  LDL.LU R3, [R1+0x144] ;  /* 0x0001440001037983 */ /* 0x001ea80000300800 */
[----:B--2---:R0:W-:Y:S04]  /*1c420*/  STL [R1+0x1a38], R3 ;  /* 0x001a380301007387 */ /* 0x0041e80000100800 */
[----:B0-----:R-:W2:Y:S04]  /*1c430*/  LDL.LU R3, [R1+0x148] ;  /* 0x0001480001037983 */ /* 0x001ea80000300800 */
[----:B--2---:R0:W-:Y:S04]  /*1c440*/  STL [R1+0x1a3c], R3 ;  /* 0x001a3c0301007387 */ /* 0x0041e80000100800 */
[----:B0-----:R-:W2:Y:S04]  /*1c450*/  LDL.LU R3, [R1+0x14c] ;  /* 0x00014c0001037983 */ /* 0x001ea80000300800 */
[----:B------:R-:W4:Y:S04]  /*1c460*/  LDL.LU R0, [R1+0x13c] ;  /* 0x00013c0001007983 */ /* 0x000f280000300800 */
[----:B------:R-:W-:Y:S04]  /*1c470*/  STS.U16 [R15+UR5+0xb000], R4 ;  /* 0x00b000040f007988 */ /* 0x000fe80008000405 */
[----:B------:R-:W-:Y:S04]  /*1c480*/  STS.U16 [R15+UR5+0xb100], R18 ;  /* 0x00b100120f007988 */ /* 0x000fe80008000405 */
[----:B---3--:R-:W-:Y:S04]  /*1c490*/  STS.U16 [R15+UR5+0xc000], R20 ;  /* 0x00c000140f007988 */ /* 0x008fe80008000405 */
[----:B------:R-:W-:Y:S04]  /*1c4a0*/  STS.U16 [R15+UR5+0xc100], R5 ;  /* 0x00c100050f007988 */ /* 0x000fe80008000405 */
[----:B------:R-:W-:Y:S04]  /*1c4b0*/  STS.U16 [R15+UR5+0xd000], R6 ;  /* 0x00d000060f007988 */ /* 0x000fe80008000405 */
[----:B------:R-:W-:Y:S04]  /*1c4c0*/  STS.U16 [R15+UR5+0xd100], R7 ;  /* 0x00d100070f007988 */ /* 0x000fe80008000405 */
[----:B------:R-:W-:Y:S04]  /*1c4d0*/  STS.U16 [R15+UR5+0xe000], R8 ;  /* 0x00e000080f007988 */ /* 0x000fe80008000405 */
[----:B----4-:R0:W-:Y:S04]  /*1c4e0*/  STL [R1+0x1a30], R0 ;  /* 0x001a300001007387 */ /* 0x0101e80000100800 */
[----:B0-----:R-:W3:Y:S04]  /*1c4f0*/  LDL.LU R0, [R1+0x140] ;  /* 0x0001400001007983 */ /* 0x001ee80000300800 */
[----:B------:R-:W4:Y:S04]  /*1c500*/  LDL.LU R2, [R1+0x138] ;  /* 0x0001380001027983 */ /* 0x000f280000300800 */
        /* <DEDUP_REMOVED lines=25> */
[----:B--2---:R0:W-:Y:S04]  /*1c6a0*/  STS.U16 [R15+UR5+0xe100], R3 ;  /* 0x00e100030f007988 */ /* 0x0041e80008000405 */
[----:B0-----:R-:W2:Y:S04]  /*1c6b0*/  LDL.LU R3, [R1+0x1a3c] ;  /* 0x001a3c0001037983 */ /* 0x001ea80000300800 */
[----:B--2---:R0:W-:Y:S04]  /*1c6c0*/  STS.U16 [R15+UR5+0xf000], R3 ;  /* 0x00f000030f007988 */ /* 0x0041e80008000405 */
[----:B0-----:R-:W2:Y:S04]  /*1c6d0*/  LDL.LU R3, [R1+0x1a38] ;  /* 0x001a380001037983 */ /* 0x001ea80000300800 */
[----:B--2---:R0:W-:Y:S04]  /*1c6e0*/  STS.U16 [R15+UR5+0xf100], R3 ;  /* 0x00f100030f007988 */ /* 0x0041e80008000405 */
[----:B0-----:R-:W3:Y:S04]  /*1c6f0*/  LDL.LU R3, [R1+0x1a34] ;  /* 0x001a340001037983 */ /* 0x001ee80000300800 */
[----:B---3--:R0:W-:Y:S04]  /*1c700*/  STS.U16 [R3+UR5+0x200], R0 ;  /* 0x0002000003007988 */ /* 0x0081e80008000405 */
[----:B0-----:R-:W2:Y:S04]  /*1c710*/  LDL.LU R0, [R1+0x1a30] ;  /* 0x001a300001007983 */ /* 0x001ea80000300800 */
[----:B--2---:R0:W-:Y:S04]  /*1c720*/  STS.U16 [R3+UR5+0x300], R0 ;  /* 0x0003000003007988 */ /* 0x0041e80008000405 */
[----:B----4-:R1:W-:Y:S04]  /*1c730*/  STS.U16 [R3+UR5+0x1200], R2 ;  /* 0x0012000203007988 */ /* 0x0103e80008000405 */
[----:B------:R2:W-:Y:S04]  /*1c740*/  STS.U16 [R3+UR5+0x1300], R5 ;  /* 0x0013000503007988 */ /* 0x0005e80008000405 */
[----:B0-----:R-:W3:Y:S04]  /*1c750*/  LDL.LU R0, [R1+0x1a2c] ;  /* 0x001a2c0001007983 */ /* 0x001ee80000300800 */
[----:B-1----:R-:W4:Y:S04]  /*1c760*/  LDL.LU R2, [R1+0x1a28] ;  /* 0x001a280001027983 */ /* 0x002f280000300800 */
[----:B--2---:R-:W2:Y:S04]  /*1c770*/  LDL.LU R5, [R1+0x1a24] ;  /* 0x001a240001057983 */ /* 0x004ea80000300800 */
[----:B------:R0:W-:Y:S04]  /*1c780*/  STS.U16 [R3+UR5+0x2200], R6 ;  /* 0x0022000603007988 */ /* 0x0001e80008000405 */
[----:B------:R1:W-:Y:S04]  /*1c790*/  STS.U16 [R3+UR5+0x2300], R7 ;  /* 0x0023000703007988 */ /* 0x0003e80008000405 */
[----:B------:R1:W-:Y:S04]  /*1c7a0*/  STS.U16 [R3+UR5+0x3200], R8 ;  /* 0x0032000803007988 */ /* 0x0003e80008000405 */
[----:B0-----:R-:W2:Y:S04]  /*1c7b0*/  LDL.LU R6, [R1+0x1a20] ;  /* 0x001a200001067983 */ /* 0x001ea80000300800 */
[----:B-1----:R-:W2:Y:S04]  /*1c7c0*/  LDL.LU R7, [R1+0x1a1c] ;  /* 0x001a1c0001077983 */ /* 0x002ea80000300800 */
[----:B------:R-:W2:Y:S04]  /*1c7d0*/  LDL.LU R8, [R1+0x1a18] ;  /* 0x001a180001087983 */ /* 0x000ea80000300800 */
        /* <DEDUP_REMOVED lines=19> */
[----:B------:R1:W-:Y:S04]  /*1c910*/  STS.U16 [R3+UR5+0xd200], R18 ;  /* 0x00d2001203007988 */ /* 0x0003e80008000405 */
[----:B0-----:R-:W3:Y:S04]  /*1c920*/  LDL.LU R4, [R1+0xbc] ;  /* 0x0000bc0001047983 */ /* 0x001ee80000300800 */
[----:B-1----:R-:W3:Y:S04]  /*1c930*/  LDL.LU R18, [R1+0xb8] ;  /* 0x0000b80001127983 */ /* 0x002ee80000300800 */
[----:B------:R-:W3:Y:S04]  /*1c940*/  LDL.LU R14, [R1+0xa8] ;  /* 0x0000a800010e7983 */ /* 0x000ee80000300800 */
[----:B------:R-:W3:Y:S04]  /*1c950*/  LDL.LU R29, [R1+0xa4] ;  /* 0x0000a400011d7983 */ /* 0x000ee80000300800 */
[----:B------:R-:W3:Y:S04]  /*1c960*/  LDL.LU R27, [R1+0xa0] ;  /* 0x0000a000011b7983 */ /* 0x000ee80000300800 */
[----:B------:R-:W3:Y:S04]  /*1c970*/  LDL.LU R25, [R1+0x9c] ;  /* 0x00009c0001197983 */ /* 0x000ee80000300800 */
[----:B------:R-:W3:Y:S04]  /*1c980*/  LDL.LU R23, [R1+0x98] ;  /* 0x0000980001177983 */ /* 0x000ee80000300800 */
[----:B------:R-:W3:Y:S04]  /*1c990*/  LDL.LU R21, [R1+0x94] ;  /* 0x0000940001157983 */ /* 0x000ee80000300800 */
[----:B------:R-:W4:Y:S04]  /*1c9a0*/  LDL.LU R19, [R1+0x90] ;  /* 0x0000900001137983 */ /* 0x000f280000300800 */
[----:B------:R-:W4:Y:S04]  /*1c9b0*/  LDL.LU R17, [R1+0x8c] ;  /* 0x00008c0001117983 */ /* 0x000f280000300800 */
[----:B------:R0:W-:Y:S04]  /*1c9c0*/  STS.U16 [R3+UR5+0xd300], R20 ;  /* 0x00d3001403007988 */ /* 0x0001e80008000405 */
[----:B------:R-:W4:Y:S04]  /*1c9d0*/  LDL.LU R13, [R1+0x88] ;  /* 0x00008800010d7983 */ /* 0x000f280000300800 */
[----:B0-----:R-:W4:Y:S04]  /*1c9e0*/  LDL.LU R20, [R1+0x84] ;  /* 0x0000840001147983 */ /* 0x001f280000300800 */
[----:B------:R-:W4:Y:S04]  /*1c9f0*/  LDL.LU R12, [R1+0x80] ;  /* 0x00008000010c7983 */ /* 0x000f280000300800 */
        /* <DEDUP_REMOVED lines=8> */
[----:B--2---:R-:W-:Y:S04]  /*1ca80*/  STS.U16 [R3+UR5+0xe200], R8 ;  /* 0x00e2000803007988 */ /* 0x004fe80008000405 */
[----:B------:R0:W-:Y:S04]  /*1ca90*/  STL [R1+0x19f8], R8 ;  /* 0x0019f80801007387 */ /* 0x0001e80000100800 */
[----:B------:R-:W-:Y:S04]  /*1caa0*/  STS.U16 [R3+UR5+0xe300], R7 ;  /* 0x00e3000703007988 */ /* 0x000fe80008000405 */
[----:B0-----:R-:W2:Y:S04]  /*1cab0*/  LDL.LU R8, [R1+0xac] ;  /* 0x0000ac0001087983 */ /* 0x001ea80000300800 */
[----:B------:R0:W-:Y:S04]  /*1cac0*/  STL [R1+0x19fc], R7 ;  /* 0x0019fc0701007387 */ /* 0x0001e80000100800 */
[----:B------:R-:W-:Y:S04]  /*1cad0*/  STS.U16 [R3+UR5+0xf200], R6 ;  /* 0x00f2000603007988 */ /* 0x000fe80008000405 */
[----:B0-----:R-:W2:Y:S04]  /*1cae0*/  LDL.LU R7, [R1+0xb0] ;  /* 0x0000b00001077983 */ /* 0x001ea80000300800 */
[----:B------:R0:W-:Y:S04]  /*1caf0*/  STL [R1+0x1a00], R6 ;  /* 0x001a000601007387 */ /* 0x0001e80000100800 */
[----:B0-----:R-:W2:Y:S04]  /*1cb00*/  LDL.LU R6, [R1+0xb4] ;  /* 0x0000b40001067983 */ /* 0x001ea80000300800 */
[----:B------:R0:W-:Y:S04]  /*1cb10*/  STS.U16 [R3+UR5+0xf300], R5 ;  /* 0x00f3000503007988 */ /* 0x0001e80008000405 */
[----:B0-----:R-:W4:Y:S04]  /*1cb20*/  LDL.LU R3, [R1+0x1a14] ;  /* 0x001a140001037983 */ /* 0x001f280000300800 */
[----:B------:R0:W-:Y:S02]  /*1cb30*/  STL [R1+0x1a04], R5 ;  /* 0x001a040501007387 */ /* 0x0001e40000100800 */
[----:B0-----:R-:W0:Y:S02]  /*1cb40*/  S2R R5, SR_TID.X ;  /* 0x0000000000057919 */ /* 0x001e240000002100 */
[----:B0-----:R-:W-:-:S05]  /*1cb50*/  LOP3.LUT R5, R5, 0x7f, RZ, 0xc0, !PT ;  /* 0x0000007f05057812 */ /* 0x001fca00078ec0ff */
[----:B------:R-:W-:-:S05]  /*1cb60*/  IMAD.SHL.U32 R5, R5, 0x2, RZ ;  /* 0x0000000205057824 */ /* 0x000fca00078e00ff */
[----:B------:R-:W-:-:S05]  /*1cb70*/  LOP3.LUT R5, R5, 0x20, RZ, 0x3c, !PT ;  /* 0x0000002005057812 */ /* 0x000fca00078e3cff */
[----:B---3--:R0:W-:Y:S04]  /*1cb80*/  STS.U16 [R5+UR5+0x400], R4 ;  /* 0x0004000405007988 */ /* 0x0081e80008000405 */
[----:B------:R1:W-:Y:S04]  /*1cb90*/  STS.U16 [R5+UR5+0x500], R18 ;  /* 0x0005001205007988 */ /* 0x0003e80008000405 */
[----:B0-----:R-:W3:Y:S04]  /*1cba0*/  LDL.LU R4, [R1+0x1a10] ;  /* 0x001a100001047983 */ /* 0x001ee80000300800 */
[----:B-1----:R-:W3:Y:S04]  /*1cbb0*/  LDL.LU R18, [R1+0x1a0c] ;  /* 0x001a0c0001127983 */ /* 0x002ee80000300800 */
[----:B--2---:R-:W-:Y:S04]  /*1cbc0*/  STS.U16 [R5+UR5+0x1400], R6 ;  /* 0x0014000605007988 */ /* 0x004fe80008000405 */
        /* <DEDUP_REMOVED lines=8> */
[----:B----4-:R-:W-:Y:S04]  /*1cc50*/  STS.U16 [R5+UR5+0x5500], R19 ;  /* 0x0055001305007988 */ /* 0x010fe80008000405 */
[----:B------:R-:W-:Y:S04]  /*1cc60*/  STS.U16 [R5+UR5+0x6400], R17 ;  /* 0x0064001105007988 */ /* 0x000fe80008000405 */
[----:B------:R-:W-:Y:S04]  /*1cc70*/  STS.U16 [R5+UR5+0x6500], R13 ;  /* 0x0065000d05007988 */ /* 0x000fe80008000405 */
[----:B------:R0:W-:Y:S04]  /*1cc80*/  STS.U16 [R5+UR5+0x7400], R20 ;  /* 0x0074001405007988 */ /* 0x0001e80008000405 */
[----:B0-----:R-:W2:Y:S04]  /*1cc90*/  LDL.LU R20, [R1+0x5c] ;  /* 0x00005c0001147983 */ /* 0x001ea80000300800 */
        /* <DEDUP_REMOVED lines=11> */
[----:B------:R0:W-:Y:S04]  /*1cd50*/  STS.U16 [R5+UR5+0x7500], R12 ;  /* 0x0075000c05007988 */ /* 0x0001e80008000405 */
[----:B------:R-:W3:Y:S04]  /*1cd60*/  LDL.LU R13, [R1+0x2c] ;  /* 0x00002c00010d7983 */ /* 0x000ee80000300800 */
[----:B------:R1:W-:Y:S04]  /*1cd70*/  STS.U16 [R5+UR5+0x8400], R11 ;  /* 0x0084000b05007988 */ /* 0x0003e80008000405 */
[----:B0-----:R-:W3:Y:S04]  /*1cd80*/  LDL.LU R12, [R1+0x28] ;  /* 0x00002800010c7983 */ /* 0x001ee80000300800 */
[----:B------:R0:W-:Y:S04]  /*1cd90*/  STS.U16 [R5+UR5+0x8500], R10 ;  /* 0x0085000a05007988 */ /* 0x0001e80008000405 */
[----:B-1----:R-:W3:Y:S04]  /*1cda0*/  LDL.LU R11, [R1+0x24] ;  /* 0x00002400010b7983 */ /* 0x002ee80000300800 */
        /* <DEDUP_REMOVED lines=12> */
[----:B0-----:R-:W3:Y:S04]  /*1ce70*/  LDL.LU R28, [R1+0x8] ;  /* 0x00000800011c7983 */ /* 0x001ee80000300800 */
[----:B--2---:R0:W-:Y:S04]  /*1ce80*/  STS.U16 [R5+UR5+0xc400], R20 ;  /* 0x00c4001405007988 */ /* 0x0041e80008000405 */
[----:B0-----:R-:W2:Y:S04]  /*1ce90*/  LDL.LU R20, [R1+0x1a08] ;  /* 0x001a080001147983 */ /* 0x001ea80000300800 */
[----:B----4-:R0:W-:Y:S02]  /*1cea0*/  STS.U16 [R5+UR5+0xc500], R17 ;  /* 0x00c5001105007988 */ /* 0x0101e40008000405 */
[----:B0-----:R-:W-:-:S02]  /*1ceb0*/  LOP3.LUT R17, R15, 0x30, RZ, 0x3c, !PT ;  /* 0x000000300f117812 */ /* 0x001fc400078e3cff */
[----:B--2---:R-:W-:Y:S04]  /*1cec0*/  STS.U16 [R5+UR5+0xd400], R20 ;  /* 0x00d4001405007988 */ /* 0x004fe80008000405 */
[----:B---3--:R-:W-:Y:S04]  /*1ced0*/  STS.U16 [R5+UR5+0xd500], R18 ;  /* 0x00d5001205007988 */ /* 0x008fe80008000405 */
[----:B------:R-:W-:Y:S04]  /*1cee0*/  STS.U16 [R5+UR5+0xe400], R4 ;  /* 0x00e4000405007988 */ /* 0x000fe80008000405 */
[----:B------:R0:W-:Y:S04]  /*1cef0*/  STS.U16 [R5+UR5+0xe500], R3 ;  /* 0x00e5000305007988 */ /* 0x0001e80008000405 */
[----:B------:R1:W-:Y:S04]  /*1cf00*/  STS.U16 [R5+UR5+0xf400], R2 ;  /* 0x00f4000205007988 */ /* 0x0003e80008000405 */
[----:B0-----:R-:W2:Y:S04]  /*1cf10*/  LDL.LU R3, [R1] ;  /* 0x0000000001037983 */ /* 0x001ea80000300800 */
[----:B-1----:R-:W3:Y:S04]  /*1cf20*/  LDL.LU R2, [R1+0x4] ;  /* 0x0000040001027983 */ /* 0x002ee80000300800 */
[----:B------:R0:W-:Y:S04]  /*1cf30*/  STS.U16 [R5+UR5+0xf500], R0 ;  /* 0x00f5000005007988 */ /* 0x0001e80008000405 */
[----:B------:R1:W-:Y:S04]  /*1cf40*/  STS.U16 [R17+UR5+0x600], R6 ;  /* 0x0006000611007988 */ /* 0x0003e80008000405 */
[----:B------:R4:W-:Y:S04]  /*1cf50*/  STS.U16 [R17+UR5+0x700], R7 ;  /* 0x0007000711007988 */ /* 0x0009e80008000405 */
[----:B0-----:R-:W2:Y:S04]  /*1cf60*/  LDL.LU R5, [R1+0x1a04] ;  /* 0x001a040001057983 */ /* 0x001ea80000300800 */
[----:B-1----:R-:W2:Y:S04]  /*1cf70*/  LDL.LU R6, [R1+0x1a00] ;  /* 0x001a000001067983 */ /* 0x002ea80000300800 */
[----:B----4-:R-:W4:Y:S04]  /*1cf80*/  LDL.LU R7, [R1+0x19fc] ;  /* 0x0019fc0001077983 */ /* 0x010f280000300800 */
[----:B------:R0:W-:Y:S04]  /*1cf90*/  STS.U16 [R17+UR5+0x1600], R8 ;  /* 0x0016000811007988 */ /* 0x0001e80008000405 */
[----:B------:R1:W-:Y:S04]  /*1cfa0*/  STS.U16 [R17+UR5+0x1700], R14 ;  /* 0x0017000e11007988 */ /* 0x0003e80008000405 */
[----:B------:R1:W-:Y:S04]  /*1cfb0*/  STS.U16 [R17+UR5+0x2600], R29 ;  /* 0x0026001d11007988 */ /* 0x0003e80008000405 */
[----:B0-----:R-:W4:Y:S04]  /*1cfc0*/  LDL.LU R8, [R1+0x19f8] ;  /* 0x0019f80001087983 */ /* 0x001f280000300800 */
[----:B-1----:R-:W4:Y:S04]  /*1cfd0*/  LDL.LU R14, [R1+0x19f4] ;  /* 0x0019f400010e7983 */ /* 0x002f280000300800 */
[----:B------:R-:W4:Y:S04]  /*1cfe0*/  LDL.LU R29, [R1+0x19f0] ;  /* 0x0019f000011d7983 */ /* 0x000f280000300800 */
        /* <DEDUP_REMOVED lines=30> */
[----:B---3--:R0:W-:Y:S04]  /*1d1d0*/  STS.U16 [R17+UR5+0xa600], R2 ;  /* 0x00a6000211007988 */ /* 0x0081e80008000405 */
[----:B--2---:R1:W-:Y:S04]  /*1d1e0*/  STS.U16 [R17+UR5+0xa700], R3 ;  /* 0x00a7000311007988 */ /* 0x0043e80008000405 */
[----:B0-----:R-:W2:Y:S04]  /*1d1f0*/  LDL R2, [R1+0xa40] ;  /* 0x000a400001027983 */ /* 0x001ea80000100800 */
[----:B-1----:R-:W2:Y:S01]  /*1d200*/  LDL R3, [R1+0xa3c] ;  /* 0x000a3c0001037983 */ /* 0x002ea20000100800 */
[----:B----4-:R-:W-:-:S03]  /*1d210*/  PRMT R14, RZ, 0x7610, R14 ;  /* 0x00007610ff0e7816 */ /* 0x010fc6000000000e */
        /* <DEDUP_REMOVED lines=10> */
[----:B0-----:R-:W3:Y:S04]  /*1d2c0*/  LDL.LU R17, [R1+0x19b0] ;  /* 0x0019b00001117983 */ /* 0x001ee80000300800 */
[----:B--2---:R-:W2:Y:S01]  /*1d2d0*/  @!P1 LDG.E.U16 R14, desc[UR12][R2.64] ;  /* 0x0000000c020e9981 */ /* 0x004ea2000c1e1500 */
[----:B------:R-:W-:-:S05]  /*1d2e0*/  LOP3.LUT R15, R15, 0x40, RZ, 0x3c, !PT ;  /* 0x000000400f0f7812 */ /* 0x000fca00078e3cff */
[----:B---3--:R-:W-:Y:S04]  /*1d2f0*/  STS.U16 [R15+UR5+0x800], R17 ;  /* 0x000800110f007988 */ /* 0x008fe80008000405 */
[----:B------:R-:W-:Y:S04]  /*1d300*/  STS.U16 [R15+UR5+0x900], R19 ;  /* 0x000900130f007988 */ /* 0x000fe80008000405 */
[----:B------:R-:W-:Y:S04]  /*1d310*/  STS.U16 [R15+UR5+0x1800], R21 ;  /* 0x001800150f007988 */ /* 0x000fe80008000405 */
[----:B------:R-:W-:Y:S04]  /*1d320*/  STS.U16 [R15+UR5+0x1900], R23 ;  /* 0x001900170f007988 */ /* 0x000fe80008000405 */
[----:B------:R-:W-:Y:S04]  /*1d330*/  STS.U16 [R15+UR5+0x2800], R25 ;  /* 0x002800190f007988 */ /* 0x000fe80008000405 */
[----:B------:R-:W-:Y:S04]  /*1d340*/  STS.U16 [R15+UR5+0x2900], R27 ;  /* 0x0029001b0f007988 */ /* 0x000fe80008000405 */
[----:B------:R0:W-:Y:S04]  /*1d350*/  STS.U16 [R15+UR5+0x3800], R29 ;  /* 0x0038001d0f007988 */ /* 0x0001e80008000405 */
[----:B0-----:R-:W3:Y:S04]  /*1d360*/  LDL.LU R15, [R1+0x19ac] ;  /* 0x0019ac00010f7983 */ /* 0x001ee80000300800 */
[----:B--2---:R0:W-:Y:S04]  /*1d370*/  STL [R1+0x184], R14 ;  /* 0x0001840e01007387 */ /* 0x0041e80000100800 */
[----:B0-----:R-:W2:Y:S04]  /*1d380*/  LDL.LU R14, [R1+0x19a8] ;  /* 0x0019a800010e7983 */ /* 0x001ea80000300800 */
[----:B------:R-:W4:Y:S04]  /*1d390*/  LDL R2, [R1+0xa34] ;  /* 0x000a340001027983 */ /* 0x000f280000100800 */
[----:B------:R-:W4:Y:S01]  /*1d3a0*/  LDL R3, [R1+0xa38] ;  /* 0x000a380001037983 */ /* 0x000f220000100800 */
[----:B---3--:R-:W-:-:S02]  /*1d3b0*/  PRMT R15, RZ, 0x7610, R15 ;  /* 0x00007610ff0f7816 */ /* 0x008fc4000000000f */
[----:B----4-:R-:W-:-:S04]  /*1d3c0*/  @!P2 LOP3.LUT R3, R3, R2, RZ, 0x3c, !PT ;  /* 0x000000020303a212 */ /* 0x010fc800078e3cff */
[----:B------:R-:W-:-:S04]  /*1d3d0*/  @!P2 LOP3.LUT R2, R3, R2, RZ, 0x3c, !PT ;  /* 0x000000020302a212 */ /* 0x000fc800078e3cff */
[----:B------:R-:W-:-:S05]  /*1d3e0*/  @!P2 LOP3.LUT R3, R3, R2, RZ, 0x3c, !PT ;  /* 0x000000020303a212 */ /* 0x000fca00078e3cff */
[----:B------:R-:W3:Y:S04]  /*1d3f0*/  @!P2 LDG.E.U16 R15, desc[UR12][R2.64] ;  /* 0x0000000c020fa981 */ /* 0x000ee8000c1e1500 */
[----:B---3--:R0:W-:Y:S04]  /*1d400*/  STL [R1+0x180], R15 ;  /* 0x0001800f01007387 */ /* 0x0081e80000100800 */
[----:B0-----:R-:W3:Y:S04]  /*1d410*/  LDL.LU R15, [R1+0x19a4] ;  /* 0x0019a400010f7983 */ /* 0x001ee80000300800 */
[----:B------:R-:W4:Y:S04]  /*1d420*/  LDL R2, [R1+0xa2c] ;  /* 0x000a2c0001027983 */ /* 0x000f280000100800 */
[----:B------:R-:W4:Y:S01]  /*1d430*/  LDL R3, [R1+0xa30] ;  /* 0x000a300001037983 */ /* 0x000f220000100800 */
[----:B--2---:R-:W-:-:S02]  /*1d440*/  PRMT R14, RZ, 0x7610, R14 ;  /* 0x00007610ff0e7816 */ /* 0x004fc4000000000e */
[----:B----4-:R-:W-:-:S04]  /*1d450*/  @!P1 LOP3.LUT R3, R3, R2, RZ, 0x3c, !PT ;  /* 0x0000000203039212 */ /* 0x010fc800078e3cff */
[----:B------:R-:W-:-:S04]  /*1d460*/  @!P1 LOP3.LUT R2, R3, R2, RZ, 0x3c, !PT ;  /* 0x0000000203029212 */ /* 0x000fc800078e3cff */
[----:B------:R-:W-:-:S05]  /*1d470*/  @!P1 LOP3.LUT R3, R3, R2, RZ, 0x3c, !PT ;  /* 0x0000000203039212 */ /* 0x000fca00078e3cff */
[----:B------:R-:W2:Y:S04]  /*1d480*/  @!P1 LDG.E.U16 R14, desc[UR12][R2.64] ;  /* 0x0000000c020e9981 */ /* 0x000ea8000c1e1500 */
        /* <DEDUP_REMOVED lines=623> */
[----:B--2---:R-:W-:Y:S02]  /*1fb80*/  PRMT R14, RZ, 0x7610, R14 ;  /* 0x00007610ff0e7816 */ /* 0x004fe4000000000e */
[----:B0-----:R-:W-:-:S04]  /*1fb90*/  @!P2 LOP3.LUT R3, R3, R2, RZ, 0x3c, !PT ;  /* 0x000000020303a212 */ /* 0x001fc800078e3cff */
[----:B------:R-:W-:-:S04]  /*1fba0*/  @!P2 LOP3.LUT R2, R3, R2, RZ, 0x3c, !PT ;  /* 0x000000020302a212 */ /* 0x000fc800078e3cff */
[----:B------:R-:W-:-:S05]  /*1fbb0*/  @!P2 LOP3.LUT R3, R3, R2, RZ, 0x3c, !PT ;  /* 0x000000020303a212 */ /* 0x000fca00078e3cff */
[----:B------:R-:W2:Y:S04]  /*1fbc0*/  @!P2 LDG.E.U16 R14, desc[UR12][R2.64] ;  /* 0x0000000c020ea981 */ /* 0x000ea8000c1e1500 */
[----:B----4-:R0:W-:Y:S04]  /*1fbd0*/  STL [R1+0x54], R12 ;  /* 0x0000540c01007387 */ /* 0x0101e80000100800 */
[----:B0-----:R-:W4:Y:S04]  /*1fbe0*/  LDL R12, [R1+0x530] ;  /* 0x00053000010c7983 */ /* 0x001f280000100800 */
[----:B--2---:R0:W-:Y:S04]  /*1fbf0*/  STL [R1+0x50], R14 ;  /* 0x0000500e01007387 */ /* 0x0041e80000100800 */
[----:B0-----:R-:W2:Y:S04]  /*1fc00*/  LDL.LU R14, [R1+0x188c] ;  /* 0x00188c00010e7983 */ /* 0x001ea80000300800 */
[----:B------:R-:W2:Y:S04]  /*1fc10*/  LDL R2, [R1+0x54c] ;  /* 0x00054c0001027983 */ /* 0x000ea80000100800 */
[----:B------:R-:W2:Y:S02]  /*1fc20*/  LDL R3, [R1+0x550] ;  /* 0x0005500001037983 */ /* 0x000ea40000100800 */
[----:B--2---:R-:W-:-:S02]  /*1fc30*/  @!P1 LOP3.LUT R3, R3, R2, RZ, 0x3c, !PT ;  /* 0x0000000203039212 */ /* 0x004fc400078e3cff */
[----:B------:R-:W-:Y:S02]  /*1fc40*/  PRMT R14, RZ, 0x7610, R14 ;  /* 0x00007610ff0e7816 */ /* 0x000fe4000000000e */
[----:B------:R-:W-:-:S04]  /*1fc50*/  @!P1 LOP3.LUT R2, R3, R2, RZ, 0x3c, !PT ;  /* 0x0000000203029212 */ /* 0x000fc800078e3cff */
[----:B------:R-:W-:-:S05]  /*1fc60*/  @!P1 LOP3.LUT R3, R3, R2, RZ, 0x3c, !PT ;  /* 0x0000000203039212 */ /* 0x000fca00078e3cff */
[----:B------:R-:W2:Y:S04]  /*1fc70*/  @!P1 LDG.E.U16 R14, desc[UR12][R2.64] ;  /* 0x0000000c020e9981 */ /* 0x000ea8000c1e1500 */
        /* <DEDUP_REMOVED lines=17> */
[----:B------:R0:W2:Y:S04]  /*1fd90*/  @!P1 LDG.E.U16 R14, desc[UR12][R2.64] ;  /* 0x0000000c020e9981 */ /* 0x0000a8000c1e1500 */
[----:B------:R-:W0:Y:S04]  /*1fda0*/  LDL R2, [R1+0x534] ;  /* 0x0005340001027983 */ /* 0x000e280000100800 */
[----:B------:R-:W0:Y:S01]  /*1fdb0*/  LDL R3, [R1+0x538] ;  /* 0x0005380001037983 */ /* 0x000e220000100800 */
[----:B---3--:R-:W-:Y:S02]  /*1fdc0*/  PRMT R15, RZ, 0x7610, R15 ;  /* 0x00007610ff0f7816 */ /* 0x008fe4000000000f */
[----:B0-----:R-:W-:-:S04]  /*1fdd0*/  @!P2 LOP3.LUT R3, R3, R2, RZ, 0x3c, !PT ;  /* 0x000000020303a212 */ /* 0x001fc800078e3cff */
[----:B------:R-:W-:-:S04]  /*1fde0*/  @!P2 LOP3.LUT R2, R3, R2, RZ, 0x3c, !PT ;  /* 0x000000020302a212 */ /* 0x000fc800078e3cff */
[----:B------:R-:W-:-:S05]  /*1fdf0*/  @!P2 LOP3.LUT R3, R3, R2, RZ, 0x3c, !PT ;  /* 0x000000020303a212 */ /* 0x000fca00078e3cff */
[----:B------:R-:W3:Y:S04]  /*1fe00*/  @!P2 LDG.E.U16 R15, desc[UR12][R2.64] ;  /* 0x0000000c020fa981 */ /* 0x000ee8000c1e1500 */
[----:B--2---:R0:W-:Y:S04]  /*1fe10*/  STL [R1+0x44], R14 ;  /* 0x0000440e01007387 */ /* 0x0041e80000100800 */
[----:B0-----:R-:W2:Y:S04]  /*1fe20*/  LDL R14, [R1+0x4d0] ;  /* 0x0004d000010e7983 */ /* 0x001ea80000100800 */
[----:B---3--:R0:W-:Y:S04]  /*1fe30*/  STL [R1+0x40], R15 ;  /* 0x0000400f01007387 */ /* 0x0081e80000100800 */
[----:B0-----:R-:W3:Y:S04]  /*1fe40*/  LDL.LU R15, [R1+0x1880] ;  /* 0x00188000010f7983 */ /* 0x001ee80000300800 */
[----:B------:R-:W2:Y:S01]  /*1fe50*/  LDL R3, [R1+0x52c] ;  /* 0x00052c0001037983 */ /* 0x000ea20000100800 */
[----:B----4-:R-:W-:-:S03]  /*1fe60*/  @!P1 IMAD.MOV.U32 R2, RZ, RZ, R12 ;  /* 0x000000ffff029224 */ /* 0x010fc600078e000c */
[----:B------:R-:W4:Y:S01]  /*1fe70*/  LDL R12, [R1+0x4c8] ;  /* 0x0004c800010c7983 */ /* 0x000f220000100800 */
[----:B---3--:R-:W-:-:S06]  /*1fe80*/  PRMT R15, RZ, 0x7610, R15 ;  /* 0x00007610ff0f7816 */ /* 0x008fcc000000000f */
[----:B--2---:R-:W2:Y:S04]  /*1fe90*/  @!P1 LDG.E.U16 R15, desc[UR12][R2.64] ;  /* 0x0000000c020f9981 */ /* 0x004ea8000c1e1500 */
[----:B--2---:R0:W-:Y:S04]  /*1fea0*/  STL [R1+0x3c], R15 ;  /* 0x00003c0f01007387 */ /* 0x0041e80000100800 */
[----:B0-----:R-:W2:Y:S04]  /*1feb0*/  LDL.LU R15, [R1+0x187c] ;  /* 0x00187c00010f7983 */ /* 0x001ea80000300800 */
[----:B------:R-:W3:Y:S04]  /*1fec0*/  LDL R2, [R1+0x524] ;  /* 0x0005240001027983 */ /* 0x000ee80000100800 */
[----:B------:R-:W3:Y:S02]  /*1fed0*/  LDL R3, [R1+0x528] ;  /* 0x0005280001037983 */ /* 0x000ee40000100800 */
[----:B---3--:R-:W-:-:S02]  /*1fee0*/  @!P2 LOP3.LUT R3, R3, R2, RZ, 0x3c, !PT ;  /* 0x000000020303a212 */ /* 0x008fc400078e3cff */
[----:B--2---:R-:W-:Y:S02]  /*1fef0*/  PRMT R15, RZ, 0x7610, R15 ;  /* 0x00007610ff0f7816 */ /* 0x004fe4000000000f */
[----:B------:R-:W-:-:S04]  /*1ff00*/  @!P2 LOP3.LUT R2, R3, R2, RZ, 0x3c, !PT ;  /* 0x000000020302a212 */ /* 0x000fc800078e3cff */
[----:B------:R-:W-:-:S05]  /*1ff10*/  @!P2 LOP3.LUT R3, R3, R2, RZ, 0x3c, !PT ;  /* 0x000000020303a212 */ /* 0x000fca00078e3cff */
[----:B------:R-:W2:Y:S04]  /*1ff20*/  @!P2 LDG.E.U16 R15, desc[UR12][R2.64] ;  /* 0x0000000c020fa981 */ /* 0x000ea8000c1e1500 */
        /* <DEDUP_REMOVED lines=17> */
[----:B------:R-:W2:Y:S01]  /*20040*/  @!P2 LDG.E.U16 R15, desc[UR12][R2.64] ;  /* 0x0000000c020fa981 */ /* 0x000ea2000c1e1500 */
[----:B------:R-:W-:-:S03]  /*20050*/  PRMT R13, RZ, 0x7610, R13 ;  /* 0x00007610ff0d7816 */ /* 0x000fc6000000000d */
[----:B--2---:R0:W-:Y:S04]  /*20060*/  STL [R1+0x30], R15 ;  /* 0x0000300f01007387 */ /* 0x0041e80000100800 */
[----:B0-----:R-:W2:Y:S04]  /*20070*/  LDL.LU R15, [R1+0x1870] ;  /* 0x00187000010f7983 */ /* 0x001ea80000300800 */
[----:B------:R-:W3:Y:S01]  /*20080*/  LDL R3, [R1+0x4cc] ;  /* 0x0004cc0001037983 */ /* 0x000ee20000100800 */
[----:B------:R-:W-:Y:S01]  /*20090*/  @!P1 IMAD.MOV.U32 R2, RZ, RZ, R14 ;  /* 0x000000ffff029224 */ /* 0x000fe200078e000e */
[----:B------:R-:W-:-:S02]  /*200a0*/  PRMT R7, RZ, 0x7610, R7 ;  /* 0x00007610ff077816 */ /* 0x000fc40000000007 */
[----:B------:R-:W2:Y:S04]  /*200b0*/  LDL R14, [R1+0x4a4] ;  /* 0x0004a400010e7983 */ /* 0x000ea80000100800 */
[----:B---3--:R4:W3:Y:S04]  /*200c0*/  @!P1 LDG.E.U16 R13, desc[UR12][R2.64] ;  /* 0x0000000c020d9981 */ /* 0x0088e8000c1e1500 */
[----:B------:R-:W2:Y:S01]  /*200d0*/  LDL R3, [R1+0x4c4] ;  /* 0x0004c40001037983 */ /* 0x000ea20000100800 */
[----:B----4-:R-:W-:-:S03]  /*200e0*/  @!P2 IMAD.MOV.U32 R2, RZ, RZ, R12 ;  /* 0x000000ffff02a224 */ /* 0x010fc600078e000c */
[----:B---3--:R0:W-:Y:S01]  /*200f0*/  STL [R1+0x2c], R13 ;  /* 0x00002c0d01007387 */ /* 0x0081e20000100800 */
[----:B--2---:R-:W-:-:S03]  /*20100*/  PRMT R15, RZ, 0x7610, R15 ;  /* 0x00007610ff0f7816 */ /* 0x004fc6000000000f */
[----:B------:R-:W2:Y:S04]  /*20110*/  LDL R12, [R1+0x49c] ;  /* 0x00049c00010c7983 */ /* 0x000ea80000100800 */
[----:B------:R1:W3:Y:S04]  /*20120*/  @!P2 LDG.E.U16 R7, desc[UR12][R2.64] ;  /* 0x0000000c0207a981 */ /* 0x0002e8000c1e1500 */
[----:B0-----:R-:W4:Y:S04]  /*20130*/  LDL R13, [R1+0x4a8] ;  /* 0x0004a800010d7983 */ /* 0x001f280000100800 */
[----:B------:R-:W1:Y:S04]  /*20140*/  LDL R2, [R1+0x4bc] ;  /* 0x0004bc0001027983 */ /* 0x000e680000100800 */
[----:B------:R-:W1:Y:S02]  /*20150*/  LDL R3, [R1+0x4c0] ;  /* 0x0004c00001037983 */ /* 0x000e640000100800 */
[----:B-1----:R-:W-:-:S04]  /*20160*/  @!P1 LOP3.LUT R3, R3, R2, RZ, 0x3c, !PT ;  /* 0x0000000203039212 */ /* 0x002fc800078e3cff */
[----:B------:R-:W-:-:S04]  /*20170*/  @!P1 LOP3.LUT R2, R3, R2, RZ, 0x3c, !PT ;  /* 0x0000000203029212 */ /* 0x000fc800078e3cff */
[----:B------:R-:W-:-:S05]  /*20180*/  @!P1 LOP3.LUT R3, R3, R2, RZ, 0x3c, !PT ;  /* 0x0000000203039212 */ /* 0x000fca00078e3cff */
[----:B------:R-:W2:Y:S04]  /*20190*/  @!P1 LDG.E.U16 R15, desc[UR12][R2.64] ;  /* 0x0000000c020f9981 */ /* 0x000ea8000c1e1500 */
[----:B---3--:R0:W-:Y:S04]  /*201a0*/  STL [R1+0x28], R7 ;  /* 0x0000280701007387 */ /* 0x0081e80000100800 */
[----:B0-----:R-:W3:Y:S04]  /*201b0*/  LDL R7, [R1+0x4a0] ;  /* 0x0004a00001077983 */ /* 0x001ee80000100800 */
        /* <DEDUP_REMOVED lines=12> */
[----:B------:R-:W-:-:S02]  /*20280*/  PRMT R5, RZ, 0x7610, R5 ;  /* 0x00007610ff057816 */ /* 0x000fc40000000005 */
[----:B0-----:R-:W-:-:S04]  /*20290*/  @!P1 LOP3.LUT R3, R3, R2, RZ, 0x3c, !PT ;  /* 0x0000000203039212 */ /* 0x001fc800078e3cff */
[----:B------:R-:W-:-:S04]  /*202a0*/  @!P1 LOP3.LUT R2, R3, R2, RZ, 0x3c, !PT ;  /* 0x0000000203029212 */ /* 0x000fc800078e3cff */
[----:B------:R-:W-:-:S05]  /*202b0*/  @!P1 LOP3.LUT R3, R3, R2, RZ, 0x3c, !PT ;  /* 0x0000000203039212 */ /* 0x000fca00078e3cff */
[----:B------:R4:W3:Y:S02]  /*202c0*/  @!P1 LDG.E.U16 R15, desc[UR12][R2.64] ;  /* 0x0000000c020f9981 */ /* 0x0008e4000c1e1500 */
[----:B----4-:R-:W-:Y:S02]  /*202d0*/  @!P2 IMAD.MOV.U32 R2, RZ, RZ, R13 ;  /* 0x000000ffff02a224 */ /* 0x010fe400078e000d */
[----:B------:R-:W-:-:S05]  /*202e0*/  @!P2 IMAD.MOV.U32 R3, RZ, RZ, R14 ;  /* 0x000000ffff03a224 */ /* 0x000fca00078e000e */
[----:B------:R3:W4:Y:S01]  /*202f0*/  @!P2 LDG.E.U16 R5, desc[UR12][R2.64] ;  /* 0x0000000c0205a981 */ /* 0x000722000c1e1500 */
[----:B------:R-:W-:-:S03]  /*20300*/  PRMT R6, RZ, 0x7610, R6 ;  /* 0x00007610ff067816 */ /* 0x000fc60000000006 */
[----:B--2---:R0:W-:Y:S01]  /*20310*/  STL [R1+0x20], R9 ;  /* 0x0000200901007387 */ /* 0x0041e20000100800 */
[----:B---3--:R-:W-:Y:S02]  /*20320*/  @!P1 IMAD.MOV.U32 R2, RZ, RZ, R7 ;  /* 0x000000ffff029224 */ /* 0x008fe400078e0007 */
[----:B------:R-:W-:Y:S01]  /*20330*/  @!P1 IMAD.MOV.U32 R3, RZ, RZ, R12 ;  /* 0x000000ffff039224 */ /* 0x000fe200078e000c */
[----:B0-----:R-:W2:Y:S04]  /*20340*/  LDL R9, [R1+0x498] ;  /* 0x0004980001097983 */ /* 0x001ea80000100800 */
[----:B------:R2:W3:Y:S04]  /*20350*/  @!P1 LDG.E.U16 R6, desc[UR12][R2.64] ;  /* 0x0000000c02069981 */ /* 0x0004e8000c1e1500 */
[----:B------:R0:W-:Y:S04]  /*20360*/  STL [R1+0x1c], R15 ;  /* 0x00001c0f01007387 */ /* 0x0001e80000100800 */
[----:B0-----:R-:W3:Y:S04]  /*20370*/  LDL.LU R15, [R1+0x1868] ;  /* 0x00186800010f7983 */ /* 0x001ee80000300800 */
[----:B------:R-:W3:Y:S04]  /*20380*/  LDL R14, [R1+0x444] ;  /* 0x00044400010e7983 */ /* 0x000ee80000100800 */
[----:B----4-:R0:W-:Y:S04]  /*20390*/  STL [R1+0x18], R5 ;  /* 0x0000180501007387 */ /* 0x0101e80000100800 */
[----:B------:R-:W4:Y:S01]  /*203a0*/  LDL R3, [R1+0x494] ;  /* 0x0004940001037983 */ /* 0x000f220000100800 */
[----:B------:R-:W-:-:S03]  /*203b0*/  PRMT R8, RZ, 0x7610, R8 ;  /* 0x00007610ff087816 */ /* 0x000fc60000000008 */
[----:B------:R-:W4:Y:S04]  /*203c0*/  LDL R13, [R1+0x43c] ;  /* 0x00043c00010d7983 */ /* 0x000f280000100800 */
[----:B------:R-:W4:Y:S04]  /*203d0*/  LDL R12, [R1+0x440] ;  /* 0x00044000010c7983 */ /* 0x000f280000100800 */
[----:B------:R-:W4:Y:S04]  /*203e0*/  LDL R7, [R1+0x434] ;  /* 0x0004340001077983 */ /* 0x000f280000100800 */
[----:B0-----:R-:W4:Y:S01]  /*203f0*/  LDL R5, [R1+0x448] ;  /* 0x0004480001057983 */ /* 0x001f220000100800 */
[----:B--2---:R-:W-:-:S03]  /*20400*/  @!P2 IMAD.MOV.U32 R2, RZ, RZ, R9 ;  /* 0x000000ffff02a224 */ /* 0x004fc600078e0009 */
[----:B---3--:R0:W-:Y:S01]  /*20410*/  STL [R1+0x14], R6 ;  /* 0x0000140601007387 */ /* 0x0081e20000100800 */
[----:B------:R-:W-:-:S03]  /*20420*/  PRMT R4, RZ, 0x7610, R4 ;  /* 0x00007610ff047816 */ /* 0x000fc60000000004 */
[----:B------:R-:W2:Y:S04]  /*20430*/  LDL R9, [R1+0x42c] ;  /* 0x00042c0001097983 */ /* 0x000ea80000100800 */
[----:B0-----:R-:W3:Y:S04]  /*20440*/  LDL R6, [R1+0x438] ;  /* 0x0004380001067983 */ /* 0x001ee80000100800 */
[----:B----4-:R0:W4:Y:S04]  /*20450*/  @!P2 LDG.E.U16 R8, desc[UR12][R2.64] ;  /* 0x0000000c0208a981 */ /* 0x010128000c1e1500 */
[----:B------:R-:W0:Y:S04]  /*20460*/  LDL R2, [R1+0x44c] ;  /* 0x00044c0001027983 */ /* 0x000e280000100800 */
[----:B------:R-:W0:Y:S01]  /*20470*/  LDL R3, [R1+0x450] ;  /* 0x0004500001037983 */ /* 0x000e220000100800 */
[----:B------:R-:W-:-:S02]  /*20480*/  PRMT R15, RZ, 0x7610, R15 ;  /* 0x00007610ff0f7816 */ /* 0x000fc4000000000f */
[----:B0-----:R-:W-:-:S04]  /*20490*/  @!P1 LOP3.LUT R3, R3, R2, RZ, 0x3c, !PT ;  /* 0x0000000203039212 */ /* 0x001fc800078e3cff */
[----:B------:R-:W-:-:S04]  /*204a0*/  @!P1 LOP3.LUT R2, R3, R2, RZ, 0x3c, !PT ;  /* 0x0000000203029212 */ /* 0x000fc800078e3cff */
[----:B------:R-:W-:-:S05]  /*204b0*/  @!P1 LOP3.LUT R3, R3, R2, RZ, 0x3c, !PT ;  /* 0x0000000203039212 */ /* 0x000fca00078e3cff */
[----:B------:R0:W2:Y:S02]  /*204c0*/  @!P1 LDG.E.U16 R15, desc[UR12][R2.64] ;  /* 0x0000000c020f9981 */ /* 0x0000a4000c1e1500 */
[----:B0-----:R-:W-:Y:S02]  /*204d0*/  @!P2 IMAD.MOV.U32 R2, RZ, RZ, R5 ;  /* 0x000000ffff02a224 */ /* 0x001fe400078e0005 */
[----:B------:R-:W-:-:S05]  /*204e0*/  @!P2 IMAD.MOV.U32 R3, RZ, RZ, R14 ;  /* 0x000000ffff03a224 */ /* 0x000fca00078e000e */
[----:B------:R0:W2:Y:S04]  /*204f0*/  @!P2 LDG.E.U16 R4, desc[UR12][R2.64] ;  /* 0x0000000c0204a981 */ /* 0x0000a8000c1e1500 */
[----:B----4-:R1:W-:Y:S04]  /*20500*/  STL [R1+0x10], R8 ;  /* 0x0000100801007387 */ /* 0x0103e80000100800 */
[----:B------:R-:W4:Y:S04]  /*20510*/  LDL R5, [R1+0x424] ;  /* 0x0004240001057983 */ /* 0x000f280000100800 */
[----:B-1----:R-:W4:Y:S01]  /*20520*/  LDL R8, [R1+0x430] ;  /* 0x0004300001087983 */ /* 0x002f220000100800 */
[----:B------:R-:W-:Y:S01]  /*20530*/  PRMT R11, RZ, 0x7610, R11 ;  /* 0x00007610ff0b7816 */ /* 0x000fe2000000000b */
[----:B0-----:R-:W-:-:S02]  /*20540*/  @!P1 IMAD.MOV.U32 R2, RZ, RZ, R12 ;  /* 0x000000ffff029224 */ /* 0x001fc400078e000c */
[----:B------:R-:W-:Y:S01]  /*20550*/  @!P1 IMAD.MOV.U32 R3, RZ, RZ, R13 ;  /* 0x000000ffff039224 */ /* 0x000fe200078e000d */
[----:B------:R-:W-:-:S04]  /*20560*/  PRMT R10, RZ, 0x7610, R10 ;  /* 0x00007610ff0a7816 */ /* 0x000fc8000000000a */
[----:B------:R3:W4:Y:S04]  /*20570*/  @!P1 LDG.E.U16 R11, desc[UR12][R2.64] ;  /* 0x0000000c020b9981 */ /* 0x000728000c1e1500 */
[----:B--2---:R0:W-:Y:S04]  /*20580*/  STL [R1+0x8], R4 ;  /* 0x0000080401007387 */ /* 0x0041e80000100800 */
[----:B0-----:R-:W2:Y:S01]  /*20590*/  LDL R4, [R1+0x428] ;  /* 0x0004280001047983 */ /* 0x001ea20000100800 */
[----:B---3--:R-:W-:Y:S02]  /*205a0*/  @!P2 IMAD.MOV.U32 R2, RZ, RZ, R6 ;  /* 0x000000ffff02a224 */ /* 0x008fe400078e0006 */
[----:B------:R-:W-:Y:S01]  /*205b0*/  @!P2 IMAD.MOV.U32 R3, RZ, RZ, R7 ;  /* 0x000000ffff03a224 */ /* 0x000fe200078e0007 */
[----:B------:R-:W-:-:S02]  /*205c0*/  PRMT R28, RZ, 0x7610, R28 ;  /* 0x00007610ff1c7816 */ /* 0x000fc4000000001c */
[----:B------:R-:W-:Y:S01]  /*205d0*/  PRMT R26, RZ, 0x7610, R26 ;  /* 0x00007610ff1a7816 */ /* 0x000fe2000000001a */
[----:B------:R-:W3:Y:S04]  /*205e0*/  LDL R7, [R1+0x41c] ;  /* 0x00041c0001077983 */ /* 0x000ee80000100800 */
[----:B------:R4:W3:Y:S04]  /*205f0*/  @!P2 LDG.E.U16 R10, desc[UR12][R2.64] ;  /* 0x0000000c020aa981 */ /* 0x0008e8000c1e1500 */
[----:B------:R-:W3:Y:S01]  /*20600*/  LDL R6, [R1+0x420] ;  /* 0x0004200001067983 */ /* 0x000ee20000100800 */
[----:B----4-:R-:W-:-:S02]  /*20610*/  @!P1 IMAD.MOV.U32 R2, RZ, RZ, R8 ;  /* 0x000000ffff029224 */ /* 0x010fc400078e0008 */
[----:B------:R-:W-:-:S05]  /*20620*/  @!P1 IMAD.MOV.U32 R3, RZ, RZ, R9 ;  /* 0x000000ffff039224 */ /* 0x000fca00078e0009 */
[----:B------:R0:W4:Y:S02]  /*20630*/  @!P1 LDG.E.U16 R28, desc[UR12][R2.64] ;  /* 0x0000000c021c9981 */ /* 0x000124000c1e1500 */
[----:B0-----:R-:W-:Y:S02]  /*20640*/  @!P2 IMAD.MOV.U32 R3, RZ, RZ, R5 ;  /* 0x000000ffff03a224 */ /* 0x001fe400078e0005 */
[----:B--2---:R-:W-:-:S05]  /*20650*/  @!P2 IMAD.MOV.U32 R2, RZ, RZ, R4 ;  /* 0x000000ffff02a224 */ /* 0x004fca00078e0004 */
[----:B------:R0:W2:Y:S04]  /*20660*/  @!P2 LDG.E.U16 R26, desc[UR12][R2.64] ;  /* 0x0000000c021aa981 */ /* 0x0000a8000c1e1500 */
[----:B------:R1:W-:Y:S04]  /*20670*/  STL [R1+0x4], R11 ;  /* 0x0000040b01007387 */ /* 0x0003e80000100800 */
[----:B-1----:R-:W2:Y:S04]  /*20680*/  LDL R11, [R1+0x3cc] ;  /* 0x0003cc00010b7983 */ /* 0x002ea80000100800 */
[----:B---3--:R1:W-:Y:S04]  /*20690*/  STL [R1], R10 ;  /* 0x0000000a01007387 */ /* 0x0083e80000100800 */
[----:B------:R-:W3:Y:S04]  /*206a0*/  LDL R9, [R1+0x3c4] ;  /* 0x0003c40001097983 */ /* 0x000ee80000100800 */
[----:B------:R-:W3:Y:S04]  /*206b0*/  LDL R8, [R1+0x3c8] ;  /* 0x0003c80001087983 */ /* 0x000ee80000100800 */
[----:B-1----:R-:W3:Y:S04]  /*206c0*/  LDL R10, [R1+0x3d0] ;  /* 0x0003d000010a7983 */ /* 0x002ee80000100800 */
[----:B----4-:R-:W-:Y:S04]  /*206d0*/  STL [R1+0x1828], R28 ;  /* 0x0018281c01007387 */ /* 0x010fe80000100800 */
[----:B------:R-:W4:Y:S04]  /*206e0*/  LDL R5, [R1+0x3bc] ;  /* 0x0003bc0001057983 */ /* 0x000f280000100800 */
[----:B------:R-:W4:Y:S01]  /*206f0*/  LDL R4, [R1+0x3c0] ;  /* 0x0003c00001047983 */ /* 0x000f220000100800 */
[----:B------:R-:W-:Y:S01]  /*20700*/  PRMT R24, RZ, 0x7610, R24 ;  /* 0x00007610ff187816 */ /* 0x000fe20000000018 */
[----:B0-----:R-:W-:-:S02]  /*20710*/  @!P1 IMAD.MOV.U32 R2, RZ, RZ, R6 ;  /* 0x000000ffff029224 */ /* 0x001fc400078e0006 */
[----:B------:R-:W-:-:S05]  /*20720*/  @!P1 IMAD.MOV.U32 R3, RZ, RZ, R7 ;  /* 0x000000ffff039224 */ /* 0x000fca00078e0007 */
[----:B------:R0:W4:Y:S04]  /*20730*/  @!P1 LDG.E.U16 R24, desc[UR12][R2.64] ;  /* 0x0000000c02189981 */ /* 0x000128000c1e1500 */
[----:B--2---:R-:W-:Y:S04]  /*20740*/  STL [R1+0x182c], R26 ;  /* 0x00182c1a01007387 */ /* 0x004fe80000100800 */
[----:B------:R1:W-:Y:S04]  /*20750*/  STL [R1+0xc], R15 ;  /* 0x00000c0f01007387 */ /* 0x0003e80000100800 */
[----:B------:R-:W2:Y:S04]  /*20760*/  LDL R7, [R1+0x3b4] ;  /* 0x0003b40001077983 */ /* 0x000ea80000100800 */
[----:B------:R-:W2:Y:S01]  /*20770*/  LDL R6, [R1+0x3b8] ;  /* 0x0003b80001067983 */ /* 0x000ea20000100800 */
[----:B------:R-:W-:-:S02]  /*20780*/  PRMT R22, RZ, 0x7610, R22 ;  /* 0x00007610ff167816 */ /* 0x000fc40000000016 */
[----:B------:R-:W-:Y:S01]  /*20790*/  PRMT R20, RZ, 0x7610, R20 ;  /* 0x00007610ff147816 */ /* 0x000fe20000000014 */
[----:B0-----:R-:W-:Y:S02]  /*207a0*/  @!P1 IMAD.MOV.U32 R3, RZ, RZ, R11 ;  /* 0x000000ffff039224 */ /* 0x001fe400078e000b */
[----:B---3--:R-:W-:-:S05]  /*207b0*/  @!P1 IMAD.MOV.U32 R2, RZ, RZ, R10 ;  /* 0x000000ffff029224 */ /* 0x008fca00078e000a */
[----:B------:R0:W3:Y:S01]  /*207c0*/  @!P1 LDG.E.U16 R22, desc[UR12][R2.64] ;  /* 0x0000000c02169981 */ /* 0x0000e2000c1e1500 */
[----:B------:R-:W-:Y:S01]  /*207d0*/  PRMT R18, RZ, 0x7610, R18 ;  /* 0x00007610ff127816 */ /* 0x000fe20000000012 */
[----:B0-----:R-:W-:Y:S02]  /*207e0*/  @!P2 IMAD.MOV.U32 R2, RZ, RZ, R8 ;  /* 0x000000ffff02a224 */ /* 0x001fe400078e0008 */
[----:B------:R-:W-:-:S05]  /*207f0*/  @!P2 IMAD.MOV.U32 R3, RZ, RZ, R9 ;  /* 0x000000ffff03a224 */ /* 0x000fca00078e0009 */
[----:B------:R4:W3:Y:S02]  /*20800*/  @!P2 LDG.E.U16 R20, desc[UR12][R2.64] ;  /* 0x0000000c0214a981 */ /* 0x0008e4000c1e1500 */
[----:B----4-:R-:W-:Y:S02]  /*20810*/  @!P1 IMAD.MOV.U32 R2, RZ, RZ, R4 ;  /* 0x000000ffff029224 */ /* 0x010fe400078e0004 */
[----:B------:R-:W-:-:S05]  /*20820*/  @!P1 IMAD.MOV.U32 R3, RZ, RZ, R5 ;  /* 0x000000ffff039224 */ /* 0x000fca00078e0005 */
[----:B------:R2:W4:Y:S01]  /*20830*/  @!P1 LDG.E.U16 R18, desc[UR12][R2.64] ;  /* 0x0000000c02129981 */ /* 0x000522000c1e1500 */
[----:B------:R-:W-:-:S03]  /*20840*/  PRMT R16, RZ, 0x7610, R16 ;  /* 0x00007610ff107816 */ /* 0x000fc60000000010 */
[----:B------:R-:W-:Y:S04]  /*20850*/  STL [R1+0x1818], R24 ;  /* 0x0018181801007387 */ /* 0x000fe80000100800 */
[----:B------:R-:W3:Y:S04]  /*20860*/  LDL R9, [R1+0x34c] ;  /* 0x00034c0001097983 */ /* 0x000ee80000100800 */
[----:B------:R-:W3:Y:S04]  /*20870*/  LDL R8, [R1+0x350] ;  /* 0x0003500001087983 */ /* 0x000ee80000100800 */
[----:B------:R-:W3:Y:S04]  /*20880*/  LDL R5, [R1+0x344] ;  /* 0x0003440001057983 */ /* 0x000ee80000100800 */
[----:B------:R-:W3:Y:S04]  /*20890*/  LDL R4, [R1+0x348] ;  /* 0x0003480001047983 */ /* 0x000ee80000100800 */
[----:B------:R-:W3:Y:S04]  /*208a0*/  LDL R13, [R1+0x2cc] ;  /* 0x0002cc00010d7983 */ /* 0x000ee80000100800 */
[----:B------:R-:W3:Y:S01]  /*208b0*/  LDL R12, [R1+0x2d0] ;  /* 0x0002d000010c7983 */ /* 0x000ee20000100800 */
[----:B--2---:R-:W-:-:S02]  /*208c0*/  @!P2 IMAD.MOV.U32 R3, RZ, RZ, R7 ;  /* 0x000000ffff03a224 */ /* 0x004fc400078e0007 */
[----:B------:R-:W-:-:S05]  /*208d0*/  @!P2 IMAD.MOV.U32 R2, RZ, RZ, R6 ;  /* 0x000000ffff02a224 */ /* 0x000fca00078e0006 */
[----:B------:R3:W2:Y:S04]  /*208e0*/  @!P2 LDG.E.U16 R16, desc[UR12][R2.64] ;  /* 0x0000000c0210a981 */ /* 0x0006a8000c1e1500 */
[----:B----4-:R0:W-:Y:S04]  /*208f0*/  STL [R1+0x184c], R18 ;  /* 0x00184c1201007387 */ /* 0x0101e80000100800 */
[----:B------:R-:W4:Y:S04]  /*20900*/  LDL R7, [R1+0x2c4] ;  /* 0x0002c40001077983 */ /* 0x000f280000100800 */
[----:B------:R-:W4:Y:S04]  /*20910*/  LDL R6, [R1+0x2c8] ;  /* 0x0002c80001067983 */ /* 0x000f280000100800 */
[----:B------:R-:W4:Y:S04]  /*20920*/  LDL R11, [R1+0x3ac] ;  /* 0x0003ac00010b7983 */ /* 0x000f280000100800 */
[----:B------:R-:W4:Y:S01]  /*20930*/  LDL R10, [R1+0x3b0] ;  /* 0x0003b000010a7983 */ /* 0x000f220000100800 */
[----:B---3--:R-:W-:-:S02]  /*20940*/  @!P1 IMAD.MOV.U32 R2, RZ, RZ, R8 ;  /* 0x000000ffff029224 */ /* 0x008fc400078e0008 */
[----:B------:R-:W-:Y:S01]  /*20950*/  @!P1 IMAD.MOV.U32 R3, RZ, RZ, R9 ;  /* 0x000000ffff039224 */ /* 0x000fe200078e0009 */
[----:B--2---:R2:W-:Y:S04]  /*20960*/  STL [R1+0x1850], R16 ;  /* 0x0018501001007387 */ /* 0x0045e80000100800 */
[----:B------:R-:W3:Y:S04]  /*20970*/  LDL R9, [R1+0x33c] ;  /* 0x00033c0001097983 */ /* 0x000ee80000100800 */
[----:B------:R-:W3:Y:S01]  /*20980*/  LDL R8, [R1+0x340] ;  /* 0x0003400001087983 */ /* 0x000ee20000100800 */
[----:B------:R-:W-:-:S03]  /*20990*/  PRMT R0, RZ, 0x7610, R0 ;  /* 0x00007610ff007816 */ /* 0x000fc60000000000 */
[----:B-1----:R-:W3:Y:S04]  /*209a0*/  LDL R15, [R1+0x334] ;  /* 0x00033400010f7983 */ /* 0x002ee80000100800 */
[----:B------:R-:W3:Y:S04]  /*209b0*/  LDL R14, [R1+0x338] ;  /* 0x00033800010e7983 */ /* 0x000ee80000100800 */
[----:B0-----:R-:W3:Y:S04]  /*209c0*/  LDL R18, [R1+0x2b4] ;  /* 0x0002b40001127983 */ /* 0x001ee80000100800 */
[----:B------:R0:W3:Y:S04]  /*209d0*/  @!P1 LDG.E.U16 R0, desc[UR12][R2.64] ;  /* 0x0000000c02009981 */ /* 0x0000e8000c1e1500 */
[----:B--2---:R-:W2:Y:S01]  /*209e0*/  LDL R16, [R1+0x2b8] ;  /* 0x0002b80001107983 */ /* 0x004ea20000100800 */
[----:B0-----:R-:W-:-:S02]  /*209f0*/  PRMT R2, RZ, 0x7610, R2 ;  /* 0x00007610ff027816 */ /* 0x001fc40000000002 */
[----:B------:R-:W-:-:S04]  /*20a00*/  PRMT R3, RZ, 0x7610, R3 ;  /* 0x00007610ff037816 */ /* 0x000fc80000000003 */
[----:B------:R0:W2:Y:S02]  /*20a10*/  @!P2 LDG.E.U16 R2, desc[UR12][R4.64] ;  /* 0x0000000c0402a981 */ /* 0x0000a4000c1e1500 */
[----:B0-----:R-:W-:Y:S02]  /*20a20*/  @!P1 IMAD.MOV.U32 R4, RZ, RZ, R12 ;  /* 0x000000ffff049224 */ /* 0x001fe400078e000c */
[----:B------:R-:W-:-:S05]  /*20a30*/  @!P1 IMAD.MOV.U32 R5, RZ, RZ, R13 ;  /* 0x000000ffff059224 */ /* 0x000fca00078e000d */
[----:B------:R0:W2:Y:S02]  /*20a40*/  @!P1 LDG.E.U16 R3, desc[UR12][R4.64] ;  /* 0x0000000c04039981 */ /* 0x0000a4000c1e1500 */
[----:B0-----:R-:W-:Y:S02]  /*20a50*/  PRMT R4, RZ, 0x7610, R4 ;  /* 0x00007610ff047816 */ /* 0x001fe40000000004 */
[----:B------:R-:W-:-:S04]  /*20a60*/  PRMT R5, RZ, 0x7610, R5 ;  /* 0x00007610ff057816 */ /* 0x000fc80000000005 */
[----:B----4-:R0:W4:Y:S02]  /*20a70*/  @!P2 LDG.E.U16 R4, desc[UR12][R6.64] ;  /* 0x0000000c0604a981 */ /* 0x010124000c1e1500 */
[----:B0-----:R-:W-:Y:S02]  /*20a80*/  @!P1 IMAD.MOV.U32 R6, RZ, RZ, R10 ;  /* 0x000000ffff069224 */ /* 0x001fe400078e000a */
[----:B------:R-:W-:Y:S01]  /*20a90*/  @!P1 IMAD.MOV.U32 R7, RZ, RZ, R11 ;  /* 0x000000ffff079224 */ /* 0x000fe200078e000b */
[----:B------:R-:W2:Y:S04]  /*20aa0*/  LDL R10, [R1+0x2c0] ;  /* 0x0002c000010a7983 */ /* 0x000ea80000100800 */
[----:B------:R-:W2:Y:S04]  /*20ab0*/  LDL R11, [R1+0x2bc] ;  /* 0x0002bc00010b7983 */ /* 0x000ea80000100800 */
[----:B------:R0:W2:Y:S02]  /*20ac0*/  @!P1 LDG.E.U16 R5, desc[UR12][R6.64] ;  /* 0x0000000c06059981 */ /* 0x0000a4000c1e1500 */
[----:B0-----:R-:W-:-:S06]  /*20ad0*/  PRMT R6, RZ, 0x7610, R6 ;  /* 0x00007610ff067816 */ /* 0x001fcc0000000006 */
[----:B---3--:R0:W3:Y:S02]  /*20ae0*/  @!P1 LDG.E.U16 R6, desc[UR12][R8.64] ;  /* 0x0000000c08069981 */ /* 0x0080e4000c1e1500 */
[----:B0-----:R-:W-:Y:S02]  /*20af0*/  @!P2 IMAD.MOV.U32 R8, RZ, RZ, R14 ;  /* 0x000000ffff08a224 */ /* 0x001fe400078e000e */
[----:B------:R-:W-:Y:S01]  /*20b00*/  @!P2 IMAD.MOV.U32 R9, RZ, RZ, R15 ;  /* 0x000000ffff09a224 */ /* 0x000fe200078e000f */
[----:B--2---:R-:W-:Y:S04]  /*20b10*/  STL [R1+0x1830], R5 ;  /* 0x0018300501007387 */ /* 0x004fe80000100800 */
[----:B------:R-:W2:Y:S04]  /*20b20*/  LDL R13, [R1+0x3a4] ;  /* 0x0003a400010d7983 */ /* 0x000ea80000100800 */
[----:B------:R-:W2:Y:S04]  /*20b30*/  LDL R12, [R1+0x3a8] ;  /* 0x0003a800010c7983 */ /* 0x000ea80000100800 */
[----:B---3--:R0:W-:Y:S04]  /*20b40*/  STL [R1+0x1854], R6 ;  /* 0x0018540601007387 */ /* 0x0081e80000100800 */
[----:B------:R-:W3:Y:S04]  /*20b50*/  LDL R15, [R1+0x32c] ;  /* 0x00032c00010f7983 */ /* 0x000ee80000100800 */
[----:B------:R-:W4:Y:S01]  /*20b60*/  LDL R14, [R1+0x330] ;  /* 0x00033000010e7983 */ /* 0x000f220000100800 */
[----:B------:R-:W-:-:S06]  /*20b70*/  PRMT R7, RZ, 0x7610, R7 ;  /* 0x00007610ff077816 */ /* 0x000fcc0000000007 */
[----:B------:R1:W4:Y:S02]  /*20b80*/  @!P2 LDG.E.U16 R7, desc[UR12][R8.64] ;  /* 0x0000000c0807a981 */ /* 0x000324000c1e1500 */
[----:B-1----:R-:W-:Y:S02]  /*20b90*/  PRMT R8, RZ, 0x7610, R8 ;  /* 0x00007610ff087816 */ /* 0x002fe40000000008 */
[----:B------:R-:W-:-:S04]  /*20ba0*/  PRMT R9, RZ, 0x7610, R9 ;  /* 0x00007610ff097816 */ /* 0x000fc80000000009 */
[----:B------:R1:W4:Y:S02]  /*20bb0*/  @!P1 LDG.E.U16 R8, desc[UR12][R10.64] ;  /* 0x0000000c0a089981 */ /* 0x000324000c1e1500 */
[----:B-1----:R-:W-:Y:S02]  /*20bc0*/  @!P2 IMAD.MOV.U32 R10, RZ, RZ, R16 ;  /* 0x000000ffff0aa224 */ /* 0x002fe400078e0010 */
[----:B------:R-:W-:-:S05]  /*20bd0*/  @!P2 IMAD.MOV.U32 R11, RZ, RZ, R18 ;  /* 0x000000ffff0ba224 */ /* 0x000fca00078e0012 */
[----:B------:R1:W4:Y:S02]  /*20be0*/  @!P2 LDG.E.U16 R9, desc[UR12][R10.64] ;  /* 0x0000000c0a09a981 */ /* 0x000324000c1e1500 */
[----:B-1----:R-:W-:Y:S02]  /*20bf0*/  PRMT R10, RZ, 0x7610, R10 ;  /* 0x00007610ff0a7816 */ /* 0x002fe4000000000a */
[----:B------:R-:W-:-:S04]  /*20c00*/  PRMT R11, RZ, 0x7610, R11 ;  /* 0x00007610ff0b7816 */ /* 0x000fc8000000000b */
[----:B--2---:R3:W2:Y:S02]  /*20c10*/  @!P2 LDG.E.U16 R10, desc[UR12][R12.64] ;  /* 0x0000000c0c0aa981 */ /* 0x0046a4000c1e1500 */
[----:B---3--:R-:W-:Y:S02]  /*20c20*/  @!P1 IMAD.MOV.U32 R13, RZ, RZ, R15 ;  /* 0x000000ffff0d9224 */ /* 0x008fe400078e000f */
[----:B----4-:R-:W-:-:S05]  /*20c30*/  @!P1 IMAD.MOV.U32 R12, RZ, RZ, R14 ;  /* 0x000000ffff0c9224 */ /* 0x010fca00078e000e */
[----:B------:R-:W3:Y:S04]  /*20c40*/  @!P1 LDG.E.U16 R11, desc[UR12][R12.64] ;  /* 0x0000000c0c0b9981 */ /* 0x000ee8000c1e1500 */
[----:B------:R-:W-:Y:S04]  /*20c50*/  STL [R1+0x1858], R7 ;  /* 0x0018580701007387 */ /* 0x000fe80000100800 */
[----:B------:R-:W-:Y:S04]  /*20c60*/  STL [R1+0x185c], R8 ;  /* 0x00185c0801007387 */ /* 0x000fe80000100800 */
[----:B0-----:R-:W4:Y:S04]  /*20c70*/  LDL R6, [R1+0x324] ;  /* 0x0003240001067983 */ /* 0x001f280000100800 */
[----:B------:R-:W4:Y:S04]  /*20c80*/  LDL R5, [R1+0x328] ;  /* 0x0003280001057983 */ /* 0x000f280000100800 */
[----:B------:R0:W-:Y:S04]  /*20c90*/  STL [R1+0x1860], R9 ;  /* 0x0018600901007387 */ /* 0x0001e80000100800 */
[----:B------:R-:W4:Y:S04]  /*20ca0*/  LDL R26, [R1+0x2ac] ;  /* 0x0002ac00011a7983 */ /* 0x000f280000100800 */
[----:B------:R-:W4:Y:S04]  /*20cb0*/  LDL R24, [R1+0x2b0] ;  /* 0x0002b00001187983 */ /* 0x000f280000100800 */
[----:B--2---:R1:W-:Y:S04]  /*20cc0*/  STL [R1+0x1834], R10 ;  /* 0x0018340a01007387 */ /* 0x0043e80000100800 */
[----:B------:R-:W2:Y:S04]  /*20cd0*/  LDL R18, [R1+0x2a4] ;  /* 0x0002a40001127983 */ /* 0x000ea80000100800 */
[----:B------:R-:W2:Y:S04]  /*20ce0*/  LDL R16, [R1+0x2a8] ;  /* 0x0002a80001107983 */ /* 0x000ea80000100800 */
[----:B0-----:R-:W2:Y:S04]  /*20cf0*/  LDL R9, [R1+0x418] ;  /* 0x0004180001097983 */ /* 0x001ea80000100800 */
[----:B-1----:R-:W2:Y:S04]  /*20d00*/  LDL R10, [R1+0x414] ;  /* 0x00041400010a7983 */ /* 0x002ea80000100800 */
[----:B---3--:R-:W-:Y:S04]  /*20d10*/  STL [R1+0x1838], R11 ;  /* 0x0018380b01007387 */ /* 0x008fe80000100800 */
[----:B------:R-:W3:Y:S04]  /*20d20*/  LDL R8, [R1+0x39c] ;  /* 0x00039c0001087983 */ /* 0x000ee80000100800 */
[----:B------:R-:W3:Y:S01]  /*20d30*/  LDL R7, [R1+0x3a0] ;  /* 0x0003a00001077983 */ /* 0x000ee20000100800 */
[----:B------:R-:W-:-:S02]  /*20d40*/  PRMT R12, RZ, 0x7610, R12 ;  /* 0x00007610ff0c7816 */ /* 0x000fc4000000000c */
[----:B------:R-:W-:Y:S02]  /*20d50*/  PRMT R13, RZ, 0x7610, R13 ;  /* 0x00007610ff0d7816 */ /* 0x000fe4000000000d */
[----:B------:R-:W-:Y:S01]  /*20d60*/  PRMT R17, RZ, 0x7610, R17 ;  /* 0x00007610ff117816 */ /* 0x000fe20000000011 */
[----:B----4-:R-:W-:Y:S02]  /*20d70*/  @!P2 IMAD.MOV.U32 R15, RZ, RZ, R6 ;  /* 0x000000ffff0fa224 */ /* 0x010fe400078e0006 */
[----:B------:R-:W-:Y:S01]  /*20d80*/  @!P2 IMAD.MOV.U32 R14, RZ, RZ, R5 ;  /* 0x000000ffff0ea224 */ /* 0x000fe200078e0005 */
[----:B------:R-:W-:Y:S02]  /*20d90*/  PRMT R19, RZ, 0x7610, R19 ;  /* 0x00007610ff137816 */ /* 0x000fe40000000013 */
[----:B------:R-:W-:Y:S01]  /*20da0*/  PRMT R21, RZ, 0x7610, R21 ;  /* 0x00007610ff157816 */ /* 0x000fe20000000015 */
[----:B------:R-:W4:Y:S04]  /*20db0*/  LDL R6, [R1+0x394] ;  /* 0x0003940001067983 */ /* 0x000f280000100800 */
[----:B------:R0:W4:Y:S04]  /*20dc0*/  @!P2 LDG.E.U16 R12, desc[UR12][R14.64] ;  /* 0x0000000c0e0ca981 */ /* 0x000128000c1e1500 */
[----:B------:R-:W4:Y:S01]  /*20dd0*/  LDL R5, [R1+0x398] ;  /* 0x0003980001057983 */ /* 0x000f220000100800 */
[----:B0-----:R-:W-:-:S02]  /*20de0*/  @!P1 IMAD.MOV.U32 R15, RZ, RZ, R26 ;  /* 0x000000ffff0f9224 */ /* 0x001fc400078e001a */
[----:B------:R-:W-:-:S05]  /*20df0*/  @!P1 IMAD.MOV.U32 R14, RZ, RZ, R24 ;  /* 0x000000ffff0e9224 */ /* 0x000fca00078e0018 */
[----:B------:R2:W4:Y:S02]  /*20e00*/  @!P1 LDG.E.U16 R13, desc[UR12][R14.64] ;  /* 0x0000000c0e0d9981 */ /* 0x000524000c1e1500 */
[----:B--2---:R-:W-:Y:S02]  /*20e10*/  @!P2 IMAD.MOV.U32 R15, RZ, RZ, R18 ;  /* 0x000000ffff0fa224 */ /* 0x004fe400078e0012 */
[----:B------:R-:W-:-:S05]  /*20e20*/  @!P2 IMAD.MOV.U32 R14, RZ, RZ, R16 ;  /* 0x000000ffff0ea224 */ /* 0x000fca00078e0010 */
[----:B------:R0:W2:Y:S02]  /*20e30*/  @!P2 LDG.E.U16 R17, desc[UR12][R14.64] ;  /* 0x0000000c0e11a981 */ /* 0x0000a4000c1e1500 */
[----:B0-----:R-:W-:Y:S02]  /*20e40*/  @!P2 IMAD.MOV.U32 R14, RZ, RZ, R9 ;  /* 0x000000ffff0ea224 */ /* 0x001fe400078e0009 */
[----:B------:R-:W-:-:S05]  /*20e50*/  @!P2 IMAD.MOV.U32 R15, RZ, RZ, R10 ;  /* 0x000000ffff0fa224 */ /* 0x000fca00078e000a */
[----:B------:R3:W2:Y:S02]  /*20e60*/  @!P2 LDG.E.U16 R19, desc[UR12][R14.64] ;  /* 0x0000000c0e13a981 */ /* 0x0006a4000c1e1500 */
[----:B---3--:R-:W-:Y:S02]  /*20e70*/  @!P1 IMAD.MOV.U32 R15, RZ, RZ, R8 ;  /* 0x000000ffff0f9224 */ /* 0x008fe400078e0008 */
[----:B------:R-:W-:-:S05]  /*20e80*/  @!P1 IMAD.MOV.U32 R14, RZ, RZ, R7 ;  /* 0x000000ffff0e9224 */ /* 0x000fca00078e0007 */
[----:B------:R0:W3:Y:S01]  /*20e90*/  @!P1 LDG.E.U16 R21, desc[UR12][R14.64] ;  /* 0x0000000c0e159981 */ /* 0x0000e2000c1e1500 */
[----:B------:R-:W-:-:S03]  /*20ea0*/  PRMT R23, RZ, 0x7610, R23 ;  /* 0x00007610ff177816 */ /* 0x000fc60000000017 */
[----:B----4-:R-:W-:Y:S01]  /*20eb0*/  STL [R1+0x183c], R12 ;  /* 0x00183c0c01007387 */ /* 0x010fe20000100800 */
[----:B0-----:R-:W-:Y:S02]  /*20ec0*/  @!P2 IMAD.MOV.U32 R15, RZ, RZ, R6 ;  /* 0x000000ffff0fa224 */ /* 0x001fe400078e0006 */
[----:B------:R-:W-:-:S05]  /*20ed0*/  @!P2 IMAD.MOV.U32 R14, RZ, RZ, R5 ;  /* 0x000000ffff0ea224 */ /* 0x000fca00078e0005 */
[----:B------:R-:W4:Y:S04]  /*20ee0*/  @!P2 LDG.E.U16 R23, desc[UR12][R14.64] ;  /* 0x0000000c0e17a981 */ /* 0x000f28000c1e1500 */
[----:B------:R-:W-:Y:S04]  /*20ef0*/  STL [R1+0x1840], R13 ;  /* 0x0018400d01007387 */ /* 0x000fe80000100800 */
[----:B--2---:R-:W-:Y:S04]  /*20f00*/  STL [R1+0x1844], R17 ;  /* 0x0018441101007387 */ /* 0x004fe80000100800 */
[----:B------:R-:W-:Y:S04]  /*20f10*/  STL [R1+0x181c], R19 ;  /* 0x00181c1301007387 */ /* 0x000fe80000100800 */
[----:B---3--:R0:W-:Y:S04]  /*20f20*/  STL [R1+0x1820], R21 ;  /* 0x0018201501007387 */ /* 0x0081e80000100800 */
[----:B0-----:R-:W2:Y:S04]  /*20f30*/  LDL.LU R21, [R1+0x108] ;  /* 0x0001080001157983 */ /* 0x001ea80000300800 */
[----:B------:R-:W3:Y:S04]  /*20f40*/  LDL.LU R19, [R1+0xec] ;  /* 0x0000ec0001137983 */ /* 0x000ee80000300800 */
        /* <DEDUP_REMOVED lines=15> */
[----:B------:R-:W2:Y:S04]  /*21040*/  LDL R14, [R1+0x31c] ;  /* 0x00031c00010e7983 */ /* 0x000ea80000100800 */
[----:B------:R-:W2:Y:S01]  /*21050*/  LDL R15, [R1+0x320] ;  /* 0x00032000010f7983 */ /* 0x000ea20000100800 */
[----:B------:R-:W-:-:S03]  /*21060*/  PRMT R25, RZ, 0x7610, R25 ;  /* 0x00007610ff197816 */ /* 0x000fc60000000019 */
[----:B----4-:R0:W-:Y:S04]  /*21070*/  STL [R1+0x1824], R23 ;  /* 0x0018241701007387 */ /* 0x0101e80000100800 */
[----:B0-----:R-:W4:Y:S01]  /*21080*/  LDL.LU R23, [R1+0x10c] ;  /* 0x00010c0001177983 */ /* 0x001f220000300800 */
        /* <DEDUP_REMOVED lines=9> */
[----:B------:R-:W-:Y:S01]  /*21120*/  @!P2 LOP3.LUT R15, R15, R14, RZ, 0x3c, !PT ;  /* 0x0000000e0f0fa212 */ /* 0x000fe200078e3cff */
[----:B--2---:R0:W-:Y:S04]  /*21130*/  STL [R1+0x1848], R25 ;  /* 0x0018481901007387 */ /* 0x0041e80000100800 */
[----:B------:R1:W2:Y:S04]  /*21140*/  @!P2 LDG.E.U16 R27, desc[UR12][R14.64] ;  /* 0x0000000c0e1ba981 */ /* 0x0002a8000c1e1500 */
[----:B------:R-:W1:Y:S04]  /*21150*/  LDL R14, [R1+0x294] ;  /* 0x00029400010e7983 */ /* 0x000e680000100800 */
[----:B------:R-:W1:Y:S01]  /*21160*/  LDL R15, [R1+0x298] ;  /* 0x00029800010f7983 */ /* 0x000e620000100800 */
[----:B------:R-:W-:Y:S01]  /*21170*/  PRMT R29, RZ, 0x7610, R29 ;  /* 0x00007610ff1d7816 */ /* 0x000fe2000000001d */
[----:B0-----:R-:W0:Y:S01]  /*21180*/  S2R R25, SR_TID.X ;  /* 0x0000000000197919 */ /* 0x001e220000002100 */
[----:B-1----:R-:W-:-:S04]  /*21190*/  @!P2 LOP3.LUT R15, R15, R14, RZ, 0x3c, !PT ;  /* 0x0000000e0f0fa212 */ /* 0x002fc800078e3cff */
[----:B------:R-:W-:-:S04]  /*211a0*/  @!P2 LOP3.LUT R14, R15, R14, RZ, 0x3c, !PT ;  /* 0x0000000e0f0ea212 */ /* 0x000fc800078e3cff */
[----:B------:R-:W-:Y:S01]  /*211b0*/  @!P2 LOP3.LUT R15, R15, R14, RZ, 0x3c, !PT ;  /* 0x0000000e0f0fa212 */ /* 0x000fe200078e3cff */
[----:B--2---:R1:W-:Y:S04]  /*211c0*/  STL [R1+0x1864], R27 ;  /* 0x0018641b01007387 */ /* 0x0043e80000100800 */
[----:B------:R-:W2:Y:S04]  /*211d0*/  @!P2 LDG.E.U16 R29, desc[UR12][R14.64] ;  /* 0x0000000c0e1da981 */ /* 0x000ea8000c1e1500 */
[----:B------:R-:W2:Y:S01]  /*211e0*/  LDL.LU R15, [R1+0x13c] ;  /* 0x00013c00010f7983 */ /* 0x000ea20000300800 */
[----:B0-----:R-:W-:-:S05]  /*211f0*/  LOP3.LUT R25, R25, 0x7f, RZ, 0xc0, !PT ;  /* 0x0000007f19197812 */ /* 0x001fca00078ec0ff */
[----:B------:R-:W-:-:S05]  /*21200*/  IMAD.SHL.U32 R25, R25, 0x2, RZ ;  /* 0x0000000219197824 */ /* 0x000fca00078e00ff */
[----:B-1----:R-:W-:-:S05]  /*21210*/  LOP3.LUT R27, R25, 0x40, RZ, 0x3c, !PT ;  /* 0x00000040191b7812 */ /* 0x002fca00078e3cff */
[----:B--2---:R-:W-:Y:S04]  /*21220*/  STS.U16 [R27+UR5+0x3900], R15 ;  /* 0x0039000f1b007988 */ /* 0x004fe80008000405 */
[----:B----4-:R-:W-:Y:S04]  /*21230*/  STS.U16 [R27+UR5+0x4800], R23 ;  /* 0x004800171b007988 */ /* 0x010fe80008000405 */
[----:B------:R-:W-:Y:S04]  /*21240*/  STS.U16 [R27+UR5+0x4900], R21 ;  /* 0x004900151b007988 */ /* 0x000fe80008000405 */
[----:B---3--:R-:W-:Y:S04]  /*21250*/  STS.U16 [R27+UR5+0x5800], R19 ;  /* 0x005800131b007988 */ /* 0x008fe80008000405 */
[----:B------:R-:W-:Y:S04]  /*21260*/  STS.U16 [R27+UR5+0x5900], R17 ;  /* 0x005900111b007988 */ /* 0x000fe80008000405 */
[----:B------:R-:W-:Y:S04]  /*21270*/  STS.U16 [R27+UR5+0x6800], R13 ;  /* 0x0068000d1b007988 */ /* 0x000fe80008000405 */
[----:B------:R-:W-:Y:S04]  /*21280*/  STS.U16 [R27+UR5+0x6900], R12 ;  /* 0x0069000c1b007988 */ /* 0x000fe80008000405 */
[----:B------:R-:W-:Y:S04]  /*21290*/  STS.U16 [R27+UR5+0x7800], R11 ;  /* 0x0078000b1b007988 */ /* 0x000fe80008000405 */
[----:B------:R-:W-:Y:S04]  /*212a0*/  STS.U16 [R27+UR5+0x7900], R10 ;  /* 0x0079000a1b007988 */ /* 0x000fe80008000405 */
[----:B------:R0:W-:Y:S04]  /*212b0*/  STS.U16 [R27+UR5+0x8800], R9 ;  /* 0x008800091b007988 */ /* 0x0001e80008000405 */
[----:B------:R1:W-:Y:S04]  /*212c0*/  STS.U16 [R27+UR5+0x8900], R8 ;  /* 0x008900081b007988 */ /* 0x0003e80008000405 */
[----:B------:R2:W-:Y:S04]  /*212d0*/  STS.U16 [R27+UR5+0x9800], R7 ;  /* 0x009800071b007988 */ /* 0x0005e80008000405 */
[----:B------:R3:W-:Y:S04]  /*212e0*/  STS.U16 [R27+UR5+0x9900], R6 ;  /* 0x009900061b007988 */ /* 0x0007e80008000405 */
[----:B------:R-:W-:Y:S04]  /*212f0*/  STS.U16 [R27+UR5+0xa800], R5 ;  /* 0x00a800051b007988 */ /* 0x000fe80008000405 */
[----:B------:R4:W-:Y:S04]  /*21300*/  STS.U16 [R27+UR5+0xa900], R16 ;  /* 0x00a900101b007988 */ /* 0x0009e80008000405 */
[----:B------:R2:W-:Y:S04]  /*21310*/  STS.U16 [R27+UR5+0xb800], R18 ;  /* 0x00b800121b007988 */ /* 0x0005e80008000405 */
[----:B0-----:R-:W4:Y:S04]  /*21320*/  LDL.LU R9, [R1+0x184] ;  /* 0x0001840001097983 */ /* 0x001f280000300800 */
[----:B-1----:R-:W4:Y:S04]  /*21330*/  LDL.LU R8, [R1+0x180] ;  /* 0x0001800001087983 */ /* 0x002f280000300800 */
[----:B--2---:R-:W2:Y:S04]  /*21340*/  LDL.LU R7, [R1+0x16c] ;  /* 0x00016c0001077983 */ /* 0x004ea80000300800 */
[----:B---3--:R-:W3:Y:S04]  /*21350*/  LDL.LU R6, [R1+0x168] ;  /* 0x0001680001067983 */ /* 0x008ee80000300800 */
[----:B----4-:R-:W4:Y:S04]  /*21360*/  LDL.LU R16, [R1+0x154] ;  /* 0x0001540001107983 */ /* 0x010f280000300800 */
[----:B------:R-:W4:Y:S04]  /*21370*/  LDL.LU R18, [R1+0x150] ;  /* 0x0001500001127983 */ /* 0x000f280000300800 */
[----:B------:R-:W4:Y:S04]  /*21380*/  LDL.LU R14, [R1+0xc4] ;  /* 0x0000c400010e7983 */ /* 0x000f280000300800 */
[----:B------:R-:W4:Y:S04]  /*21390*/  LDL.LU R15, [R1+0xc0] ;  /* 0x0000c000010f7983 */ /* 0x000f280000300800 */
[----:B------:R-:W4:Y:S04]  /*213a0*/  LDL.LU R23, [R1+0xa4] ;  /* 0x0000a40001177983 */ /* 0x000f280000300800 */
[----:B------:R-:W4:Y:S04]  /*213b0*/  LDL.LU R21, [R1+0xa0] ;  /* 0x0000a00001157983 */ /* 0x000f280000300800 */
[----:B------:R-:W-:Y:S04]  /*213c0*/  STS.U16 [R27+UR5+0xb900], R24 ;  /* 0x00b900181b007988 */ /* 0x000fe80008000405 */
[----:B------:R-:W4:Y:S04]  /*213d0*/  LDL.LU R19, [R1+0x84] ;  /* 0x0000840001137983 */ /* 0x000f280000300800 */
[----:B------:R-:W-:Y:S04]  /*213e0*/  STS.U16 [R27+UR5+0xc800], R26 ;  /* 0x00c8001a1b007988 */ /* 0x000fe80008000405 */
[----:B------:R-:W4:Y:S04]  /*213f0*/  LDL.LU R17, [R1+0x80] ;  /* 0x0000800001117983 */ /* 0x000f280000300800 */
[----:B------:R0:W-:Y:S04]  /*21400*/  STS.U16 [R27+UR5+0xc900], R28 ;  /* 0x00c9001c1b007988 */ /* 0x0001e80008000405 */
[----:B------:R-:W4:Y:S04]  /*21410*/  LDL.LU R13, [R1+0x64] ;  /* 0x00006400010d7983 */ /* 0x000f280000300800 */
[----:B------:R1:W-:Y:S04]  /*21420*/  STS.U16 [R27+UR5+0xd800], R22 ;  /* 0x00d800161b007988 */ /* 0x0003e80008000405 */
[----:B------:R1:W-:Y:S04]  /*21430*/  STS.U16 [R27+UR5+0xd900], R20 ;  /* 0x00d900141b007988 */ /* 0x0003e80008000405 */
[----:B0-----:R-:W4:Y:S04]  /*21440*/  LDL.LU R28, [R1+0x60] ;  /* 0x00006000011c7983 */ /* 0x001f280000300800 */
[----:B------:R-:W4:Y:S04]  /*21450*/  LDL.LU R12, [R1+0x44] ;  /* 0x00004400010c7983 */ /* 0x000f280000300800 */
[----:B------:R-:W4:Y:S04]  /*21460*/  LDL.LU R11, [R1+0x40] ;  /* 0x00004000010b7983 */ /* 0x000f280000300800 */
[----:B------:R-:W4:Y:S04]  /*21470*/  LDL.LU R10, [R1+0x24] ;  /* 0x00002400010a7983 */ /* 0x000f280000300800 */
[----:B------:R-:W4:Y:S04]  /*21480*/  LDL.LU R5, [R1+0x20] ;  /* 0x0000200001057983 */ /* 0x000f280000300800 */
[----:B------:R-:W4:Y:S04]  /*21490*/  LDL.LU R24, [R1+0x4] ;  /* 0x0000040001187983 */ /* 0x000f280000300800 */
[----:B------:R-:W4:Y:S04]  /*214a0*/  LDL.LU R26, [R1] ;  /* 0x00000000011a7983 */ /* 0x000f280000300800 */
[----:B-1----:R-:W4:Y:S04]  /*214b0*/  LDL.LU R22, [R1+0xe0] ;  /* 0x0000e00001167983 */ /* 0x002f280000300800 */
[----:B------:R-:W4:Y:S04]  /*214c0*/  LDL.LU R20, [R1+0xe4] ;  /* 0x0000e40001147983 */ /* 0x000f280000300800 */
[----:B------:R0:W-:Y:S04]  /*214d0*/  STS.U16 [R27+UR5+0xe800], R0 ;  /* 0x00e800001b007988 */ /* 0x0001e80008000405 */
[----:B------:R1:W-:Y:S04]  /*214e0*/  STS.U16 [R27+UR5+0xe900], R2 ;  /* 0x00e900021b007988 */ /* 0x0003e80008000405 */
[----:B------:R1:W-:Y:S04]  /*214f0*/  STS.U16 [R27+UR5+0xf800], R3 ;  /* 0x00f800031b007988 */ /* 0x0003e80008000405 */
[----:B------:R1:W-:Y:S04]  /*21500*/  STS.U16 [R27+UR5+0xf900], R4 ;  /* 0x00f900041b007988 */ /* 0x0003e80008000405 */
[----:B0-----:R-:W4:Y:S04]  /*21510*/  LDL.LU R0, [R1+0x100] ;  /* 0x0001000001007983 */ /* 0x001f280000300800 */
[----:B-1----:R-:W4:Y:S04]  /*21520*/  LDL.LU R2, [R1+0x104] ;  /* 0x0001040001027983 */ /* 0x002f280000300800 */
[----:B------:R-:W4:Y:S04]  /*21530*/  LDL.LU R3, [R1+0x134] ;  /* 0x0001340001037983 */ /* 0x000f280000300800 */
[----:B------:R-:W4:Y:S04]  /*21540*/  LDL.LU R27, [R1+0x1864] ;  /* 0x00186400011b7983 */ /* 0x000f280000300800 */
[----:B------:R-:W4:Y:S01]  /*21550*/  LDL.LU R4, [R1+0x138] ;  /* 0x0001380001047983 */ /* 0x000f220000300800 */
[----:B------:R-:W-:-:S05]  /*21560*/  LOP3.LUT R25, R25, 0x50, RZ, 0x3c, !PT ;  /* 0x0000005019197812 */ /* 0x000fca00078e3cff */
[----:B------:R0:W-:Y:S04]  /*21570*/  STS.U16 [R25+UR5+0xa00], R9 ;  /* 0x000a000919007988 */ /* 0x0001e80008000405 */
[----:B------:R1:W-:Y:S04]  /*21580*/  STS.U16 [R25+UR5+0xb00], R8 ;  /* 0x000b000819007988 */ /* 0x0003e80008000405 */
[----:B--2---:R2:W-:Y:S04]  /*21590*/  STS.U16 [R25+UR5+0x1a00], R7 ;  /* 0x001a000719007988 */ /* 0x0045e80008000405 */
[----:B---3--:R3:W-:Y:S04]  /*215a0*/  STS.U16 [R25+UR5+0x1b00], R6 ;  /* 0x001b000619007988 */ /* 0x0087e80008000405 */
[----:B----4-:R4:W-:Y:S04]  /*215b0*/  STS.U16 [R25+UR5+0x2a00], R16 ;  /* 0x002a001019007988 */ /* 0x0109e80008000405 */
[----:B------:R2:W-:Y:S04]  /*215c0*/  STS.U16 [R25+UR5+0x2b00], R18 ;  /* 0x002b001219007988 */ /* 0x0005e80008000405 */
[----:B0-----:R-:W4:Y:S04]  /*215d0*/  LDL.LU R9, [R1+0x1860] ;  /* 0x0018600001097983 */ /* 0x001f280000300800 */
[----:B-1----:R-:W4:Y:S04]  /*215e0*/  LDL.LU R8, [R1+0x185c] ;  /* 0x00185c0001087983 */ /* 0x002f280000300800 */
[----:B--2---:R-:W2:Y:S04]  /*215f0*/  LDL.LU R7, [R1+0x1858] ;  /* 0x0018580001077983 */ /* 0x004ea80000300800 */
[----:B---3--:R-:W3:Y:S04]  /*21600*/  LDL.LU R6, [R1+0x1854] ;  /* 0x0018540001067983 */ /* 0x008ee80000300800 */
[----:B----4-:R-:W4:Y:S04]  /*21610*/  LDL.LU R16, [R1+0x1850] ;  /* 0x0018500001107983 */ /* 0x010f280000300800 */
        /* <DEDUP_REMOVED lines=13> */
[----:B------:R-:W-:Y:S04]  /*216f0*/  STS.U16 [R25+UR5+0x9a00], R13 ;  /* 0x009a000d19007988 */ /* 0x000fe80008000405 */
[----:B------:R1:W-:Y:S04]  /*21700*/  STS.U16 [R25+UR5+0x9b00], R28 ;  /* 0x009b001c19007988 */ /* 0x0003e80008000405 */
[----:B0-----:R-:W3:Y:S01]  /*21710*/  LDL.LU R17, [R1+0x17c] ;  /* 0x00017c0001117983 */ /* 0x001ee20000300800 */
[----:B-1----:R-:W0:Y:S03]  /*21720*/  S2R R28, SR_TID.X ;  /* 0x00000000001c7919 */ /* 0x002e260000002100 */
[----:B------:R1:W-:Y:S04]  /*21730*/  STS.U16 [R25+UR5+0xaa00], R12 ;  /* 0x00aa000c19007988 */ /* 0x0003e80008000405 */
[----:B------:R0:W-:Y:S04]  /*21740*/  STS.U16 [R25+UR5+0xab00], R11 ;  /* 0x00ab000b19007988 */ /* 0x0001e80008000405 */
[----:B------:R-:W3:Y:S04]  /*21750*/  LDL.LU R13, [R1+0x178] ;  /* 0x00017800010d7983 */ /* 0x000ee80000300800 */
[----:B------:R0:W-:Y:S04]  /*21760*/  STS.U16 [R25+UR5+0xba00], R10 ;  /* 0x00ba000a19007988 */ /* 0x0001e80008000405 */
[----:B------:R0:W-:Y:S04]  /*21770*/  STS.U16 [R25+UR5+0xbb00], R5 ;  /* 0x00bb000519007988 */ /* 0x0001e80008000405 */
[----:B------:R-:W-:Y:S04]  /*21780*/  STS.U16 [R25+UR5+0xca00], R24 ;  /* 0x00ca001819007988 */ /* 0x000fe80008000405 */
[----:B------:R0:W-:Y:S04]  /*21790*/  STS.U16 [R25+UR5+0xcb00], R26 ;  /* 0x00cb001a19007988 */ /* 0x0001e80008000405 */
[----:B-1----:R-:W3:Y:S04]  /*217a0*/  LDL.LU R12, [R1+0x164] ;  /* 0x00016400010c7983 */ /* 0x002ee80000300800 */
[----:B0-----:R-:W3:Y:S04]  /*217b0*/  LDL.LU R11, [R1+0x160] ;  /* 0x00016000010b7983 */ /* 0x001ee80000300800 */
[----:B------:R-:W3:Y:S04]  /*217c0*/  LDL.LU R10, [R1+0x14c] ;  /* 0x00014c00010a7983 */ /* 0x000ee80000300800 */
[----:B------:R-:W3:Y:S04]  /*217d0*/  LDL.LU R5, [R1+0x148] ;  /* 0x0001480001057983 */ /* 0x000ee80000300800 */
[----:B------:R-:W3:Y:S01]  /*217e0*/  LDL.LU R26, [R1+0x11c] ;  /* 0x00011c00011a7983 */ /* 0x000ee20000300800 */
[----:B------:R-:W-:-:S05]  /*217f0*/  LOP3.LUT R28, R28, 0x7f, RZ, 0xc0, !PT ;  /* 0x0000007f1c1c7812 */ /* 0x000fca00078ec0ff */
[----:B------:R-:W-:Y:S02]  /*21800*/  IMAD.SHL.U32 R3, R28, 0x2, RZ ;  /* 0x000000021c037824 */ /* 0x000fe400078e00ff */
        /* <DEDUP_REMOVED lines=11> */
[----:B------:R-:W-:-:S03]  /*218c0*/  LOP3.LUT R23, R3, 0x60, RZ, 0x3c, !PT ;  /* 0x0000006003177812 */ /* 0x000fc600078e3cff */
[----:B--2---:R0:W-:Y:S04]  /*218d0*/  STS.U16 [R25+UR5+0xda00], R18 ;  /* 0x00da001219007988 */ /* 0x0041e80008000405 */
[----:B----4-:R1:W-:Y:S04]  /*218e0*/  STS.U16 [R25+UR5+0xdb00], R16 ;  /* 0x00db001019007988 */ /* 0x0103e80008000405 */
[----:B---3--:R2:W-:Y:S04]  /*218f0*/  STS.U16 [R25+UR5+0xea00], R6 ;  /* 0x00ea000619007988 */ /* 0x0085e80008000405 */
[----:B------:R3:W-:Y:S04]  /*21900*/  STS.U16 [R25+UR5+0xeb00], R7 ;  /* 0x00eb000719007988 */ /* 0x0007e80008000405 */
[----:B------:R4:W-:Y:S04]  /*21910*/  STS.U16 [R25+UR5+0xfa00], R8 ;  /* 0x00fa000819007988 */ /* 0x0009e80008000405 */
[----:B------:R2:W-:Y:S04]  /*21920*/  STS.U16 [R25+UR5+0xfb00], R9 ;  /* 0x00fb000919007988 */ /* 0x0005e80008000405 */
[----:B0-----:R-:W3:Y:S04]  /*21930*/  LDL.LU R18, [R1+0xb8] ;  /* 0x0000b80001127983 */ /* 0x001ee80000300800 */
[----:B-1----:R-:W3:Y:S04]  /*21940*/  LDL.LU R16, [R1+0xbc] ;  /* 0x0000bc0001107983 */ /* 0x002ee80000300800 */
[----:B--2---:R-:W2:Y:S04]  /*21950*/  LDL.LU R6, [R1+0xd8] ;  /* 0x0000d80001067983 */ /* 0x004ea80000300800 */
[----:B---3--:R-:W3:Y:S04]  /*21960*/  LDL.LU R7, [R1+0xdc] ;  /* 0x0000dc0001077983 */ /* 0x008ee80000300800 */
[----:B----4-:R-:W4:Y:S04]  /*21970*/  LDL.LU R8, [R1+0xf8] ;  /* 0x0000f80001087983 */ /* 0x010f280000300800 */
[----:B------:R-:W2:Y:S04]  /*21980*/  LDL.LU R25, [R1+0x1848] ;  /* 0x0018480001197983 */ /* 0x000ea80000300800 */
[----:B------:R-:W2:Y:S04]  /*21990*/  LDL.LU R9, [R1+0xfc] ;  /* 0x0000fc0001097983 */ /* 0x000ea80000300800 */
[----:B------:R0:W-:Y:S04]  /*219a0*/  STS.U16 [R23+UR5+0xc00], R17 ;  /* 0x000c001117007988 */ /* 0x0001e80008000405 */
[----:B------:R1:W-:Y:S04]  /*219b0*/  STS.U16 [R23+UR5+0xd00], R13 ;  /* 0x000d000d17007988 */ /* 0x0003e80008000405 */
[----:B0-----:R-:W3:Y:S04]  /*219c0*/  LDL.LU R17, [R1+0x1844] ;  /* 0x0018440001117983 */ /* 0x001ee80000300800 */
[----:B------:R0:W-:Y:S04]  /*219d0*/  STS.U16 [R23+UR5+0x1c00], R12 ;  /* 0x001c000c17007988 */ /* 0x0001e80008000405 */
[----:B-1----:R-:W3:Y:S04]  /*219e0*/  LDL.LU R13, [R1+0x1840] ;  /* 0x00184000010d7983 */ /* 0x002ee80000300800 */
[----:B------:R1:W-:Y:S04]  /*219f0*/  STS.U16 [R23+UR5+0x1d00], R11 ;  /* 0x001d000b17007988 */ /* 0x0003e80008000405 */
[----:B------:R0:W-:Y:S04]  /*21a00*/  STS.U16 [R23+UR5+0x2c00], R10 ;  /* 0x002c000a17007988 */ /* 0x0001e80008000405 */
[----:B------:R1:W-:Y:S04]  /*21a10*/  STS.U16 [R23+UR5+0x2d00], R5 ;  /* 0x002d000517007988 */ /* 0x0003e80008000405 */
[----:B------:R1:W-:Y:S04]  /*21a20*/  STS.U16 [R23+UR5+0x3c00], R26 ;  /* 0x003c001a17007988 */ /* 0x0003e80008000405 */
[----:B0-----:R-:W3:Y:S04]  /*21a30*/  LDL.LU R12, [R1+0x183c] ;  /* 0x00183c00010c7983 */ /* 0x001ee80000300800 */
[----:B-1----:R-:W3:Y:S04]  /*21a40*/  LDL.LU R11, [R1+0x1838] ;  /* 0x00183800010b7983 */ /* 0x002ee80000300800 */
[----:B------:R-:W3:Y:S04]  /*21a50*/  LDL.LU R10, [R1+0x1834] ;  /* 0x00183400010a7983 */ /* 0x000ee80000300800 */
[----:B------:R-:W3:Y:S04]  /*21a60*/  LDL.LU R5, [R1+0x1830] ;  /* 0x0018300001057983 */ /* 0x000ee80000300800 */
[----:B------:R-:W3:Y:S04]  /*21a70*/  LDL.LU R26, [R1+0x182c] ;  /* 0x00182c00011a7983 */ /* 0x000ee80000300800 */
[----:B------:R0:W-:Y:S04]  /*21a80*/  STS.U16 [R23+UR5+0x3d00], R28 ;  /* 0x003d001c17007988 */ /* 0x0001e80008000405 */
[----:B0-----:R-:W3:Y:S04]  /*21a90*/  LDL.LU R28, [R1+0x1828] ;  /* 0x00182800011c7983 */ /* 0x001ee80000300800 */
[----:B--2---:R-:W-:Y:S04]  /*21aa0*/  STS.U16 [R23+UR5+0x4c00], R9 ;  /* 0x004c000917007988 */ /* 0x004fe80008000405 */
[----:B----4-:R-:W-:Y:S04]  /*21ab0*/  STS.U16 [R23+UR5+0x4d00], R8 ;  /* 0x004d000817007988 */ /* 0x010fe80008000405 */
[----:B---3--:R-:W-:Y:S04]  /*21ac0*/  STS.U16 [R23+UR5+0x5c00], R7 ;  /* 0x005c000717007988 */ /* 0x008fe80008000405 */
        /* <DEDUP_REMOVED lines=13> */
[----:B0-----:R-:W3:Y:S04]  /*21ba0*/  LDL.LU R21, [R1+0x174] ;  /* 0x0001740001157983 */ /* 0x001ee80000300800 */
[----:B------:R-:W4:Y:S04]  /*21bb0*/  LDL.LU R15, [R1+0x170] ;  /* 0x00017000010f7983 */ /* 0x000f280000300800 */
[----:B-1----:R-:W4:Y:S04]  /*21bc0*/  LDL.LU R19, [R1+0x15c] ;  /* 0x00015c0001137983 */ /* 0x002f280000300800 */
[----:B--2---:R-:W2:Y:S04]  /*21bd0*/  LDL.LU R24, [R1+0x158] ;  /* 0x0001580001187983 */ /* 0x004ea80000300800 */
        /* <DEDUP_REMOVED lines=12> */
[----:B------:R0:W-:Y:S04]  /*21ca0*/  STS.U16 [R23+UR5+0xcc00], R28 ;  /* 0x00cc001c17007988 */ /* 0x0001e80008000405 */
[----:B------:R1:W-:Y:S04]  /*21cb0*/  STS.U16 [R23+UR5+0xcd00], R26 ;  /* 0x00cd001a17007988 */ /* 0x0003e80008000405 */
[----:B------:R0:W-:Y:S04]  /*21cc0*/  STS.U16 [R23+UR5+0xdc00], R5 ;  /* 0x00dc000517007988 */ /* 0x0001e80008000405 */
[----:B------:R0:W-:Y:S04]  /*21cd0*/  STS.U16 [R23+UR5+0xdd00], R10 ;  /* 0x00dd000a17007988 */ /* 0x0001e80008000405 */
[----:B------:R1:W-:Y:S04]  /*21ce0*/  STS.U16 [R23+UR5+0xec00], R11 ;  /* 0x00ec000b17007988 */ /* 0x0003e80008000405 */
[----:B------:R1:W-:Y:S04]  /*21cf0*/  STS.U16 [R23+UR5+0xed00], R12 ;  /* 0x00ed000c17007988 */ /* 0x0003e80008000405 */
[----:B0-----:R-:W2:Y:S04]  /*21d00*/  LDL.LU R28, [R1+0xd0] ;  /* 0x0000d000011c7983 */ /* 0x001ea80000300800 */
[----:B-1----:R-:W2:Y:S04]  /*21d10*/  LDL.LU R26, [R1+0xd4] ;  /* 0x0000d400011a7983 */ /* 0x002ea80000300800 */
[----:B------:R-:W2:Y:S04]  /*21d20*/  LDL.LU R5, [R1+0xf0] ;  /* 0x0000f00001057983 */ /* 0x000ea80000300800 */
[----:B------:R-:W2:Y:S04]  /*21d30*/  LDL.LU R10, [R1+0xf4] ;  /* 0x0000f400010a7983 */ /* 0x000ea80000300800 */
[----:B------:R-:W2:Y:S04]  /*21d40*/  LDL.LU R11, [R1+0x110] ;  /* 0x00011000010b7983 */ /* 0x000ea80000300800 */
[----:B------:R-:W2:Y:S04]  /*21d50*/  LDL.LU R12, [R1+0x114] ;  /* 0x00011400010c7983 */ /* 0x000ea80000300800 */
[----:B------:R0:W-:Y:S04]  /*21d60*/  STS.U16 [R23+UR5+0xfc00], R13 ;  /* 0x00fc000d17007988 */ /* 0x0001e80008000405 */
[----:B------:R1:W-:Y:S04]  /*21d70*/  STS.U16 [R23+UR5+0xfd00], R17 ;  /* 0x00fd001117007988 */ /* 0x0003e80008000405 */
[----:B0-----:R-:W2:Y:S04]  /*21d80*/  LDL.LU R13, [R1+0x140] ;  /* 0x00014000010d7983 */ /* 0x001ea80000300800 */
[----:B-1----:R-:W2:Y:S04]  /*21d90*/  LDL.LU R23, [R1+0x1824] ;  /* 0x0018240001177983 */ /* 0x002ea80000300800 */
[----:B------:R-:W2:Y:S01]  /*21da0*/  LDL.LU R17, [R1+0x144] ;  /* 0x0001440001117983 */ /* 0x000ea20000300800 */
[----:B------:R-:W-:-:S05]  /*21db0*/  LOP3.LUT R3, R3, 0x70, RZ, 0x3c, !PT ;  /* 0x0000007003037812 */ /* 0x000fca00078e3cff */
[----:B---3--:R0:W-:Y:S04]  /*21dc0*/  STS.U16 [R3+UR5+0xe00], R21 ;  /* 0x000e001503007988 */ /* 0x0081e80008000405 */
[----:B----4-:R1:W-:Y:S04]  /*21dd0*/  STS.U16 [R3+UR5+0xf00], R15 ;  /* 0x000f000f03007988 */ /* 0x0103e80008000405 */
[----:B------:R3:W-:Y:S04]  /*21de0*/  STS.U16 [R3+UR5+0x1e00], R19 ;  /* 0x001e001303007988 */ /* 0x0007e80008000405 */
[----:B--2---:R2:W-:Y:S04]  /*21df0*/  STS.U16 [R3+UR5+0x1f00], R24 ;  /* 0x001f001803007988 */ /* 0x0045e80008000405 */
[----:B0-----:R-:W4:Y:S04]  /*21e00*/  LDL.LU R21, [R1+0x1820] ;  /* 0x0018200001157983 */ /* 0x001f280000300800 */
[----:B-1----:R-:W4:Y:S04]  /*21e10*/  LDL.LU R15, [R1+0x290] ;  /* 0x00029000010f7983 */ /* 0x002f280000300800 */
[----:B---3--:R-:W3:Y:S04]  /*21e20*/  LDL.LU R19, [R1+0x181c] ;  /* 0x00181c0001137983 */ /* 0x008ee80000300800 */
[----:B--2---:R-:W2:Y:S04]  /*21e30*/  LDL.LU R24, [R1+0x1818] ;  /* 0x0018180001187983 */ /* 0x004ea80000300800 */
        /* <DEDUP_REMOVED lines=16> */
[----:B0-----:R-:W4:Y:S04]  /*21f40*/  LDL R28, [R1+0xdb0] ;  /* 0x000db000011c7983 */ /* 0x001f280000100800 */
[----:B-1----:R-:W4:Y:S04]  /*21f50*/  LDL R2, [R1+0x128] ;  /* 0x0001280001027983 */ /* 0x002f280000100800 */
[----:B------:R0:W-:Y:S04]  /*21f60*/  STS.U16 [R3+UR5+0xae00], R0 ;  /* 0x00ae000003007988 */ /* 0x0001e80008000405 */
[----:B0-----:R-:W4:Y:S04]  /*21f70*/  LDL R0, [R1+0x130] ;  /* 0x0001300001007983 */ /* 0x001f280000100800 */
[----:B------:R-:W-:Y:S04]  /*21f80*/  STS.U16 [R3+UR5+0xaf00], R20 ;  /* 0x00af001403007988 */ /* 0x000fe80008000405 */
[----:B------:R-:W-:Y:S04]  /*21f90*/  STS.U16 [R3+UR5+0xbe00], R22 ;  /* 0x00be001603007988 */ /* 0x000fe80008000405 */
[----:B------:R-:W-:Y:S04]  /*21fa0*/  STS.U16 [R3+UR5+0xbf00], R14 ;  /* 0x00bf000e03007988 */ /* 0x000fe80008000405 */
[----:B--2---:R-:W-:Y:S04]  /*21fb0*/  STS.U16 [R3+UR5+0xce00], R24 ;  /* 0x00ce001803007988 */ /* 0x004fe80008000405 */
[----:B---3--:R-:W-:Y:S04]  /*21fc0*/  STS.U16 [R3+UR5+0xcf00], R19 ;  /* 0x00cf001303007988 */ /* 0x008fe80008000405 */
[----:B----4-:R-:W-:Y:S04]  /*21fd0*/  STS.U16 [R3+UR5+0xde00], R21 ;  /* 0x00de001503007988 */ /* 0x010fe80008000405 */
[----:B------:R-:W-:Y:S04]  /*21fe0*/  STS.U16 [R3+UR5+0xdf00], R23 ;  /* 0x00df001703007988 */ /* 0x000fe80008000405 */
[----:B------:R-:W-:Y:S04]  /*21ff0*/  STS.U16 [R3+UR5+0xee00], R25 ;  /* 0x00ee001903007988 */ /* 0x000fe80008000405 */
[----:B------:R-:W-:Y:S04]  /*22000*/  STS.U16 [R3+UR5+0xef00], R27 ;  /* 0x00ef001b03007988 */ /* 0x000fe80008000405 */
[----:B------:R-:W-:Y:S04]  /*22010*/  STS.U16 [R3+UR5+0xfe00], R15 ;  /* 0x00fe000f03007988 */ /* 0x000fe80008000405 */
[----:B------:R0:W-:Y:S01]  /*22020*/  STS.U16 [R3+UR5+0xff00], R29 ;  /* 0x00ff001d03007988 */ /* 0x0001e20008000405 */
[----:B------:R-:W-:Y:S06]  /*22030*/  BAR.SYNC.DEFER_BLOCKING 0x0 ;  /* 0x0000000000007b1d */ /* 0x000fec0000010000 */
[----:B0-----:R-:W2:Y:S04]  /*22040*/  LDL R29, [R1+0x12c] ;  /* 0x00012c00011d7983 */ /* 0x001ea80000100800 */
[----:B------:R-:W0:Y:S04]  /*22050*/  LDSM.16.M88.4 R12, [R2+UR5+0x4000] ;  /* 0x00400005020c783b */ /* 0x000e280008000200 */
[----:B------:R-:W1:Y:S04]  /*22060*/  LDSM.16.M88.4 R16, [R2+UR5+0x8000] ;  /* 0x008000050210783b */ /* 0x000e680008000200 */
[----:B------:R-:W3:Y:S04]  /*22070*/  LDSM.16.M88.4 R8, [R2+UR5] ;  /* 0x000000050208783b */ /* 0x000ee80008000200 */
[----:B------:R-:W4:Y:S04]  /*22080*/  LDSM.16.M88.4 R20, [R2+UR5+0xc000] ;  /* 0x00c000050214783b */ /* 0x000f280008000200 */
[----:B------:R-:W-:Y:S04]  /*22090*/  LDSM.16.MT88.4 R24, [R0+UR5+0x10400] ;  /* 0x010400050018783b */ /* 0x000fe80008004200 */
[----:B0-----:R0:W-:Y:S04]  /*220a0*/  STL [R1+0x17d8], R15 ;  /* 0x0017d80f01007387 */ /* 0x0011e80000100800 */
[----:B-1----:R-:W-:Y:S04]  /*220b0*/  STL.64 [R1+0x20], R16 ;  /* 0x0000201001007387 */ /* 0x002fe80000100a00 */
[----:B------:R-:W-:Y:S01]  /*220c0*/  STL.64 [R1+0x28], R18 ;  /* 0x0000281201007387 */ /* 0x000fe20000100a00 */
[----:B------:R-:W-:-:S02]  /*220d0*/  IMAD.MOV.U32 R3, RZ, RZ, R17 ;  /* 0x000000ffff037224 */ /* 0x000fc400078e0011 */
[----:B0-----:R-:W-:Y:S02]  /*220e0*/  IMAD.MOV.U32 R15, RZ, RZ, R16 ;  /* 0x000000ffff0f7224 */ /* 0x001fe400078e0010 */
[----:B------:R-:W0:Y:S04]  /*220f0*/  LDSM.16.MT88.4 R16, [R0+UR5+0x10000] ;  /* 0x010000050010783b */ /* 0x000e280008004200 */
[----:B---3--:R-:W-:Y:S04]  /*22100*/  STL.64 [R1+0x8], R10 ;  /* 0x0000080a01007387 */ /* 0x008fe80000100a00 */
[----:B------:R-:W-:Y:S04]  /*22110*/  STL [R1+0x16e0], R2 ;  /* 0x0016e00201007387 */ /* 0x000fe80000100800 */
[----:B----4-:R-:W-:Y:S04]  /*22120*/  STL.64 [R1+0x10], R20 ;  /* 0x0000101401007387 */ /* 0x010fe80000100a00 */
[----:B------:R-:W-:Y:S04]  /*22130*/  STL.64 [R1+0x18], R22 ;  /* 0x0000181601007387 */ /* 0x000fe80000100a00 */
[----:B0-----:R-:W-:Y:S04]  /*22140*/  STL.64 [R1+0x17e8], R18 ;  /* 0x0017e81201007387 */ /* 0x001fe80000100a00 */
[----:B------:R0:W-:Y:S04]  /*22150*/  STL.64 [R1+0x17e0], R16 ;  /* 0x0017e01001007387 */ /* 0x0001e80000100a00 */
[----:B0-----:R-:W3:Y:S04]  /*22160*/  LDL.LU.64 R16, [R1+0x1d0] ;  /* 0x0001d00001107983 */ /* 0x001ee80000300a00 */
[----:B------:R-:W4:Y:S04]  /*22170*/  LDL.LU.64 R18, [R1+0x1d8] ;  /* 0x0001d80001127983 */ /* 0x000f280000300a00 */
[----:B--2---:R-:W0:Y:S04]  /*22180*/  LDSM.16.MT88.4 R20, [R29+UR5+0x10400] ;  /* 0x010400051d14783b */ /* 0x004e280008004200 */
[----:B------:R-:W1:Y:S04]  /*22190*/  LDSM.16.MT88.4 R4, [R29+UR5+0x10000] ;  /* 0x010000051d04783b */ /* 0x000e680008004200 */
[----:B----4-:R-:W-:Y:S04]  /*221a0*/  STL.64 [R1+0x17f8], R18 ;  /* 0x0017f81201007387 */ /* 0x010fe80000100a00 */
[----:B---3--:R2:W-:Y:S02]  /*221b0*/  STL.64 [R1+0x17f0], R16 ;  /* 0x0017f01001007387 */ /* 0x0085e40000100a00 */
[----:B--2---:R-:W-:-:S02]  /*221c0*/  IMAD.MOV.U32 R16, RZ, RZ, R15 ;  /* 0x000000ffff107224 */ /* 0x004fc400078e000f */
[----:B------:R-:W-:-:S05]  /*221d0*/  IMAD.MOV.U32 R17, RZ, RZ, R3 ;  /* 0x000000ffff117224 */ /* 0x000fca00078e0003 */
[----:B------:R2:W-:Y:S04]  /*221e0*/  STL.64 [R1+0x1810], R16 ;  /* 0x0018101001007387 */ /* 0x0005e80000100a00 */
[----:B--2---:R-:W1:Y:S04]  /*221f0*/  LDL.LU.64 R16, [R1+0x200] ;  /* 0x0002000001107983 */ /* 0x004e680000300a00 */
[----:B------:R-:W1:Y:S04]  /*22200*/  LDL.LU.64 R18, [R1+0x208] ;  /* 0x0002080001127983 */ /* 0x000e680000300a00 */
[----:B0-----:R-:W-:Y:S04]  /*22210*/  STL [R1+0x17b4], R20 ;  /* 0x0017b41401007387 */ /* 0x001fe80000100800 */
[----:B------:R0:W-:Y:S04]  /*22220*/  STL [R1+0x17b0], R21 ;  /* 0x0017b01501007387 */ /* 0x0001e80000100800 */
[----:B------:R-:W-:Y:S04]  /*22230*/  STL [R1+0x17ac], R22 ;  /* 0x0017ac1601007387 */ /* 0x000fe80000100800 */
[----:B------:R2:W-:Y:S04]  /*22240*/  STL [R1+0x17a8], R23 ;  /* 0x0017a81701007387 */ /* 0x0005e80000100800 */
[----:B0-----:R-:W3:Y:S04]  /*22250*/  LDL.LU.64 R20, [R1+0x210] ;  /* 0x0002100001147983 */ /* 0x001ee80000300a00 */
[----:B--2---:R-:W3:Y:S04]  /*22260*/  LDL.LU.64 R22, [R1+0x218] ;  /* 0x0002180001167983 */ /* 0x004ee80000300a00 */
[----:B------:R-:W-:Y:S04]  /*22270*/  STL.64 [R1+0x1778], R26 ;  /* 0x0017781a01007387 */ /* 0x000fe80000100a00 */
[----:B------:R0:W-:Y:S04]  /*22280*/  STL.64 [R1+0x1770], R24 ;  /* 0x0017701801007387 */ /* 0x0001e80000100a00 */
[----:B0-----:R-:W2:Y:S04]  /*22290*/  LDL.LU.64 R24, [R1+0x10] ;  /* 0x0000100001187983 */ /* 0x001ea80000300a00 */
[----:B------:R-:W4:Y:S01]  /*222a0*/  LDL.LU.64 R26, [R1+0x18] ;  /* 0x00001800011a7983 */ /* 0x000f220000300a00 */
[C---:B-1----:R-:W-:Y:S08]  /*222b0*/  HMMA.16816.F32.BF16 R16, R4.reuse, R12, R16 ;  /* 0x0000000c0410723c */ /* 0x042ff00000041810 */
[----:B---3--:R-:W-:Y:S01]  /*222c0*/  HMMA.16816.F32.BF16 R20, R4, R8, R20 ;  /* 0x000000080414723c */ /* 0x008fe20000041814 */
[----:B----4-:R-:W-:Y:S04]  /*222d0*/  STL.64 [R1+0x1808], R26 ;  /* 0x0018081a01007387 */ /* 0x010fe80000100a00 */
[----:B--2---:R0:W-:-:S14]  /*222e0*/  STL.64 [R1+0x1800], R24 ;  /* 0x0018001801007387 */ /* 0x0041dc0000100a00 */
[----:B------:R-:W-:Y:S02]  /*222f0*/  IMAD.MOV.U32 R15, RZ, RZ, R20 ;  /* 0x000000ffff0f7224 */ /* 0x000fe400078e0014 */
[----:B------:R-:W-:Y:S01]  /*22300*/  IMAD.MOV.U32 R20, RZ, RZ, R16 ;  /* 0x000000ffff147224 */ /* 0x000fe200078e0010 */
[----:B0-----:R-:W2:Y:S04]  /*22310*/  LDL.LU.64 R24, [R1+0x1f0] ;  /* 0x0001f00001187983 */ /* 0x001ea80000300a00 */
[----:B------:R-:W2:Y:S04]  /*22320*/  LDL.LU.64 R26, [R1+0x1f8] ;  /* 0x0001f800011a7983 */ /* 0x000ea80000300a00 */
[----:B------:R0:W-:Y:S04]  /*22330*/  STL [R1+0x74], R21 ;  /* 0x0000741501007387 */ /* 0x0001e80000100800 */
[----:B------:R1:W-:Y:S01]  /*22340*/  STL.64 [R1+0x78], R22 ;  /* 0x0000781601007387 */ /* 0x0003e20000100a00 */
[----:B0-----:R-:W-:-:S03]  /*22350*/  IMAD.MOV.U32 R21, RZ, RZ, R17 ;  /* 0x000000ffff157224 */ /* 0x001fc600078e0011 */
[----:B------:R-:W2:Y:S01]  /*22360*/  LDL.LU.64 R16, [R1+0x1810] ;  /* 0x0018100001107983 */ /* 0x000ea20000300a00 */
[----:B-1----:R-:W-:Y:S02]  /*22370*/  IMAD.MOV.U32 R22, RZ, RZ, R18 ;  /* 0x000000ffff167224 */ /* 0x002fe400078e0012 */
[----:B------:R-:W-:-:S05]  /*22380*/  IMAD.MOV.U32 R23, RZ, RZ, R19 ;  /* 0x000000ffff177224 */ /* 0x000fca00078e0013 */
[----:B------:R-:W-:Y:S04]  /*22390*/  STL.64 [R1+0x17c0], R22 ;  /* 0x0017c01601007387 */ /* 0x000fe80000100a00 */
[----:B------:R0:W-:Y:S04]  /*223a0*/  STL.64 [R1+0x17b8], R20 ;  /* 0x0017b81401007387 */ /* 0x0001e80000100a00 */
[----:B0-----:R-:W3:Y:S04]  /*223b0*/  LDL.LU.64 R20, [R1+0x1c0] ;  /* 0x0001c00001147983 */ /* 0x001ee80000300a00 */
[----:B------:R-:W3:Y:S01]  /*223c0*/  LDL.LU.64 R22, [R1+0x1c8] ;  /* 0x0001c80001167983 */ /* 0x000ee20000300a00 */
[----:B--2---:R-:W-:Y:S03]  /*223d0*/  HMMA.16816.F32.BF16 R16, R4, R16, R24 ;  /* 0x000000100410723c */ /* 0x004fe60000041818 */
[----:B------:R-:W2:Y:S04]  /*223e0*/  LDL.LU.64 R26, [R1+0x1808] ;  /* 0x00180800011a7983 */ /* 0x000ea80000300a00 */
[----:B------:R-:W4:-:S12]  /*223f0*/  LDL.LU.64 R24, [R1+0x1800] ;  /* 0x0018000001187983 */ /* 0x000f180000300a00 */
[----:B------:R-:W-:Y:S04]  /*22400*/  STL.64 [R1+0x50], R16 ;  /* 0x0000501001007387 */ /* 0x000fe80000100a00 */
[----:B------:R0:W-:Y:S04]  /*22410*/  STL.64 [R1+0x58], R18 ;  /* 0x0000581201007387 */ /* 0x0001e80000100a00 */
[----:B0-----:R-:W4:Y:S04]  /*22420*/  LDL.LU.64 R18, [R1+0x17f8] ;  /* 0x0017f80001127983 */ /* 0x001f280000300a00 */
[----:B------:R-:W4:Y:S02]  /*22430*/  LDL.LU.64 R16, [R1+0x17f0] ;  /* 0x0017f00001107983 */ /* 0x000f240000300a00 */
[----:B----4-:R-:W-:Y:S02]  /*22440*/  HMMA.16816.F32.BF16 R4, R4, R24, R16 ;  /* 0x000000180404723c */ /* 0x010fe40000041810 */
[----:B------:R-:W3:Y:S04]  /*22450*/  LDL.LU.64 R18, [R1+0x17e8] ;  /* 0x0017e80001127983 */ /* 0x000ee80000300a00 */
[----:B------:R-:W3:-:S13]  /*22460*/  LDL.LU.64 R16, [R1+0x17e0] ;  /* 0x0017e00001107983 */ /* 0x000eda0000300a00 */
[----:B------:R-:W-:Y:S01]  /*22470*/  IMAD.MOV.U32 R3, RZ, RZ, R6 ;  /* 0x000000ffff037224 */ /* 0x000fe200078e0006 */
[----:B------:R-:W-:Y:S01]  /*22480*/  STL.64 [R1+0x40], R4 ;  /* 0x0000400401007387 */ /* 0x000fe20000100a00 */
[----:B------:R-:W-:-:S03]  /*22490*/  IMAD.MOV.U32 R2, RZ, RZ, R7 ;  /* 0x000000ffff027224 */ /* 0x000fc600078e0007 */
[----:B--2---:R-:W-:Y:S04]  /*224a0*/  STL.64 [R1+0x17d0], R26 ;  /* 0x0017d01a01007387 */ /* 0x004fe80000100a00 */
[----:B------:R0:W-:Y:S04]  /*224b0*/  STL.64 [R1+0x17c8], R24 ;  /* 0x0017c81801007387 */ /* 0x0001e80000100a00 */
[----:B0-----:R-:W2:Y:S04]  /*224c0*/  LDL.LU.64 R24, [R1+0x230] ;  /* 0x0002300001187983 */ /* 0x001ea80000300a00 */
[----:B------:R-:W2:Y:S01]  /*224d0*/  LDL.LU.64 R26, [R1+0x238] ;  /* 0x00023800011a7983 */ /* 0x000ea20000300a00 */
[----:B---3--:R-:W-:Y:S03]  /*224e0*/  HMMA.16816.F32.BF16 R4, R16, R8, R20 ;  /* 0x000000081004723c */ /* 0x008fe60000041814 */
[----:B------:R-:W-:-:S15]  /*224f0*/  LDSM.16.M88.4 R8, [R28+UR5] ;  /* 0x000000051c08783b */ /* 0x000fde0008000200 */
[----:B------:R-:W-:Y:S01]  /*22500*/  NOP ;  /* 0x0000000000007918 */ /* 0x000fe20000000000 */
[----:B------:R-:W-:Y:S04]  /*22510*/  STL.64 [R1+0x30], R4 ;  /* 0x0000300401007387 */ /* 0x000fe80000100a00 */
[----:B------:R-:W-:Y:S04]  /*22520*/  STL.64 [R1+0x38], R6 ;  /* 0x0000380601007387 */ /* 0x000fe80000100a00 */
[----:B------:R-:W0:Y:S04]  /*22530*/  LDSM.16.MT88.4 R4, [R29+UR5+0x10800] ;  /* 0x010800051d04783b */ /* 0x000e280008004200 */
[----:B0-----:R-:W-:Y:S04]  /*22540*/  STL.64 [R1+0x1748], R6 ;  /* 0x0017480601007387 */ /* 0x001fe80000100a00 */
[----:B------:R0:W-:Y:S04]  /*22550*/  STL.64 [R1+0x1740], R4 ;  /* 0x0017400401007387 */ /* 0x0001e80000100a00 */
[----:B0-----:R-:W3:Y:S04]  /*22560*/  LDL.LU.64 R4, [R1+0x1e0] ;  /* 0x0001e00001047983 */ /* 0x001ee80000300a00 */
[----:B------:R-:W3:Y:S04]  /*22570*/  LDL.LU.64 R6, [R1+0x1e8] ;  /* 0x0001e80001067983 */ /* 0x000ee80000300a00 */
[----:B------:R-:W4:Y:S04]  /*22580*/  LDL.LU.64 R20, [R1+0x220] ;  /* 0x0002200001147983 */ /* 0x000f280000300a00 */
[----:B------:R-:W4:Y:S04]  /*22590*/  LDL.LU.64 R22, [R1+0x228] ;  /* 0x0002280001167983 */ /* 0x000f280000300a00 */
[----:B------:R-:W-:Y:S04]  /*225a0*/  STL.64 [R1+0xb0], R8 ;  /* 0x0000b00801007387 */ /* 0x000fe80000100a00 */
[----:B------:R-:W-:Y:S04]  /*225b0*/  STL.64 [R1+0xb8], R10 ;  /* 0x0000b80a01007387 */ /* 0x000fe80000100a00 */
[----:B------:R-:W0:Y:S04]  /*225c0*/  LDSM.16.M88.4 R8, [R28+UR5+0x4000] ;  /* 0x004000051c08783b */ /* 0x000e280008000200 */
[----:B0-----:R-:W-:Y:S04]  /*225d0*/  STL.64 [R1+0xc0], R8 ;  /* 0x0000c00801007387 */ /* 0x001fe80000100a00 */
[----:B------:R-:W-:Y:S04]  /*225e0*/  STL.64 [R1+0xc8], R10 ;  /* 0x0000c80a01007387 */ /* 0x000fe80000100a00 */
[----:B------:R-:W0:Y:S04]  /*225f0*/  LDSM.16.M88.4 R8, [R28+UR5+0x8000] ;  /* 0x008000051c08783b */ /* 0x000e280008000200 */
[----:B0-----:R-:W-:Y:S04]  /*22600*/  STL.64 [R1+0xe0], R8 ;  /* 0x0000e00801007387 */ /* 0x001fe80000100a00 */
[----:B------:R-:W-:Y:S04]  /*22610*/  STL.64 [R1+0xe8], R10 ;  /* 0x0000e80a01007387 */ /* 0x000fe80000100a00 */
[----:B------:R-:W0:Y:S04]  /*22620*/  LDSM.16.M88.4 R8, [R28+UR5+0xc000] ;  /* 0x00c000051c08783b */ /* 0x000e280008000200 */
[----:B------:R-:W-:Y:S04]  /*22630*/  STL [R1+0x15ac], R28 ;  /* 0x0015ac1c01007387 */ /* 0x000fe80000100800 */
[----:B0-----:R-:W-:Y:S04]  /*22640*/  STL.64 [R1+0xf0], R8 ;  /* 0x0000f00801007387 */ /* 0x001fe80000100a00 */
[----:B------:R-:W-:Y:S04]  /*22650*/  STL.64 [R1+0xf8], R10 ;  /* 0x0000f80a01007387 */ /* 0x000fe80000100a00 */
[----:B------:R-:W0:Y:S04]  /*22660*/  LDSM.16.MT88.4 R8, [R0+UR5+0x10800] ;  /* 0x010800050008783b */ /* 0x000e280008004200 */
[----:B------:R-:W-:Y:S04]  /*22670*/  STL [R1+0x1768], R0 ;  /* 0x0017680001007387 */ /* 0x000fe80000100800 */
[----:B0-----:R-:W-:Y:S04]  /*22680*/  STL.64 [R1+0x1700], R10 ;  /* 0x0017000a01007387 */ /* 0x001fe80000100a00 */
[----:B------:R0:W-:Y:S02]  /*22690*/  STL.64 [R1+0x16f8], R8 ;  /* 0x0016f80801007387 */ /* 0x0001e40000100a00 */
[----:B0-----:R-:W-:-:S02]  /*226a0*/  IMAD.MOV.U32 R8, RZ, RZ, R15 ;  /* 0x000000ffff087224 */ /* 0x001fc400078e000f */
[----:B------:R-:W3:Y:S01]  /*226b0*/  LDL.LU R15, [R1+0x17d8] ;  /* 0x0017d800010f7983 */ /* 0x000ee20000300800 */
[C---:B--2---:R-:W-:Y:S03]  /*226c0*/  HMMA.16816.F32.BF16 R24, R16.reuse, R12, R24 ;  /* 0x0000000c1018723c */ /* 0x044fe60000041818 */
[----:B------:R-:W2:Y:S04]  /*226d0*/  LDL.LU R9, [R1+0x74] ;  /* 0x0000740001097983 */ /* 0x000ea80000300800 */
[----:B------:R-:W2:Y:S04]  /*226e0*/  LDL.LU R10, [R1+0x78] ;  /* 0x00007800010a7983 */ /* 0x000ea80000300800 */
[----:B------:R-:W2:Y:S08]  /*226f0*/  LDL.LU R11, [R1+0x7c] ;  /* 0x00007c00010b7983 */ /* 0x000eb00000300800 */
[----:B------:R-:W-:Y:S04]  /*22700*/  STL.64 [R1+0x80], R24 ;  /* 0x0000801801007387 */ /* 0x000fe80000100a00 */
[----:B------:R0:W-:Y:S04]  /*22710*/  STL.64 [R1+0x88], R26 ;  /* 0x0000881a01007387 */ /* 0x0001e80000100a00 */
[----:B0-----:R-:W2:Y:S04]  /*22720*/  LDL.LU.64 R26, [R1+0x17d0] ;  /* 0x0017d000011a7983 */ /* 0x001ea80000300a00 */
[----:B------:R-:W2:Y:S04]  /*22730*/  LDL.LU.64 R24, [R1+0x17c8] ;  /* 0x0017c80001187983 */ /* 0x000ea80000300a00 */
[----:B---3--:R4:W-:Y:S04]  /*22740*/  STL.64 [R1+0x17a0], R14 ;  /* 0x0017a00e01007387 */ /* 0x0089e80000100a00 */
[----:B------:R-:W4:Y:S04]  /*22750*/  LDL.LU R12, [R1+0x20] ;  /* 0x00002000010c7983 */ /* 0x000f280000300800 */
[----:B------:R-:W4:Y:S01]  /*22760*/  LDL.LU R13, [R1+0x24] ;  /* 0x00002400010d7983 */ /* 0x000f220000300800 */
[C---:B--2---:R-:W-:Y:S08]  /*22770*/  HMMA.16816.F32.BF16 R4, R16.reuse, R24, R4 ;  /* 0x000000181004723c */ /* 0x044ff00000041804 */
[----:B----4-:R-:W-:Y:S01]  /*22780*/  HMMA.16816.F32.BF16 R12, R16, R12, R20 ;  /* 0x0000000c100c723c */ /* 0x010fe20000041814 */
[----:B------:R-:W2:Y:S04]  /*22790*/  LDL.LU.64 R22, [R1+0x17c0] ;  /* 0x0017c00001167983 */ /* 0x000ea80000300a00 */
[----:B------:R-:W3:Y:S04]  /*227a0*/  LDL.LU.64 R20, [R1+0x17b8] ;  /* 0x0017b80001147983 */ /* 0x000ee80000300a00 */
[----:B------:R0:W-:Y:S10]  /*227b0*/  STL.64 [R1+0x1788], R26 ;  /* 0x0017881a01007387 */ /* 0x0001f40000100a00 */
[----:B------:R-:W-:Y:S04]  /*227c0*/  STL.64 [R1+0xa0], R12 ;  /* 0x0000a00c01007387 */ /* 0x000fe80000100a00 */
[----:B------:R-:W-:Y:S04]  /*227d0*/  STL.64 [R1+0xa8], R14 ;  /* 0x0000a80e01007387 */ /* 0x000fe80000100a00 */
[----:B------:R-:W4:Y:S04]  /*227e0*/  LDL.LU R24, [R1+0x50] ;  /* 0x0000500001187983 */ /* 0x000f280000300800 */
[----:B------:R-:W4:Y:S04]  /*227f0*/  LDL.LU R25, [R1+0x54] ;  /* 0x0000540001197983 */ /* 0x000f280000300800 */
[----:B0-----:R-:W2:Y:S04]  /*22800*/  LDL.LU R26, [R1+0x58] ;  /* 0x00005800011a7983 */ /* 0x001ea80000300800 */
[----:B------:R-:W2:Y:S04]  /*22810*/  LDL.LU R27, [R1+0x5c] ;  /* 0x00005c00011b7983 */ /* 0x000ea80000300800 */
[----:B--2---:R-:W-:Y:S04]  /*22820*/  STL.64 [R1+0x1798], R26 ;  /* 0x0017981a01007387 */ /* 0x004fe80000100a00 */
[----:B----4-:R3:W-:Y:S02]  /*22830*/  STL.64 [R1+0x1790], R24 ;  /* 0x0017901801007387 */ /* 0x0107e40000100a00 */
[----:B---3--:R-:W-:-:S02]  /*22840*/  IMAD.MOV.U32 R24, RZ, RZ, R20 ;  /* 0x000000ffff187224 */ /* 0x008fc400078e0014 */
[----:B------:R-:W-:Y:S01]  /*22850*/  IMAD.MOV.U32 R25, RZ, RZ, R21 ;  /* 0x000000ffff197224 */ /* 0x000fe200078e0015 */
[----:B------:R-:W2:Y:S04]  /*22860*/  LDL.LU R20, [R1+0x17b4] ;  /* 0x0017b40001147983 */ /* 0x000ea80000300800 */
[----:B------:R-:W2:Y:S01]  /*22870*/  LDL.LU R21, [R1+0x17b0] ;  /* 0x0017b00001157983 */ /* 0x000ea20000300800 */
[----:B------:R-:W-:Y:S02]  /*22880*/  IMAD.MOV.U32 R26, RZ, RZ, R22 ;  /* 0x000000ffff1a7224 */ /* 0x000fe400078e0016 */
[----:B------:R-:W-:Y:S01]  /*22890*/  IMAD.MOV.U32 R27, RZ, RZ, R23 ;  /* 0x000000ffff1b7224 */ /* 0x000fe200078e0017 */
[----:B------:R-:W2:Y:S04]  /*228a0*/  LDL.LU R22, [R1+0x17ac] ;  /* 0x0017ac0001167983 */ /* 0x000ea80000300800 */
[----:B------:R-:W2:Y:S04]  /*228b0*/  LDL.LU R23, [R1+0x17a8] ;  /* 0x0017a80001177983 */ /* 0x000ea80000300800 */
[----:B------:R-:W2:Y:S04]  /*228c0*/  LDL.LU R18, [R1+0x8] ;  /* 0x0000080001127983 */ /* 0x000ea80000300800 */
[----:B------:R-:W2:Y:S04]  /*228d0*/  LDL.LU R19, [R1+0xc] ;  /* 0x00000c0001137983 */ /* 0x000ea80000300800 */
[----:B------:R0:W-:Y:S04]  /*228e0*/  STL.64 [R1+0x1758], R6 ;  /* 0x0017580601007387 */ /* 0x0001e80000100a00 */
[----:B------:R1:W-:Y:S04]  /*228f0*/  STL.64 [R1+0x1750], R4 ;  /* 0x0017500401007387 */ /* 0x0003e80000100a00 */
[----:B0-----:R-:W3:Y:S04]  /*22900*/  LDL.LU R6, [R1+0x28] ;  /* 0x0000280001067983 */ /* 0x001ee80000300800 */
[----:B------:R-:W3:Y:S01]  /*22910*/  LDL.LU R7, [R1+0x2c] ;  /* 0x00002c0001077983 */ /* 0x000ee20000300800 */
[----:B--2---:R-:W-:-:S15]  /*22920*/  HMMA.16816.F32.BF16 R12, R20, R18, R8 ;  /* 0x00000012140c723c */ /* 0x004fde0000041808 */
[----:B------:R-:W-:-:S04]  /*22930*/  NOP ;  /* 0x0000000000007918 */ /* 0x000fc80000000000 */
[----:B-1----:R-:W-:Y:S02]  /*22940*/  IMAD.MOV.U32 R5, RZ, RZ, R14 ;  /* 0x000000ffff057224 */ /* 0x002fe400078e000e */
[----:B------:R-:W-:Y:S02]  /*22950*/  IMAD.MOV.U32 R4, RZ, RZ, R15 ;  /* 0x000000ffff047224 */ /* 0x000fe400078e000f */
[----:B------:R-:W2:Y:S04]  /*22960*/  LDL.LU.64 R14, [R1+0x17a0] ;  /* 0x0017a000010e7983 */ /* 0x000ea80000300a00 */
[----:B------:R-:W-:Y:S04]  /*22970*/  STL.64 [R1+0x1780], R18 ;  /* 0x0017801201007387 */ /* 0x000fe80000100a00 */
[----:B------:R-:W4:Y:S04]  /*22980*/  LDL.LU R16, [R1+0x40] ;  /* 0x0000400001107983 */ /* 0x000f280000300800 */
[----:B------:R-:W4:Y:S01]  /*22990*/  LDL.LU R17, [R1+0x44] ;  /* 0x0000440001117983 */ /* 0x000f220000300800 */
[----:B--2---:R-:W-:-:S15]  /*229a0*/  HMMA.16816.F32.BF16 R24, R20, R14, R24 ;  /* 0x0000000e1418723c */ /* 0x004fde0000041818 */
[----:B------:R-:W-:-:S04]  /*229b0*/  NOP ;  /* 0x0000000000007918 */ /* 0x000fc80000000000 */
[----:B------:R-:W-:Y:S04]  /*229c0*/  STL.64 [R1+0x60], R24 ;  /* 0x0000601801007387 */ /* 0x000fe80000100a00 */
[----:B------:R0:W-:Y:S04]  /*229d0*/  STL.64 [R1+0x68], R26 ;  /* 0x0000681a01007387 */ /* 0x0001e80000100a00 */
[----:B0-----:R-:W3:Y:S04]  /*229e0*/  LDL.LU.64 R26, [R1+0x1798] ;  /* 0x00179800011a7983 */ /* 0x001ee80000300a00 */
[----:B------:R-:W3:Y:S01]  /*229f0*/  LDL.LU.64 R24, [R1+0x1790] ;  /* 0x0017900001187983 */ /* 0x000ee20000300a00 */
[----:B------:R-:W-:-:S02]  /*22a00*/  IMAD.MOV.U32 R9, RZ, RZ, R12 ;  /* 0x000000ffff097224 */ /* 0x000fc400078e000c */
[----:B------:R-:W-:Y:S01]  /*22a10*/  IMAD.MOV.U32 R8, RZ, RZ, R13 ;  /* 0x000000ffff087224 */ /* 0x000fe200078e000d */
[----:B---3--:R-:W-:-:S15]  /*22a20*/  HMMA.16816.F32.BF16 R24, R20, R6, R24 ;  /* 0x000000061418723c */ /* 0x008fde0000041818 */
[----:B------:R-:W-:-:S04]  /*22a30*/  NOP ;  /* 0x0000000000007918 */ /* 0x000fc80000000000 */
[----:B------:R-:W-:Y:S02]  /*22a40*/  IMAD.MOV.U32 R13, RZ, RZ, R26 ;  /* 0x000000ffff0d7224 */ /* 0x000fe400078e001a */
[----:B------:R-:W-:Y:S02]  /*22a50*/  IMAD.MOV.U32 R12, RZ, RZ, R27 ;  /* 0x000000ffff0c7224 */ /* 0x000fe400078e001b */
[----:B------:R-:W4:Y:S01]  /*22a60*/  LDL.LU.64 R26, [R1+0x1788] ;  /* 0x00178800011a7983 */ /* 0x000f220000300a00 */
[----:B------:R-:W-:Y:S02]  /*22a70*/  IMAD.MOV.U32 R18, RZ, RZ, R3 ;  /* 0x000000ffff127224 */ /* 0x000fe400078e0003 */
[----:B------:R-:W-:Y:S02]  /*22a80*/  IMAD.MOV.U32 R19, RZ, RZ, R2 ;  /* 0x000000ffff137224 */ /* 0x000fe400078e0002 */
[----:B------:R-:W-:Y:S02]  /*22a90*/  IMAD.MOV.U32 R0, RZ, RZ, R24 ;  /* 0x000000ffff007224 */ /* 0x000fe400078e0018 */
[----:B------:R-:W-:-:S03]  /*22aa0*/  IMAD.MOV.U32 R28, RZ, RZ, R25 ;  /* 0x000000ffff1c7224 */ /* 0x000fc600078e0019 */
[----:B----4-:R-:W-:Y:S01]  /*22ab0*/  HMMA.16816.F32.BF16 R20, R20, R26, R16 ;  /* 0x0000001a1414723c */ /* 0x010fe20000041810 */
[----:B------:R-:W2:Y:S01]  /*22ac0*/  LDL.LU.64 R18, [R1+0x1780] ;  /* 0x0017800001127983 */ /* 0x000ea20000300a00 */
[----:B------:R-:W-:Y:S02]  /*22ad0*/  IMAD.MOV.U32 R3, RZ, RZ, R26 ;  /* 0x000000ffff037224 */ /* 0x000fe400078e001a */
[----:B------:R-:W-:Y:S02]  /*22ae0*/  IMAD.MOV.U32 R2, RZ, RZ, R27 ;  /* 0x000000ffff027224 */ /* 0x000fe400078e001b */
[----:B------:R-:W2:Y:S04]  /*22af0*/  LDL.LU.64 R26, [R1+0x1778] ;  /* 0x00177800011a7983 */ /* 0x000ea80000300a00 */
[----:B------:R-:W2:Y:S09]  /*22b00*/  LDL.LU.64 R24, [R1+0x1770] ;  /* 0x0017700001187983 */ /* 0x000eb20000300a00 */
[----:B------:R0:W-:Y:S01]  /*22b10*/  STL.64 [R1+0x40], R20 ;  /* 0x0000401401007387 */ /* 0x0001e20000100a00 */
[----:B------:R-:W-:-:S02]  /*22b20*/  IMAD.MOV.U32 R11, RZ, RZ, R22 ;  /* 0x000000ffff0b7224 */ /* 0x000fc400078e0016 */
[----:B------:R-:W-:Y:S01]  /*22b30*/  IMAD.MOV.U32 R10, RZ, RZ, R23 ;  /* 0x000000ffff0a7224 */ /* 0x000fe200078e0017 */
[----:B0-----:R-:W2:Y:S04]  /*22b40*/  LDL.LU R20, [R1+0x30] ;  /* 0x0000300001147983 */ /* 0x001ea80000300800 */
[----:B------:R-:W2:Y:S04]  /*22b50*/  LDL.LU R21, [R1+0x34] ;  /* 0x0000340001157983 */ /* 0x000ea80000300800 */
[----:B------:R-:W2:Y:S04]  /*22b60*/  LDL.LU R22, [R1+0x38] ;  /* 0x0000380001167983 */ /* 0x000ea80000300800 */
[----:B------:R-:W2:Y:S02]  /*22b70*/  LDL.LU R23, [R1+0x3c] ;  /* 0x00003c0001177983 */ /* 0x000ea40000300800 */
[----:B--2---:R-:W-:Y:S02]  /*22b80*/  HMMA.16816.F32.BF16 R20, R24, R18, R20 ;  /* 0x000000121814723c */ /* 0x004fe40000041814 */
[----:B------:R-:W0:-:S15]  /*22b90*/  LDSM.16.MT88.4 R16, [R29+UR5+0x10c00] ;  /* 0x010c00051d10783b */ /* 0x000e1e0008004200 */
[----:B------:R-:W-:Y:S02]  /*22ba0*/  NOP ;  /* 0x0000000000007918 */ /* 0x000fe40000000000 */
[----:B------:R-:W-:Y:S04]  /*22bb0*/  STL.64 [R1+0x1710], R22 ;  /* 0x0017101601007387 */ /* 0x000fe80000100a00 */
[----:B------:R1:W-:Y:S04]  /*22bc0*/  STL.64 [R1+0x1708], R20 ;  /* 0x0017081401007387 */ /* 0x0003e80000100a00 */
[----:B-1----:R-:W2:Y:S04]  /*22bd0*/  LDL.LU R20, [R1+0x80] ;  /* 0x0000800001147983 */ /* 0x002ea80000300800 */
[----:B------:R-:W2:Y:S04]  /*22be0*/  LDL.LU R21, [R1+0x84] ;  /* 0x0000840001157983 */ /* 0x000ea80000300800 */
[----:B------:R-:W2:Y:S04]  /*22bf0*/  LDL.LU R22, [R1+0x88] ;  /* 0x0000880001167983 */ /* 0x000ea80000300800 */
[----:B------:R-:W2:Y:S04]  /*22c00*/  LDL.LU R23, [R1+0x8c] ;  /* 0x00008c0001177983 */ /* 0x000ea80000300800 */
[----:B------:R-:W-:Y:S04]  /*22c10*/  STL [R1+0x16e8], R29 ;  /* 0x0016e81d01007387 */ /* 0x000fe80000100800 */
[----:B0-----:R-:W-:Y:S04]  /*22c20*/  STL.64 [R1+0x16b0], R18 ;  /* 0x0016b01201007387 */ /* 0x001fe80000100a00 */
[----:B------:R0:W-:Y:S04]  /*22c30*/  STL.64 [R1+0x16a8], R16 ;  /* 0x0016a81001007387 */ /* 0x0001e80000100a00 */
[----:B0-----:R-:W3:Y:S04]  /*22c40*/  LDL.LU R16, [R1+0xe0] ;  /* 0x0000e00001107983 */ /* 0x001ee80000300800 */
[----:B------:R-:W3:Y:S01]  /*22c50*/  LDL.LU R17, [R1+0xe4] ;  /* 0x0000e40001117983 */ /* 0x000ee20000300800 */
[----:B--2---:R-:W-:Y:S03]  /*22c60*/  HMMA.16816.F32.BF16 R20, R24, R14, R20 ;  /* 0x0000000e1814723c */ /* 0x004fe60000041814 */
[----:B---3--:R0:W-:Y:S04]  /*22c70*/  STL.64 [R1+0x1760], R16 ;  /* 0x0017601001007387 */ /* 0x0081e80000100a00 */
[----:B0-----:R-:W2:Y:S04]  /*22c80*/  LDL.LU R16, [R1+0xa0] ;  /* 0x0000a00001107983 */ /* 0x001ea80000300800 */
[----:B------:R-:W2:Y:S04]  /*22c90*/  LDL.LU R17, [R1+0xa4] ;  /* 0x0000a40001117983 */ /* 0x000ea80000300800 */
[----:B------:R-:W2:Y:S04]  /*22ca0*/  LDL.LU R18, [R1+0xa8] ;  /* 0x0000a80001127983 */ /* 0x000ea80000300800 */
[----:B------:R-:W2:Y:S04]  /*22cb0*/  LDL.LU R19, [R1+0xac] ;  /* 0x0000ac0001137983 */ /* 0x000ea80000300800 */
[----:B------:R0:W-:Y:S04]  /*22cc0*/  STL.64 [R1+0x30], R20 ;  /* 0x0000301401007387 */ /* 0x0001e80000100a00 */
[----:B------:R1:W-:Y:S01]  /*22cd0*/  STL.64 [R1+0x38], R22 ;  /* 0x0000381601007387 */ /* 0x0003e20000100a00 */
[----:B0-----:R-:W-:-:S02]  /*22ce0*/  IMAD.MOV.U32 R20, RZ, RZ, R0 ;  /* 0x000000ffff147224 */ /* 0x001fc400078e0000 */
[----:B-1----:R-:W-:Y:S02]  /*22cf0*/  IMAD.MOV.U32 R22, RZ, RZ, R13 ;  /* 0x000000ffff167224 */ /* 0x002fe400078e000d */
[----:B------:R-:W-:Y:S02]  /*22d00*/  IMAD.MOV.U32 R23, RZ, RZ, R12 ;  /* 0x000000ffff177224 */ /* 0x000fe400078e000c */
[----:B------:R-:W-:Y:S01]  /*22d10*/  IMAD.MOV.U32 R21, RZ, RZ, R28 ;  /* 0x000000ffff157224 */ /* 0x000fe200078e001c */
[----:B------:R-:W3:Y:S04]  /*22d20*/  LDL.LU R0, [R1+0x1768] ;  /* 0x0017680001007983 */ /* 0x000ee80000300800 */
[----:B------:R-:W-:Y:S04]  /*22d30*/  STL.64 [R1+0x1720], R22 ;  /* 0x0017201601007387 */ /* 0x000fe80000100a00 */
[----:B------:R0:W-:Y:S04]  /*22d40*/  STL.64 [R1+0x1718], R20 ;  /* 0x0017181401007387 */ /* 0x0001e80000100a00 */
[----:B0-----:R-:W4:Y:S01]  /*22d50*/  LDL.LU.64 R20, [R1+0xc0] ;  /* 0x0000c00001147983 */ /* 0x001f220000300a00 */
[----:B------:R-:W-:-:S02]  /*22d60*/  IMAD.MOV.U32 R22, RZ, RZ, R5 ;  /* 0x000000ffff167224 */ /* 0x000fc400078e0005 */
[----:B------:R-:W-:Y:S01]  /*22d70*/  IMAD.MOV.U32 R23, RZ, RZ, R4 ;  /* 0x000000ffff177224 */ /* 0x000fe200078e0004 */
[----:B---3--:R-:W0:Y:S04]  /*22d80*/  LDSM.16.MT88.4 R12, [R0+UR5+0x10c00] ;  /* 0x010c0005000c783b */ /* 0x008e280008004200 */
[----:B----4-:R1:W-:Y:S02]  /*22d90*/  STL.64 [R1+0x1728], R20 ;  /* 0x0017281401007387 */ /* 0x0103e40000100a00 */
[----:B-1----:R-:W-:Y:S02]  /*22da0*/  IMAD.MOV.U32 R20, RZ, RZ, R9 ;  /* 0x000000ffff147224 */ /* 0x002fe400078e0009 */
[----:B------:R-:W-:Y:S02]  /*22db0*/  IMAD.MOV.U32 R21, RZ, RZ, R8 ;  /* 0x000000ffff157224 */ /* 0x000fe400078e0008 */
[----:B------:R-:W3:Y:S01]  /*22dc0*/  LDL.LU.64 R8, [R1+0xf0] ;  /* 0x0000f00001087983 */ /* 0x000ee20000300a00 */
[----:B--2---:R-:W-:Y:S03]  /*22dd0*/  HMMA.16816.F32.BF16 R4, R24, R6, R16 ;  /* 0x000000061804723c */ /* 0x004fe60000041810 */
[----:B------:R-:W-:-:S15]  /*22de0*/  STL.64 [R1+0x1738], R10 ;  /* 0x0017380a01007387 */ /* 0x000fde0000100a00 */
[----:B------:R-:W-:Y:S01]  /*22df0*/  NOP ;  /* 0x0000000000007918 */ /* 0x000fe20000000000 */
[----:B------:R-:W-:Y:S01]  /*22e00*/  IMAD.MOV.U32 R28, RZ, RZ, R6 ;  /* 0x000000ffff1c7224 */ /* 0x000fe200078e0006 */
[----:B---3--:R1:W-:Y:S04]  /*22e10*/  STL.64 [R1+0x1730], R8 ;  /* 0x0017300801007387 */ /* 0x0083e80000100a00 */
[----:B-1----:R-:W2:Y:S04]  /*22e20*/  LDL.LU.64 R8, [R1+0xb0] ;  /* 0x0000b00001087983 */ /* 0x002ea80000300a00 */
[----:B------:R-:W-:Y:S04]  /*22e30*/  STL [R1+0x16e4], R0 ;  /* 0x0016e40001007387 */ /* 0x000fe80000100800 */
[----:B0-----:R-:W-:Y:S04]  /*22e40*/  STL [R1+0x1658], R12 ;  /* 0x0016580c01007387 */ /* 0x001fe80000100800 */
[----:B------:R-:W-:Y:S04]  /*22e50*/  STL [R1+0x1654], R13 ;  /* 0x0016540d01007387 */ /* 0x000fe80000100800 */
[----:B------:R0:W-:Y:S04]  /*22e60*/  STL [R1+0x1650], R14 ;  /* 0x0016500e01007387 */ /* 0x0001e80000100800 */
[----:B------:R1:W-:Y:S04]  /*22e70*/  STL [R1+0x164c], R15 ;  /* 0x00164c0f01007387 */ /* 0x0003e80000100800 */
[----:B------:R-:W3:Y:S04]  /*22e80*/  LDL.LU.64 R16, [R1+0x1760] ;  /* 0x0017600001107983 */ /* 0x000ee80000300a00 */
[----:B------:R4:W-:Y:S01]  /*22e90*/  STL [R1+0x24], R5 ;  /* 0x0000240501007387 */ /* 0x0009e20000100800 */
[----:B0-----:R-:W-:-:S02]  /*22ea0*/  IMAD.MOV.U32 R14, RZ, RZ, R3 ;  /* 0x000000ffff0e7224 */ /* 0x001fc400078e0003 */
[----:B-1----:R-:W-:Y:S02]  /*22eb0*/  IMAD.MOV.U32 R15, RZ, RZ, R2 ;  /* 0x000000ffff0f7224 */ /* 0x002fe400078e0002 */
[----:B------:R-:W-:Y:S02]  /*22ec0*/  IMAD.MOV.U32 R3, RZ, RZ, R7 ;  /* 0x000000ffff037224 */ /* 0x000fe400078e0007 */
[----:B------:R-:W-:Y:S01]  /*22ed0*/  IMAD.MOV.U32 R2, RZ, RZ, R4 ;  /* 0x000000ffff027224 */ /* 0x000fe200078e0004 */
[----:B------:R-:W2:Y:S04]  /*22ee0*/  LDL.LU.64 R6, [R1+0x1758] ;  /* 0x0017580001067983 */ /* 0x000ea80000300a00 */
[----:B----4-:R-:W2:Y:S04]  /*22ef0*/  LDL.LU.64 R4, [R1+0x1750] ;  /* 0x0017500001047983 */ /* 0x010ea80000300a00 */
[----:B------:R-:W-:Y:S04]  /*22f00*/  STL [R1+0x16f0], R3 ;  /* 0x0016f00301007387 */ /* 0x000fe80000100800 */
[----:B------:R-:W-:Y:S01]  /*22f10*/  STL [R1+0x16ec], R28 ;  /* 0x0016ec1c01007387 */ /* 0x000fe20000100800 */
[----:B--2---:R-:W-:Y:S03]  /*22f20*/  HMMA.16816.F32.BF16 R24, R24, R14, R4 ;  /* 0x0000000e1818723c */ /* 0x004fe60000041804 */
[----:B------:R-:W2:Y:S04]  /*22f30*/  LDL.LU.64 R6, [R1+0x1748] ;  /* 0x0017480001067983 */ /* 0x000ea80000300a00 */
[----:B------:R-:W2:-:S12]  /*22f40*/  LDL.LU.64 R4, [R1+0x1740] ;  /* 0x0017400001047983 */ /* 0x000e980000300a00 */
[----:B------:R-:W-:Y:S02]  /*22f50*/  IMAD.MOV.U32 R19, RZ, RZ, R24 ;  /* 0x000000ffff137224 */ /* 0x000fe400078e0018 */
[----:B------:R-:W-:Y:S02]  /*22f60*/  IMAD.MOV.U32 R14, RZ, RZ, R26 ;  /* 0x000000ffff0e7224 */ /* 0x000fe400078e001a */
[----:B------:R-:W-:Y:S02]  /*22f70*/  IMAD.MOV.U32 R15, RZ, RZ, R27 ;  /* 0x000000ffff0f7224 */ /* 0x000fe400078e001b */
[----:B------:R-:W-:Y:S01]  /*22f80*/  IMAD.MOV.U32 R18, RZ, RZ, R25 ;  /* 0x000000ffff127224 */ /* 0x000fe200078e0019 */
[----:B------:R-:W4:Y:S04]  /*22f90*/  LDL.LU R24, [R1+0x60] ;  /* 0x0000600001187983 */ /* 0x000f280000300800 */
[----:B------:R-:W4:Y:S04]  /*22fa0*/  LDL.LU R25, [R1+0x64] ;  /* 0x0000640001197983 */ /* 0x000f280000300800 */
[----:B------:R-:W4:Y:S04]  /*22fb0*/  LDL.LU R26, [R1+0x68] ;  /* 0x00006800011a7983 */ /* 0x000f280000300800 */
[----:B------:R-:W4:Y:S04]  /*22fc0*/  LDL.LU R27, [R1+0x6c] ;  /* 0x00006c00011b7983 */ /* 0x000f280000300800 */
[----:B------:R0:W-:Y:S04]  /*22fd0*/  STL.64 [R1+0x16d8], R14 ;  /* 0x0016d80e01007387 */ /* 0x0001e80000100a00 */
[----:B------:R-:W3:Y:S01]  /*22fe0*/  LDL.LU.64 R10, [R1+0x1738] ;  /* 0x00173800010a7983 */ /* 0x000ee20000300a00 */
[----:B0-----:R-:W-:-:S02]  /*22ff0*/  IMAD.MOV.U32 R15, RZ, RZ, R8 ;  /* 0x000000ffff0f7224 */ /* 0x001fc400078e0008 */
[----:B------:R-:W-:Y:S01]  /*23000*/  IMAD.MOV.U32 R14, RZ, RZ, R9 ;  /* 0x000000ffff0e7224 */ /* 0x000fe200078e0009 */
[----:B--2---:R-:W-:Y:S01]  /*23010*/  HMMA.16816.F32.BF16 R20, R4, R8, R20 ;  /* 0x000000080414723c */ /* 0x004fe20000041814 */
[----:B------:R-:W2:-:S15]  /*23020*/  LDL.LU.64 R8, [R1+0x1730] ;  /* 0x0017300001087983 */ /* 0x000e9e0000300a00 */
[----:B------:R-:W-:-:S03]  /*23030*/  NOP ;  /* 0x0000000000007918 */ /* 0x000fc60000000000 */
[----:B------:R-:W-:Y:S02]  /*23040*/  IMAD.MOV.U32 R3, RZ, RZ, R20 ;  /* 0x000000ffff037224 */ /* 0x000fe400078e0014 */
[----:B------:R-:W-:Y:S02]  /*23050*/  IMAD.MOV.U32 R28, RZ, RZ, R21 ;  /* 0x000000ffff1c7224 */ /* 0x000fe400078e0015 */
[----:B------:R-:W4:Y:S01]  /*23060*/  LDL.LU.64 R20, [R1+0x1728] ;  /* 0x0017280001147983 */ /* 0x000f220000300a00 */
[----:B------:R-:W-:Y:S02]  /*23070*/  IMAD.MOV.U32 R29, RZ, RZ, R22 ;  /* 0x000000ffff1d7224 */ /* 0x000fe400078e0016 */
[----:B------:R-:W-:Y:S02]  /*23080*/  IMAD.MOV.U32 R0, RZ, RZ, R23 ;  /* 0x000000ffff007224 */ /* 0x000fe400078e0017 */
[----:B------:R-:W3:Y:S01]  /*23090*/  LDL.LU.64 R22, [R1+0x1720] ;  /* 0x0017200001167983 */ /* 0x000ee20000300a00 */
[----:B----4-:R-:W-:Y:S01]  /*230a0*/  HMMA.16816.F32.BF16 R24, R4, R20, R24 ;  /* 0x000000140418723c */ /* 0x010fe20000041818 */
[----:B------:R-:W-:-:S02]  /*230b0*/  IMAD.MOV.U32 R13, RZ, RZ, R20 ;  /* 0x000000ffff0d7224 */ /* 0x000fc400078e0014 */
[----:B------:R-:W-:Y:S02]  /*230c0*/  IMAD.MOV.U32 R12, RZ, RZ, R21 ;  /* 0x000000ffff0c7224 */ /* 0x000fe400078e0015 */
[----:B------:R-:W3:-:S14]  /*230d0*/  LDL.LU.64 R20, [R1+0x1718] ;  /* 0x0017180001147983 */ /* 0x000edc0000300a00 */
[----:B------:R-:W-:Y:S04]  /*230e0*/  STL.64 [R1+0x1698], R26 ;  /* 0x0016981a01007387 */ /* 0x000fe80000100a00 */
[----:B------:R-:W-:Y:S01]  /*230f0*/  STL.64 [R1+0x1690], R24 ;  /* 0x0016901801007387 */ /* 0x000fe20000100a00 */
[----:B---3--:R-:W-:-:S15]  /*23100*/  HMMA.16816.F32.BF16 R20, R4, R16, R20 ;  /* 0x000000100414723c */ /* 0x008fde0000041814 */
[----:B------:R-:W-:-:S04]  /*23110*/  NOP ;  /* 0x0000000000007918 */ /* 0x000fc80000000000 */
[----:B------:R-:W-:Y:S04]  /*23120*/  STL.64 [R1+0x80], R20 ;  /* 0x0000801401007387 */ /* 0x000fe80000100a00 */
[----:B------:R0:W-:Y:S04]  /*23130*/  STL.64 [R1+0x88], R22 ;  /* 0x0000881601007387 */ /* 0x0001e80000100a00 */
[----:B0-----:R-:W3:Y:S04]  /*23140*/  LDL.LU.64 R22, [R1+0x1710] ;  /* 0x0017100001167983 */ /* 0x001ee80000300a00 */
[----:B------:R-:W3:Y:S04]  /*23150*/  LDL.LU.64 R20, [R1+0x1708] ;  /* 0x0017080001147983 */ /* 0x000ee80000300a00 */
[----:B------:R-:W-:Y:S04]  /*23160*/  STL.64 [R1+0x16d0], R18 ;  /* 0x0016d01201007387 */ /* 0x000fe80000100a00 */
[----:B------:R0:W-:Y:S04]  /*23170*/  STL.64 [R1+0x16c8], R16 ;  /* 0x0016c81001007387 */ /* 0x0001e80000100a00 */
[----:B0-----:R-:W2:Y:S04]  /*23180*/  LDL.LU R16, [R1+0x40] ;  /* 0x0000400001107983 */ /* 0x001ea80000300800 */
[----:B------:R-:W2:Y:S01]  /*23190*/  LDL.LU R17, [R1+0x44] ;  /* 0x0000440001117983 */ /* 0x000ea20000300800 */
[----:B------:R-:W-:-:S02]  /*231a0*/  IMAD.MOV.U32 R18, RZ, RZ, R11 ;  /* 0x000000ffff127224 */ /* 0x000fc400078e000b */
[----:B------:R-:W-:-:S07]  /*231b0*/  IMAD.MOV.U32 R19, RZ, RZ, R10 ;  /* 0x000000ffff137224 */ /* 0x000fce00078e000a */
[----:B--2---:R-:W-:Y:S01]  /*231c0*/  HMMA.16816.F32.BF16 R4, R4, R8, R16 ;  /* 0x000000080404723c */ /* 0x004fe20000041810 */
[----:B------:R-:W-:Y:S02]  /*231d0*/  IMAD.MOV.U32 R19, RZ, RZ, R8 ;  /* 0x000000ffff137224 */ /* 0x000fe400078e0008 */
[----:B------:R-:W-:-:S15]  /*231e0*/  IMAD.MOV.U32 R18, RZ, RZ, R9 ;  /* 0x000000ffff127224 */ /* 0x000fde00078e0009 */
[----:B------:R-:W-:Y:S01]  /*231f0*/  NOP ;  /* 0x0000000000007918 */ /* 0x000fe20000000000 */
[----:B------:R-:W-:Y:S04]  /*23200*/  STL.64 [R1+0x60], R4 ;  /* 0x0000600401007387 */ /* 0x000fe80000100a00 */
[----:B------:R3:W-:Y:S04]  /*23210*/  STL.64 [R1+0x68], R6 ;  /* 0x0000680601007387 */ /* 0x0007e80000100a00 */
[----:B------:R-:W3:Y:S04]  /*23220*/  LDL.LU.64 R10, [R1+0x1700] ;  /* 0x00170000010a7983 */ /* 0x000ee80000300a00 */
[----:B------:R-:W3:Y:S01]  /*23230*/  LDL.LU.64 R8, [R1+0x16f8] ;  /* 0x0016f80001087983 */ /* 0x000ee20000300a00 */
[----:B------:R-:W-:-:S02]  /*23240*/  IMAD.MOV.U32 R24, RZ, RZ, R15 ;  /* 0x000000ffff187224 */ /* 0x000fc400078e000f */
[----:B------:R-:W-:Y:S02]  /*23250*/  IMAD.MOV.U32 R25, RZ, RZ, R14 ;  /* 0x000000ffff197224 */ /* 0x000fe400078e000e */
[----:B------:R-:W-:Y:S02]  /*23260*/  IMAD.MOV.U32 R17, RZ, RZ, R12 ;  /* 0x000000ffff117224 */ /* 0x000fe400078e000c */
[----:B------:R-:W-:Y:S02]  /*23270*/  IMAD.MOV.U32 R16, RZ, RZ, R13 ;  /* 0x000000ffff107224 */ /* 0x000fe400078e000d */
[----:B------:R-:W-:Y:S02]  /*23280*/  IMAD.MOV.U32 R26, RZ, RZ, R29 ;  /* 0x000000ffff1a7224 */ /* 0x000fe400078e001d */
[----:B------:R-:W-:Y:S01]  /*23290*/  IMAD.MOV.U32 R27, RZ, RZ, R0 ;  /* 0x000000ffff1b7224 */ /* 0x000fe200078e0000 */
[----:B---3--:R-:W-:Y:S01]  /*232a0*/  HMMA.16816.F32.BF16 R4, R8, R24, R20 ;  /* 0x000000180804723c */ /* 0x008fe20000041814 */
[----:B------:R-:W-:-:S02]  /*232b0*/  IMAD.MOV.U32 R24, RZ, RZ, R3 ;  /* 0x000000ffff187224 */ /* 0x000fc400078e0003 */
[----:B------:R-:W-:-:S15]  /*232c0*/  IMAD.MOV.U32 R25, RZ, RZ, R28 ;  /* 0x000000ffff197224 */ /* 0x000fde00078e001c */
[----:B------:R-:W-:Y:S01]  /*232d0*/  NOP ;  /* 0x0000000000007918 */ /* 0x000fe20000000000 */
[----:B------:R-:W-:Y:S04]  /*232e0*/  STL.64 [R1+0x50], R4 ;  /* 0x0000500401007387 */ /* 0x000fe80000100a00 */
[----:B------:R-:W-:Y:S04]  /*232f0*/  STL.64 [R1+0x58], R6 ;  /* 0x0000580601007387 */ /* 0x000fe80000100a00 */
[----:B------:R-:W2:Y:S04]  /*23300*/  LDL.LU R12, [R1+0x30] ;  /* 0x00003000010c7983 */ /* 0x000ea80000300800 */
[----:B------:R-:W2:Y:S04]  /*23310*/  LDL.LU R13, [R1+0x34] ;  /* 0x00003400010d7983 */ /* 0x000ea80000300800 */
[----:B------:R-:W2:Y:S04]  /*23320*/  LDL.LU R14, [R1+0x38] ;  /* 0x00003800010e7983 */ /* 0x000ea80000300800 */
[----:B------:R-:W2:Y:S04]  /*23330*/  LDL.LU R15, [R1+0x3c] ;  /* 0x00003c00010f7983 */ /* 0x000ea80000300800 */
[----:B------:R-:W3:Y:S04]  /*23340*/  LDL.LU R3, [R1+0x16f0] ;  /* 0x0016f00001037983 */ /* 0x000ee80000300800 */
[----:B------:R-:W4:Y:S04]  /*23350*/  LDL.LU R28, [R1+0x16ec] ;  /* 0x0016ec00011c7983 */ /* 0x000f280000300800 */
[----:B------:R-:W2:Y:S04]  /*23360*/  LDL.LU R29, [R1+0x16e8] ;  /* 0x0016e800011d7983 */ /* 0x000ea80000300800 */
[----:B------:R-:W3:Y:S04]  /*23370*/  LDL.LU R0, [R1+0x16e4] ;  /* 0x0016e40001007983 */ /* 0x000ee80000300800 */
[----:B------:R-:W-:Y:S04]  /*23380*/  STL.64 [R1+0x16c0], R26 ;  /* 0x0016c01a01007387 */ /* 0x000fe80000100a00 */
[----:B------:R0:W-:Y:S02]  /*23390*/  STL.64 [R1+0x16b8], R24 ;  /* 0x0016b81801007387 */ /* 0x0001e40000100a00 */
[----:B0-----:R-:W-:-:S02]  /*233a0*/  IMAD.MOV.U32 R24, RZ, RZ, R2 ;  /* 0x000000ffff187224 */ /* 0x001fc400078e0002 */
[----:B------:R-:W3:Y:S04]  /*233b0*/  LDL.LU R2, [R1+0x16e0] ;  /* 0x0016e00001027983 */ /* 0x000ee80000300800 */
[----:B------:R-:W4:Y:S04]  /*233c0*/  LDL.LU R25, [R1+0x24] ;  /* 0x0000240001197983 */ /* 0x000f280000300800 */
[----:B--2---:R-:W0:Y:S04]  /*233d0*/  LDSM.16.MT88.4 R20, [R29+UR5+0x11000] ;  /* 0x011000051d14783b */ /* 0x004e280008004200 */
[----:B---3--:R-:W1:Y:S04]  /*233e0*/  LDSM.16.M88.4 R4, [R2+UR5+0x80] ;  /* 0x000080050204783b */ /* 0x008e680008000200 */
[----:B------:R-:W-:Y:S04]  /*233f0*/  STL [R1+0x1644], R29 ;  /* 0x0016441d01007387 */ /* 0x000fe80000100800 */
[----:B0-----:R-:W-:Y:S04]  /*23400*/  STL [R1+0x15fc], R22 ;  /* 0x0015fc1601007387 */ /* 0x001fe80000100800 */
[----:B------:R0:W-:Y:S04]  /*23410*/  STL [R1+0x15f8], R23 ;  /* 0x0015f81701007387 */ /* 0x0001e80000100800 */
[----:B------:R-:W-:Y:S04]  /*23420*/  STL.64 [R1+0x16a0], R20 ;  /* 0x0016a01401007387 */ /* 0x000fe80000100a00 */
[----:B0-----:R-:W2:Y:S04]  /*23430*/  LDL.LU.64 R22, [R1+0xb8] ;  /* 0x0000b80001167983 */ /* 0x001ea80000300a00 */
[----:B-1----:R-:W-:Y:S04]  /*23440*/  STL.64 [R1+0xa0], R4 ;  /* 0x0000a00401007387 */ /* 0x002fe80000100a00 */
[----:B------:R-:W-:Y:S04]  /*23450*/  STL.64 [R1+0xa8], R6 ;  /* 0x0000a80601007387 */ /* 0x000fe80000100a00 */
[----:B------:R-:W0:Y:S04]  /*23460*/  LDSM.16.M88.4 R4, [R2+UR5+0x4080] ;  /* 0x004080050204783b */ /* 0x000e280008000200 */
[----:B0-----:R-:W-:Y:S04]  /*23470*/  STL.64 [R1+0xd0], R4 ;  /* 0x0000d00401007387 */ /* 0x001fe80000100a00 */
[----:B------:R-:W-:Y:S04]  /*23480*/  STL.64 [R1+0xd8], R6 ;  /* 0x0000d80601007387 */ /* 0x000fe80000100a00 */
[----:B------:R-:W0:Y:S04]  /*23490*/  LDSM.16.M88.4 R4, [R2+UR5+0x8080] ;  /* 0x008080050204783b */ /* 0x000e280008000200 */
[----:B0-----:R-:W-:Y:S04]  /*234a0*/  STL.64 [R1+0x100], R4 ;  /* 0x0001000401007387 */ /* 0x001fe80000100a00 */
[----:B------:R-:W-:Y:S04]  /*234b0*/  STL.64 [R1+0x108], R6 ;  /* 0x0001080601007387 */ /* 0x000fe80000100a00 */
[----:B------:R-:W0:Y:S01]  /*234c0*/  LDSM.16.M88.4 R4, [R2+UR5+0xc080] ;  /* 0x00c080050204783b */ /* 0x000e220008000200 */
[----:B------:R-:W-:-:S02]  /*234d0*/  IMAD.MOV.U32 R27, RZ, RZ, R3 ;  /* 0x000000ffff1b7224 */ /* 0x000fc400078e0003 */
[----:B0-----:R-:W-:Y:S01]  /*234e0*/  IMAD.MOV.U32 R3, RZ, RZ, R6 ;  /* 0x000000ffff037224 */ /* 0x001fe200078e0006 */
[----:B------:R-:W-:Y:S01]  /*234f0*/  STL.64 [R1+0x110], R4 ;  /* 0x0001100401007387 */ /* 0x000fe20000100a00 */
[----:B------:R-:W-:-:S03]  /*23500*/  IMAD.MOV.U32 R2, RZ, RZ, R7 ;  /* 0x000000ffff027224 */ /* 0x000fc600078e0007 */
[----:B------:R-:W0:Y:S04]  /*23510*/  LDSM.16.MT88.4 R4, [R0+UR5+0x11000] ;  /* 0x011000050004783b */ /* 0x000e280008004200 */
[----:B------:R-:W-:Y:S04]  /*23520*/  STL [R1+0x15b4], R2 ;  /* 0x0015b40201007387 */ /* 0x000fe80000100800 */
[----:B------:R-:W-:Y:S04]  /*23530*/  STL [R1+0x15b0], R3 ;  /* 0x0015b00301007387 */ /* 0x000fe80000100800 */
[----:B------:R-:W-:Y:S04]  /*23540*/  STL [R1+0x1648], R0 ;  /* 0x0016480001007387 */ /* 0x000fe80000100800 */
[----:B0-----:R-:W-:Y:S04]  /*23550*/  STL [R1+0x15b8], R7 ;  /* 0x0015b80701007387 */ /* 0x001fe80000100800 */
[----:B------:R-:W-:Y:S04]  /*23560*/  STL [R1+0x1640], R6 ;  /* 0x0016400601007387 */ /* 0x000fe80000100800 */
[----:B------:R0:W-:Y:S02]  /*23570*/  STL.64 [R1+0x1638], R4 ;  /* 0x0016380401007387 */ /* 0x0001e40000100a00 */
[----:B0-----:R-:W-:-:S02]  /*23580*/  IMAD.MOV.U32 R4, RZ, RZ, R19 ;  /* 0x000000ffff047224 */ /* 0x001fc400078e0013 */
[----:B------:R-:W-:Y:S02]  /*23590*/  IMAD.MOV.U32 R5, RZ, RZ, R18 ;  /* 0x000000ffff057224 */ /* 0x000fe400078e0012 */
[----:B------:R-:W-:Y:S01]  /*235a0*/  HMMA.16816.F32.BF16 R16, R8, R16, R12 ;  /* 0x000000100810723c */ /* 0x000fe2000004180c */
[----:B------:R-:W3:-:S15]  /*235b0*/  LDL.LU.64 R14, [R1+0x16d8] ;  /* 0x0016d800010e7983 */ /* 0x000ede0000300a00 */
[----:B------:R-:W-:-:S03]  /*235c0*/  NOP ;  /* 0x0000000000007918 */ /* 0x000fc60000000000 */
[----:B------:R-:W-:Y:S01]  /*235d0*/  IMAD.MOV.U32 R12, RZ, RZ, R18 ;  /* 0x000000ffff0c7224 */ /* 0x000fe200078e0012 */
[----:B------:R0:W-:Y:S01]  /*235e0*/  STL.64 [R1+0x70], R16 ;  /* 0x0000701001007387 */ /* 0x0001e20000100a00 */
[----:B------:R-:W-:-:S03]  /*235f0*/  IMAD.MOV.U32 R13, RZ, RZ, R19 ;  /* 0x000000ffff0d7224 */ /* 0x000fc600078e0013 */
[----:B------:R-:W2:Y:S04]  /*23600*/  LDL.LU.64 R18, [R1+0x16d0] ;  /* 0x0016d00001127983 */ /* 0x000ea80000300a00 */
[----:B0-----:R-:W3:Y:S01]  /*23610*/  LDL.LU.64 R16, [R1+0x16c8] ;  /* 0x0016c80001107983 */ /* 0x001ee20000300a00 */
[----:B----4-:R-:W-:-:S03]  /*23620*/  IMAD.MOV.U32 R26, RZ, RZ, R28 ;  /* 0x000000ffff1a7224 */ /* 0x010fc600078e001c */
[----:B------:R-:W-:Y:S04]  /*23630*/  STL [R1+0x1668], R13 ;  /* 0x0016680d01007387 */ /* 0x000fe80000100800 */
[----:B------:R2:W-:Y:S02]  /*23640*/  STL [R1+0x1664], R12 ;  /* 0x0016640c01007387 */ /* 0x0005e40000100800 */
[----:B--2---:R-:W-:Y:S02]  /*23650*/  IMAD.MOV.U32 R12, RZ, RZ, R19 ;  /* 0x000000ffff0c7224 */ /* 0x004fe400078e0013 */
[----:B------:R-:W-:Y:S02]  /*23660*/  IMAD.MOV.U32 R13, RZ, RZ, R18 ;  /* 0x000000ffff0d7224 */ /* 0x000fe400078e0012 */
[----:B---3--:R-:W-:Y:S01]  /*23670*/  HMMA.16816.F32.BF16 R16, R8, R16, R24 ;  /* 0x000000100810723c */ /* 0x008fe20000041818 */
[----:B------:R-:W2:Y:S04]  /*23680*/  LDL.LU.64 R26, [R1+0x16c0] ;  /* 0x0016c000011a7983 */ /* 0x000ea80000300a00 */
[----:B------:R-:W2:-:S14]  /*23690*/  LDL.LU.64 R24, [R1+0x16b8] ;  /* 0x0016b80001187983 */ /* 0x000e9c0000300a00 */
[----:B------:R-:W-:Y:S02]  /*236a0*/  IMAD.MOV.U32 R3, RZ, RZ, R18 ;  /* 0x000000ffff037224 */ /* 0x000fe400078e0012 */
[----:B------:R-:W-:Y:S02]  /*236b0*/  IMAD.MOV.U32 R2, RZ, RZ, R19 ;  /* 0x000000ffff027224 */ /* 0x000fe400078e0013 */
[----:B------:R-:W-:Y:S02]  /*236c0*/  IMAD.MOV.U32 R29, RZ, RZ, R16 ;  /* 0x000000ffff1d7224 */ /* 0x000fe400078e0010 */
[----:B------:R-:W-:Y:S01]  /*236d0*/  IMAD.MOV.U32 R28, RZ, RZ, R17 ;  /* 0x000000ffff1c7224 */ /* 0x000fe200078e0011 */
[----:B------:R-:W2:Y:S04]  /*236e0*/  LDL.LU.64 R18, [R1+0x16b0] ;  /* 0x0016b00001127983 */ /* 0x000ea80000300a00 */
[----:B------:R-:W2:Y:S01]  /*236f0*/  LDL.LU.64 R16, [R1+0x16a8] ;  /* 0x0016a80001107983 */ /* 0x000ea20000300a00 */
[----:B------:R-:W-:Y:S03]  /*23700*/  HMMA.16816.F32.BF16 R4, R8, R4, R12 ;  /* 0x000000040804723c */ /* 0x000fe6000004180c */
[----:B------:R-:W-:Y:S04]  /*23710*/  STL [R1+0x1660], R28 ;  /* 0x0016601c01007387 */ /* 0x000fe80000100800 */
[----:B------:R-:W-:-:S12]  /*23720*/  STL [R1+0x165c], R29 ;  /* 0x00165c1d01007387 */ /* 0x000fd80000100800 */
[----:B------:R0:W-:Y:S04]  /*23730*/  STL.64 [R1+0x40], R4 ;  /* 0x0000400401007387 */ /* 0x0001e80000100a00 */
[----:B------:R-:W3:Y:S04]  /*23740*/  LDL.LU R10, [R1+0xc8] ;  /* 0x0000c800010a7983 */ /* 0x000ee80000300800 */
[----:B------:R-:W3:Y:S01]  /*23750*/  LDL.LU R11, [R1+0xcc] ;  /* 0x0000cc00010b7983 */ /* 0x000ee20000300800 */
[----:B------:R-:W-:Y:S02]  /*23760*/  IMAD.MOV.U32 R13, RZ, RZ, R6 ;  /* 0x000000ffff0d7224 */ /* 0x000fe400078e0006 */
[----:B------:R-:W-:Y:S01]  /*23770*/  IMAD.MOV.U32 R12, RZ, RZ, R7 ;  /* 0x000000ffff0c7224 */ /* 0x000fe200078e0007 */
[----:B------:R-:W4:Y:S01]  /*23780*/  LDL.LU.64 R20, [R1+0x16a0] ;  /* 0x0016a00001147983 */ /* 0x000f220000300a00 */
[----:B0-----:R-:W-:-:S02]  /*23790*/  IMAD.MOV.U32 R5, RZ, RZ, R22 ;  /* 0x000000ffff057224 */ /* 0x001fc400078e0016 */
[----:B------:R-:W-:Y:S01]  /*237a0*/  IMAD.MOV.U32 R4, RZ, RZ, R23 ;  /* 0x000000ffff047224 */ /* 0x000fe200078e0017 */
[----:B--2---:R-:W-:-:S15]  /*237b0*/  HMMA.16816.F32.BF16 R24, R16, R22, R24 ;  /* 0x000000161018723c */ /* 0x004fde0000041818 */
[----:B------:R-:W-:-:S04]  /*237c0*/  NOP ;  /* 0x0000000000007918 */ /* 0x000fc80000000000 */
[----:B------:R-:W-:Y:S02]  /*237d0*/  IMAD.MOV.U32 R14, RZ, RZ, R24 ;  /* 0x000000ffff0e7224 */ /* 0x000fe400078e0018 */
[----:B------:R-:W-:Y:S01]  /*237e0*/  IMAD.MOV.U32 R15, RZ, RZ, R25 ;  /* 0x000000ffff0f7224 */ /* 0x000fe200078e0019 */
[----:B------:R0:W-:Y:S01]  /*237f0*/  STL [R1+0x38], R26 ;  /* 0x0000381a01007387 */ /* 0x0001e20000100800 */
[----:B------:R-:W-:-:S03]  /*23800*/  IMAD.MOV.U32 R0, RZ, RZ, R27 ;  /* 0x000000ffff007224 */ /* 0x000fc600078e001b */
[----:B0-----:R-:W3:Y:S04]  /*23810*/  LDL.LU.64 R26, [R1+0x1698] ;  /* 0x00169800011a7983 */ /* 0x001ee80000300a00 */
[----:B------:R-:W3:Y:S04]  /*23820*/  LDL.LU.64 R24, [R1+0x1690] ;  /* 0x0016900001187983 */ /* 0x000ee80000300a00 */
[----:B------:R0:W-:Y:S04]  /*23830*/  STL.64 [R1+0x1680], R14 ;  /* 0x0016800e01007387 */ /* 0x0001e80000100a00 */
[----:B------:R-:W-:Y:S04]  /*23840*/  STL.64 [R1+0x1678], R12 ;  /* 0x0016780c01007387 */ /* 0x000fe80000100a00 */
[----:B0-----:R-:W2:Y:S04]  /*23850*/  LDL.LU.64 R14, [R1+0xe8] ;  /* 0x0000e800010e7983 */ /* 0x001ea80000300a00 */
[----:B------:R0:W-:Y:S04]  /*23860*/  STL.64 [R1+0x1670], R4 ;  /* 0x0016700401007387 */ /* 0x0001e80000100a00 */
[----:B------:R-:W2:Y:S04]  /*23870*/  LDL.LU.64 R6, [R1+0xf8] ;  /* 0x0000f80001067983 */ /* 0x000ea80000300a00 */
[----:B--2---:R1:W-:Y:S04]  /*23880*/  STL.64 [R1+0x1688], R6 ;  /* 0x0016880601007387 */ /* 0x0043e80000100a00 */
[----:B0-----:R-:W2:Y:S04]  /*23890*/  LDL.LU R4, [R1+0x80] ;  /* 0x0000800001047983 */ /* 0x001ea80000300800 */
[----:B------:R-:W2:Y:S04]  /*238a0*/  LDL.LU R5, [R1+0x84] ;  /* 0x0000840001057983 */ /* 0x000ea80000300800 */
[----:B-1----:R-:W2:Y:S04]  /*238b0*/  LDL.LU R6, [R1+0x88] ;  /* 0x0000880001067983 */ /* 0x002ea80000300800 */
[----:B------:R-:W2:Y:S01]  /*238c0*/  LDL.LU R7, [R1+0x8c] ;  /* 0x00008c0001077983 */ /* 0x000ea20000300800 */
[----:B---3--:R-:W-:-:S15]  /*238d0*/  HMMA.16816.F32.BF16 R24, R16, R10, R24 ;  /* 0x0000000a1018723c */ /* 0x008fde0000041818 */
[----:B------:R-:W-:-:S04]  /*238e0*/  NOP ;  /* 0x0000000000007918 */ /* 0x000fc80000000000 */
[----:B------:R-:W-:Y:S01]  /*238f0*/  IMAD.MOV.U32 R22, RZ, RZ, R24 ;  /* 0x000000ffff167224 */ /* 0x000fe200078e0018 */
[----:B------:R0:W-:Y:S01]  /*23900*/  STL.64 [R1+0x28], R26 ;  /* 0x0000281a01007387 */ /* 0x0001e20000100a00 */
[----:B------:R-:W-:-:S03]  /*23910*/  IMAD.MOV.U32 R23, RZ, RZ, R25 ;  /* 0x000000ffff177224 */ /* 0x000fc600078e0019 */
[----:B------:R-:W3:Y:S04]  /*23920*/  LDL.LU R24, [R1+0x60] ;  /* 0x0000600001187983 */ /* 0x000ee80000300800 */
[----:B------:R-:W3:Y:S04]  /*23930*/  LDL.LU R25, [R1+0x64] ;  /* 0x0000640001197983 */ /* 0x000ee80000300800 */
[----:B0-----:R-:W3:Y:S04]  /*23940*/  LDL.LU R26, [R1+0x68] ;  /* 0x00006800011a7983 */ /* 0x001ee80000300800 */
[----:B------:R-:W3:Y:S04]  /*23950*/  LDL.LU R27, [R1+0x6c] ;  /* 0x00006c00011b7983 */ /* 0x000ee80000300800 */
[----:B------:R-:W-:Y:S04]  /*23960*/  STL.64 [R1+0x1608], R22 ;  /* 0x0016081601007387 */ /* 0x000fe80000100a00 */
[----:B----4-:R0:W-:Y:S01]  /*23970*/  STL.64 [R1+0x1600], R20 ;  /* 0x0016001401007387 */ /* 0x0101e20000100a00 */
[----:B------:R-:W-:-:S02]  /*23980*/  IMAD.MOV.U32 R28, RZ, RZ, R14 ;  /* 0x000000ffff1c7224 */ /* 0x000fc400078e000e */
[----:B------:R-:W-:Y:S01]  /*23990*/  IMAD.MOV.U32 R29, RZ, RZ, R15 ;  /* 0x000000ffff1d7224 */ /* 0x000fe200078e000f */
[----:B--2---:R-:W-:-:S15]  /*239a0*/  HMMA.16816.F32.BF16 R4, R16, R14, R4 ;  /* 0x0000000e1004723c */ /* 0x004fde0000041804 */
[----:B------:R-:W-:-:S04]  /*239b0*/  NOP ;  /* 0x0000000000007918 */ /* 0x000fc80000000000 */
[----:B0-----:R-:W-:Y:S02]  /*239c0*/  IMAD.MOV.U32 R21, RZ, RZ, R6 ;  /* 0x000000ffff157224 */ /* 0x001fe400078e0006 */
[----:B------:R-:W-:Y:S02]  /*239d0*/  IMAD.MOV.U32 R20, RZ, RZ, R7 ;  /* 0x000000ffff147224 */ /* 0x000fe400078e0007 */
[----:B------:R-:W3:Y:S04]  /*239e0*/  LDL.LU.64 R6, [R1+0x1688] ;  /* 0x0016880001067983 */ /* 0x000ee80000300a00 */
[----:B------:R-:W2:Y:S01]  /*239f0*/  LDL.LU.64 R14, [R1+0x1680] ;  /* 0x00168000010e7983 */ /* 0x000ea20000300a00 */
[----:B------:R-:W-:Y:S02]  /*23a00*/  IMAD.MOV.U32 R23, RZ, RZ, R4 ;  /* 0x000000ffff177224 */ /* 0x000fe400078e0004 */
[----:B------:R-:W-:Y:S01]  /*23a10*/  IMAD.MOV.U32 R22, RZ, RZ, R5 ;  /* 0x000000ffff167224 */ /* 0x000fe200078e0005 */
[----:B------:R-:W4:Y:S04]  /*23a20*/  LDL.LU.64 R12, [R1+0x1678] ;  /* 0x00167800010c7983 */ /* 0x000f280000300a00 */
[----:B------:R-:W2:Y:S01]  /*23a30*/  LDL.LU.64 R4, [R1+0x1670] ;  /* 0x0016700001047983 */ /* 0x000ea20000300a00 */
[----:B---3--:R-:W-:Y:S01]  /*23a40*/  HMMA.16816.F32.BF16 R24, R16, R6, R24 ;  /* 0x000000061018723c */ /* 0x008fe20000041818 */
[----:B------:R-:W-:-:S02]  /*23a50*/  IMAD.MOV.U32 R9, RZ, RZ, R6 ;  /* 0x000000ffff097224 */ /* 0x000fc400078e0006 */
[----:B------:R-:W-:Y:S02]  /*23a60*/  IMAD.MOV.U32 R8, RZ, RZ, R7 ;  /* 0x000000ffff087224 */ /* 0x000fe400078e0007 */
[----:B--2---:R-:W-:Y:S02]  /*23a70*/  IMAD.MOV.U32 R19, RZ, RZ, R4 ;  /* 0x000000ffff137224 */ /* 0x004fe400078e0004 */
[----:B------:R-:W-:Y:S01]  /*23a80*/  IMAD.MOV.U32 R18, RZ, RZ, R5 ;  /* 0x000000ffff127224 */ /* 0x000fe200078e0005 */
[----:B------:R-:W2:Y:S04]  /*23a90*/  LDL.LU R4, [R1+0x50] ;  /* 0x0000500001047983 */ /* 0x000ea80000300800 */
[----:B------:R-:W2:Y:S04]  /*23aa0*/  LDL.LU R5, [R1+0x54] ;  /* 0x0000540001057983 */ /* 0x000ea80000300800 */
[----:B------:R-:W2:Y:S04]  /*23ab0*/  LDL.LU R6, [R1+0x58] ;  /* 0x0000580001067983 */ /* 0x000ea80000300800 */
[----:B------:R-:W2:Y:S04]  /*23ac0*/  LDL.LU R7, [R1+0x5c] ;  /* 0x00005c0001077983 */ /* 0x000ea80000300800 */
[----:B------:R0:W-:Y:S04]  /*23ad0*/  STL.64 [R1+0x15d8], R26 ;  /* 0x0015d81a01007387 */ /* 0x0001e80000100a00 */
[----:B------:R1:W-:Y:S01]  /*23ae0*/  STL.64 [R1+0x15d0], R24 ;  /* 0x0015d01801007387 */ /* 0x0003e20000100a00 */
[----:B0-----:R-:W-:-:S02]  /*23af0*/  IMAD.MOV.U32 R27, RZ, RZ, R20 ;  /* 0x000000ffff1b7224 */ /* 0x001fc400078e0014 */
[----:B------:R-:W-:Y:S01]  /*23b00*/  IMAD.MOV.U32 R26, RZ, RZ, R21 ;  /* 0x000000ffff1a7224 */ /* 0x000fe200078e0015 */
[----:B------:R-:W3:Y:S04]  /*23b10*/  LDL.LU R20, [R1+0x40] ;  /* 0x0000400001147983 */ /* 0x000ee80000300800 */
[----:B------:R-:W3:Y:S01]  /*23b20*/  LDL.LU R21, [R1+0x44] ;  /* 0x0000440001157983 */ /* 0x000ee20000300800 */
[----:B-1----:R-:W-:Y:S02]  /*23b30*/  IMAD.MOV.U32 R25, RZ, RZ, R22 ;  /* 0x000000ffff197224 */ /* 0x002fe400078e0016 */
[----:B------:R-:W-:Y:S02]  /*23b40*/  IMAD.MOV.U32 R24, RZ, RZ, R23 ;  /* 0x000000ffff187224 */ /* 0x000fe400078e0017 */
[----:B----4-:R-:W-:-:S02]  /*23b50*/  IMAD.MOV.U32 R22, RZ, RZ, R13 ;  /* 0x000000ffff167224 */ /* 0x010fc400078e000d */
[----:B------:R-:W-:Y:S01]  /*23b60*/  IMAD.MOV.U32 R23, RZ, RZ, R12 ;  /* 0x000000ffff177224 */ /* 0x000fe200078e000c */
[----:B------:R-:W4:Y:S04]  /*23b70*/  LDL.LU R13, [R1+0x1668] ;  /* 0x00166800010d7983 */ /* 0x000f280000300800 */
[----:B------:R-:W2:Y:S04]  /*23b80*/  LDL.LU R12, [R1+0x1664] ;  /* 0x00166400010c7983 */ /* 0x000ea80000300800 */
[----:B------:R0:W-:Y:S02]  /*23b90*/  STL.64 [R1+0x1618], R22 ;  /* 0x0016181601007387 */ /* 0x0001e40000100a00 */
[----:B0-----:R-:W-:-:S02]  /*23ba0*/  IMAD.MOV.U32 R22, RZ, RZ, R28 ;  /* 0x000000ffff167224 */ /* 0x001fc400078e001c */
[----:B------:R-:W-:Y:S01]  /*23bb0*/  IMAD.MOV.U32 R23, RZ, RZ, R29 ;  /* 0x000000ffff177224 */ /* 0x000fe200078e001d */
[----:B---3--:R0:W-:Y:S04]  /*23bc0*/  STL.64 [R1+0x1610], R20 ;  /* 0x0016101401007387 */ /* 0x0081e80000100a00 */
[----:B------:R-:W3:Y:S04]  /*23bd0*/  LDL.LU R28, [R1+0x1660] ;  /* 0x00166000011c7983 */ /* 0x000ee80000300800 */
[----:B------:R-:W3:Y:S04]  /*23be0*/  LDL.LU R29, [R1+0x165c] ;  /* 0x00165c00011d7983 */ /* 0x000ee80000300800 */
[----:B------:R2:W-:Y:S04]  /*23bf0*/  STL.64 [R1+0x1630], R22 ;  /* 0x0016301601007387 */ /* 0x0005e80000100a00 */
[----:B0-----:R-:W3:Y:S04]  /*23c00*/  LDL.LU R20, [R1+0x70] ;  /* 0x0000700001147983 */ /* 0x001ee80000300800 */
[----:B------:R-:W3:Y:S01]  /*23c10*/  LDL.LU R21, [R1+0x74] ;  /* 0x0000740001157983 */ /* 0x000ee20000300800 */
[----:B--2---:R-:W-:-:S02]  /*23c20*/  IMAD.MOV.U32 R22, RZ, RZ, R12 ;  /* 0x000000ffff167224 */ /* 0x004fc400078e000c */
[----:B----4-:R-:W-:Y:S01]  /*23c30*/  IMAD.MOV.U32 R23, RZ, RZ, R13 ;  /* 0x000000ffff177224 */ /* 0x010fe200078e000d */
[----:B------:R-:W2:Y:S04]  /*23c40*/  LDL.LU R12, [R1+0x1658] ;  /* 0x00165800010c7983 */ /* 0x000ea80000300800 */
[----:B------:R-:W2:Y:S04]  /*23c50*/  LDL.LU R13, [R1+0x1654] ;  /* 0x00165400010d7983 */ /* 0x000ea80000300800 */
[----:B------:R-:W-:Y:S04]  /*23c60*/  STL.64 [R1+0x15e8], R26 ;  /* 0x0015e81a01007387 */ /* 0x000fe80000100a00 */
[----:B------:R0:W-:Y:S04]  /*23c70*/  STL.64 [R1+0x15e0], R24 ;  /* 0x0015e01801007387 */ /* 0x0001e80000100a00 */
[----:B0-----:R-:W4:Y:S01]  /*23c80*/  LDL.LU.64 R24, [R1+0xd0] ;  /* 0x0000d00001187983 */ /* 0x001f220000300a00 */
[----:B------:R-:W-:-:S03]  /*23c90*/  IMAD.MOV.U32 R27, RZ, RZ, R0 ;  /* 0x000000ffff1b7224 */ /* 0x000fc600078e0000 */
[----:B----4-:R0:W-:Y:S02]  /*23ca0*/  STL.64 [R1+0x15f0], R24 ;  /* 0x0015f01801007387 */ /* 0x0101e40000100a00 */
[----:B0-----:R-:W-:Y:S02]  /*23cb0*/  IMAD.MOV.U32 R24, RZ, RZ, R14 ;  /* 0x000000ffff187224 */ /* 0x001fe400078e000e */
[----:B------:R-:W-:Y:S01]  /*23cc0*/  IMAD.MOV.U32 R25, RZ, RZ, R15 ;  /* 0x000000ffff197224 */ /* 0x000fe200078e000f */
[----:B------:R-:W2:Y:S04]  /*23cd0*/  LDL.LU R14, [R1+0x1650] ;  /* 0x00165000010e7983 */ /* 0x000ea80000300800 */
[----:B------:R-:W2:Y:S04]  /*23ce0*/  LDL.LU R15, [R1+0x164c] ;  /* 0x00164c00010f7983 */ /* 0x000ea80000300800 */
[----:B------:R-:W4:Y:S04]  /*23cf0*/  LDL.LU R26, [R1+0x38] ;  /* 0x00003800011a7983 */ /* 0x000f280000300800 */
[----:B------:R-:W2:Y:S04]  /*23d00*/  LDL.LU R0, [R1+0x1648] ;  /* 0x0016480001007983 */ /* 0x000ea80000300800 */
[----:B----4-:R-:W-:Y:S04]  /*23d10*/  STL.64 [R1+0x1628], R26 ;  /* 0x0016281a01007387 */ /* 0x010fe80000100a00 */
[----:B------:R3:W-:Y:S02]  /*23d20*/  STL.64 [R1+0x1620], R24 ;  /* 0x0016201801007387 */ /* 0x0007e40000100a00 */
[----:B---3--:R-:W-:-:S02]  /*23d30*/  IMAD.MOV.U32 R24, RZ, RZ, R29 ;  /* 0x000000ffff187224 */ /* 0x008fc400078e001d */
[----:B------:R-:W3:Y:S01]  /*23d40*/  LDL.LU R29, [R1+0x1644] ;  /* 0x00164400011d7983 */ /* 0x000ee20000300800 */
[----:B--2---:R-:W-:Y:S03]  /*23d50*/  HMMA.16816.F32.BF16 R16, R12, R18, R4 ;  /* 0x000000120c10723c */ /* 0x004fe60000041804 */
[----:B------:R-:W2:Y:S04]  /*23d60*/  LDL.LU R6, [R1+0x1640] ;  /* 0x0016400001067983 */ /* 0x000ea80000300800 */
[----:B------:R-:W4:Y:S01]  /*23d70*/  LDL.LU.64 R4, [R1+0x1638] ;  /* 0x0016380001047983 */ /* 0x000f220000300a00 */
[----:B------:R-:W-:Y:S02]  /*23d80*/  IMAD.MOV.U32 R25, RZ, RZ, R28 ;  /* 0x000000ffff197224 */ /* 0x000fe400078e001c */
[----:B------:R-:W-:-:S02]  /*23d90*/  IMAD.MOV.U32 R26, RZ, RZ, R3 ;  /* 0x000000ffff1a7224 */ /* 0x000fc400078e0003 */
[----:B------:R-:W-:-:S07]  /*23da0*/  IMAD.MOV.U32 R27, RZ, RZ, R2 ;  /* 0x000000ffff1b7224 */ /* 0x000fce00078e0002 */
[----:B------:R-:W-:Y:S02]  /*23db0*/  IMAD.MOV.U32 R7, RZ, RZ, R16 ;  /* 0x000000ffff077224 */ /* 0x000fe400078e0010 */
[----:B------:R-:W-:Y:S02]  /*23dc0*/  IMAD.MOV.U32 R2, RZ, RZ, R17 ;  /* 0x000000ffff027224 */ /* 0x000fe400078e0011 */
[----:B------:R-:W-:Y:S02]  /*23dd0*/  IMAD.MOV.U32 R3, RZ, RZ, R18 ;  /* 0x000000ffff037224 */ /* 0x000fe400078e0012 */
[----:B------:R-:W-:Y:S02]  /*23de0*/  IMAD.MOV.U32 R28, RZ, RZ, R19 ;  /* 0x000000ffff1c7224 */ /* 0x000fe400078e0013 */
[----:B---3--:R-:W0:Y:S04]  /*23df0*/  LDSM.16.MT88.4 R16, [R29+UR5+0x11400] ;  /* 0x011400051d10783b */ /* 0x008e280008004200 */
[----:B--2---:R-:W-:Y:S04]  /*23e00*/  STL.64 [R1+0x15c8], R6 ;  /* 0x0015c80601007387 */ /* 0x004fe80000100a00 */
[----:B----4-:R1:W-:Y:S04]  /*23e10*/  STL.64 [R1+0x15c0], R4 ;  /* 0x0015c00401007387 */ /* 0x0103e80000100a00 */
[----:B-1----:R-:W2:Y:S04]  /*23e20*/  LDL.LU.64 R4, [R1+0x110] ;  /* 0x0001100001047983 */ /* 0x002ea80000300a00 */
[----:B0-----:R0:W-:Y:S04]  /*23e30*/  STL.64 [R1+0x1578], R18 ;  /* 0x0015781201007387 */ /* 0x0011e80000100a00 */
[----:B------:R-:W-:Y:S01]  /*23e40*/  STL.64 [R1+0x1570], R16 ;  /* 0x0015701001007387 */ /* 0x000fe20000100a00 */
[----:B0-----:R-:W-:-:S02]  /*23e50*/  IMAD.MOV.U32 R18, RZ, RZ, R9 ;  /* 0x000000ffff127224 */ /* 0x001fc400078e0009 */
[----:B------:R-:W-:Y:S02]  /*23e60*/  IMAD.MOV.U32 R19, RZ, RZ, R8 ;  /* 0x000000ffff137224 */ /* 0x000fe400078e0008 */
[----:B------:R-:W-:Y:S01]  /*23e70*/  HMMA.16816.F32.BF16 R8, R12, R10, R20 ;  /* 0x0000000a0c08723c */ /* 0x000fe20000041814 */
[----:B------:R-:W3:-:S15]  /*23e80*/  LDL.LU.64 R22, [R1+0x1630] ;  /* 0x0016300001167983 */ /* 0x000ede0000300a00 */
[----:B------:R-:W-:-:S03]  /*23e90*/  NOP ;  /* 0x0000000000007918 */ /* 0x000fc60000000000 */
[----:B------:R-:W-:Y:S01]  /*23ea0*/  IMAD.MOV.U32 R7, RZ, RZ, R10 ;  /* 0x000000ffff077224 */ /* 0x000fe200078e000a */
[----:B------:R-:W-:Y:S01]  /*23eb0*/  STL.64 [R1+0x60], R8 ;  /* 0x0000600801007387 */ /* 0x000fe20000100a00 */
[----:B------:R-:W-:-:S03]  /*23ec0*/  IMAD.MOV.U32 R6, RZ, RZ, R11 ;  /* 0x000000ffff067224 */ /* 0x000fc600078e000b */
[----:B------:R-:W0:Y:S04]  /*23ed0*/  LDSM.16.MT88.4 R8, [R0+UR5+0x11400] ;  /* 0x011400050008783b */ /* 0x000e280008004200 */
[----:B0-----:R-:W-:Y:S04]  /*23ee0*/  STL [R1+0x1528], R11 ;  /* 0x0015280b01007387 */ /* 0x001fe80000100800 */
[----:B------:R-:W-:Y:S04]  /*23ef0*/  STL [R1+0x15a8], R10 ;  /* 0x0015a80a01007387 */ /* 0x000fe80000100800 */
[----:B------:R0:W-:Y:S04]  /*23f00*/  STL.64 [R1+0x15a0], R8 ;  /* 0x0015a00801007387 */ /* 0x0001e80000100a00 */
[----:B0-----:R-:W4:Y:S04]  /*23f10*/  LDL R8, [R1+0x100] ;  /* 0x0001000001087983 */ /* 0x001f280000100800 */
[----:B------:R-:W4:Y:S01]  /*23f20*/  LDL R9, [R1+0x104] ;  /* 0x0001040001097983 */ /* 0x000f220000100800 */
[----:B---3--:R-:W-:Y:S03]  /*23f30*/  HMMA.16816.F32.BF16 R20, R12, R22, R24 ;  /* 0x000000160c14723c */ /* 0x008fe60000041818 */
[----:B------:R-:W3:Y:S04]  /*23f40*/  LDL.LU.64 R26, [R1+0x1628] ;  /* 0x00162800011a7983 */ /* 0x000ee80000300a00 */
[----:B------:R-:W3:-:S12]  /*23f50*/  LDL.LU.64 R24, [R1+0x1620] ;  /* 0x0016200001187983 */ /* 0x000ed80000300a00 */
[----:B------:R-:W-:Y:S04]  /*23f60*/  STL.64 [R1+0x70], R20 ;  /* 0x0000701401007387 */ /* 0x000fe80000100a00 */
[----:B------:R0:W-:Y:S04]  /*23f70*/  STL.64 [R1+0x78], R22 ;  /* 0x0000781601007387 */ /* 0x0001e80000100a00 */
[----:B0-----:R-:W2:Y:S04]  /*23f80*/  LDL.LU.64 R22, [R1+0x1618] ;  /* 0x0016180001167983 */ /* 0x001ea80000300a00 */
[----:B------:R-:W2:Y:S02]  /*23f90*/  LDL.LU.64 R20, [R1+0x1610] ;  /* 0x0016100001147983 */ /* 0x000ea40000300a00 */
[----:B--2---:R-:W-:Y:S02]  /*23fa0*/  HMMA.16816.F32.BF16 R16, R12, R18, R20 ;  /* 0x000000120c10723c */ /* 0x004fe40000041814 */
[----:B------:R-:W2:Y:S04]  /*23fb0*/  LDL.LU.64 R22, [R1+0x1608] ;  /* 0x0016080001167983 */ /* 0x000ea80000300a00 */
[----:B------:R-:W3:Y:S01]  /*23fc0*/  LDL.LU.64 R20, [R1+0x1600] ;  /* 0x0016000001147983 */ /* 0x000ee20000300a00 */
[----:B--2---:R-:W-:-:S02]  /*23fd0*/  IMAD.MOV.U32 R12, RZ, RZ, R22 ;  /* 0x000000ffff0c7224 */ /* 0x004fc400078e0016 */
[----:B------:R-:W-:Y:S01]  /*23fe0*/  IMAD.MOV.U32 R13, RZ, RZ, R23 ;  /* 0x000000ffff0d7224 */ /* 0x000fe200078e0017 */
[----:B------:R-:W3:Y:S04]  /*23ff0*/  LDL.LU R22, [R1+0x15fc] ;  /* 0x0015fc0001167983 */ /* 0x000ee80000300800 */
[----:B------:R-:W3:Y:S04]  /*24000*/  LDL.LU R23, [R1+0x15f8] ;  /* 0x0015f80001177983 */ /* 0x000ee80000300800 */
[----:B------:R-:W2:Y:S04]  /*24010*/  LDL.LU R14, [R1+0x28] ;  /* 0x00002800010e7983 */ /* 0x000ea80000300800 */
[----:B------:R-:W2:Y:S04]  /*24020*/  LDL.LU R15, [R1+0x2c] ;  /* 0x00002c00010f7983 */ /* 0x000ea80000300800 */
[----:B------:R-:W-:Y:S04]  /*24030*/  STL.64 [R1+0x1588], R18 ;  /* 0x0015881201007387 */ /* 0x000fe80000100a00 */
[----:B------:R0:W-:Y:S04]  /*24040*/  STL.64 [R1+0x1580], R16 ;  /* 0x0015801001007387 */ /* 0x0001e80000100a00 */
[----:B0-----:R-:W3:Y:S04]  /*24050*/  LDL.LU R16, [R1+0xa0] ;  /* 0x0000a00001107983 */ /* 0x001ee80000300800 */
[----:B------:R-:W3:Y:S02]  /*24060*/  LDL.LU R17, [R1+0xa4] ;  /* 0x0000a40001117983 */ /* 0x000ee40000300800 */
[----:B---3--:R-:W-:-:S15]  /*24070*/  HMMA.16816.F32.BF16 R24, R20, R16, R24 ;  /* 0x000000101418723c */ /* 0x008fde0000041818 */
[----:B------:R-:W-:-:S04]  /*24080*/  NOP ;  /* 0x0000000000007918 */ /* 0x000fc80000000000 */
[----:B------:R0:W-:Y:S04]  /*24090*/  STL.64 [R1+0x40], R24 ;  /* 0x0000401801007387 */ /* 0x0001e80000100a00 */
[----:B------:R1:W-:Y:S04]  /*240a0*/  STL.64 [R1+0x48], R26 ;  /* 0x0000481a01007387 */ /* 0x0003e80000100a00 */
[----:B0-----:R-:W2:Y:S02]  /*240b0*/  LDL.LU.64 R24, [R1+0x15f0] ;  /* 0x0015f00001187983 */ /* 0x001ea40000300a00 */
[----:B--2---:R-:W-:-:S15]  /*240c0*/  HMMA.16816.F32.BF16 R12, R20, R24, R12 ;  /* 0x00000018140c723c */ /* 0x004fde000004180c */
[----:B------:R-:W-:-:S04]  /*240d0*/  NOP ;  /* 0x0000000000007918 */ /* 0x000fc80000000000 */
[----:B------:R-:W-:Y:S04]  /*240e0*/  STL.64 [R1+0x30], R12 ;  /* 0x0000300c01007387 */ /* 0x000fe80000100a00 */
[----:B------:R0:W-:Y:S04]  /*240f0*/  STL.64 [R1+0x38], R14 ;  /* 0x0000380e01007387 */ /* 0x0001e80000100a00 */
[----:B-1----:R-:W4:Y:S01]  /*24100*/  LDL.LU.64 R26, [R1+0x15e8] ;  /* 0x0015e800011a7983 */ /* 0x002f220000300a00 */
[----:B0-----:R-:W-:Y:S02]  /*24110*/  IMAD.MOV.U32 R15, RZ, RZ, R24 ;  /* 0x000000ffff0f7224 */ /* 0x001fe400078e0018 */
[----:B------:R-:W-:-:S02]  /*24120*/  IMAD.MOV.U32 R14, RZ, RZ, R25 ;  /* 0x000000ffff0e7224 */ /* 0x000fc400078e0019 */
[----:B------:R-:W4:Y:S02]  /*24130*/  LDL.LU.64 R24, [R1+0x15e0] ;  /* 0x0015e00001187983 */ /* 0x000f240000300a00 */
[----:B----4-:R-:W-:Y:S02]  /*24140*/  HMMA.16816.F32.BF16 R8, R20, R8, R24 ;  /* 0x000000081408723c */ /* 0x010fe40000041818 */
[----:B------:R-:W2:Y:S04]  /*24150*/  LDL.LU.64 R26, [R1+0x15d8] ;  /* 0x0015d800011a7983 */ /* 0x000ea80000300a00 */
[----:B------:R-:W2:-:S13]  /*24160*/  LDL.LU.64 R24, [R1+0x15d0] ;  /* 0x0015d00001187983 */ /* 0x000e9a0000300a00 */
[----:B------:R0:W-:Y:S04]  /*24170*/  STL.64 [R1+0x20], R8 ;  /* 0x0000200801007387 */ /* 0x0001e80000100a00 */
[----:B------:R1:W-:Y:S04]  /*24180*/  STL.64 [R1+0x28], R10 ;  /* 0x0000280a01007387 */ /* 0x0003e80000100a00 */
[----:B0-----:R-:W3:Y:S04]  /*24190*/  LDL.LU R8, [R1+0x60] ;  /* 0x0000600001087983 */ /* 0x001ee80000300800 */
[----:B------:R-:W3:Y:S01]  /*241a0*/  LDL.LU R9, [R1+0x64] ;  /* 0x0000640001097983 */ /* 0x000ee20000300800 */
[----:B-1----:R-:W-:-:S02]  /*241b0*/  IMAD.MOV.U32 R10, RZ, RZ, R7 ;  /* 0x000000ffff0a7224 */ /* 0x002fc400078e0007 */
[----:B------:R-:W-:Y:S02]  /*241c0*/  IMAD.MOV.U32 R11, RZ, RZ, R6 ;  /* 0x000000ffff0b7224 */ /* 0x000fe400078e0006 */
[----:B------:R-:W4:Y:S01]  /*241d0*/  LDL.LU.64 R6, [R1+0x15c8] ;  /* 0x0015c80001067983 */ /* 0x000f220000300a00 */
[----:B------:R-:W-:Y:S02]  /*241e0*/  IMAD.MOV.U32 R13, RZ, RZ, R4 ;  /* 0x000000ffff0d7224 */ /* 0x000fe400078e0004 */
[----:B------:R-:W-:Y:S01]  /*241f0*/  IMAD.MOV.U32 R12, RZ, RZ, R5 ;  /* 0x000000ffff0c7224 */ /* 0x000fe200078e0005 */
[----:B--2---:R-:W-:Y:S01]  /*24200*/  HMMA.16816.F32.BF16 R24, R20, R4, R24 ;  /* 0x000000041418723c */ /* 0x004fe20000041818 */
[----:B------:R-:W2:Y:S01]  /*24210*/  LDL.LU.64 R4, [R1+0x15c0] ;  /* 0x0015c00001047983 */ /* 0x000ea20000300a00 */
[----:B------:R-:W-:Y:S02]  /*24220*/  IMAD.MOV.U32 R21, RZ, RZ, R2 ;  /* 0x000000ffff157224 */ /* 0x000fe400078e0002 */
[----:B------:R-:W-:-:S02]  /*24230*/  IMAD.MOV.U32 R22, RZ, RZ, R3 ;  /* 0x000000ffff167224 */ /* 0x000fc400078e0003 */
[----:B----4-:R-:W-:Y:S02]  /*24240*/  IMAD.MOV.U32 R20, RZ, RZ, R7 ;  /* 0x000000ffff147224 */ /* 0x010fe400078e0007 */
[----:B------:R-:W2:Y:S04]  /*24250*/  LDL.LU R7, [R1+0x15b8] ;  /* 0x0015b80001077983 */ /* 0x000ea80000300800 */
[----:B------:R-:W4:Y:S04]  /*24260*/  LDL.LU R2, [R1+0x15b4] ;  /* 0x0015b40001027983 */ /* 0x000f280000300800 */
[----:B------:R-:W3:Y:S01]  /*24270*/  LDL.LU R3, [R1+0x15b0] ;  /* 0x0015b00001037983 */ /* 0x000ee20000300800 */
[----:B------:R-:W-:-:S03]  /*24280*/  IMAD.MOV.U32 R23, RZ, RZ, R28 ;  /* 0x000000ffff177224 */ /* 0x000fc600078e001c */
[----:B------:R-:W3:Y:S04]  /*24290*/  LDL.LU R28, [R1+0x15ac] ;  /* 0x0015ac00011c7983 */ /* 0x000ee80000300800 */
[----:B------:R-:W-:Y:S04]  /*242a0*/  STL.64 [R1+0x1538], R26 ;  /* 0x0015381a01007387 */ /* 0x000fe80000100a00 */
[----:B------:R0:W-:Y:S04]  /*242b0*/  STL.64 [R1+0x1530], R24 ;  /* 0x0015301801007387 */ /* 0x0001e80000100a00 */
[----:B0-----:R-:W3:Y:S04]  /*242c0*/  LDL.LU.64 R24, [R1+0x100] ;  /* 0x0001000001187983 */ /* 0x001ee80000300a00 */
[----:B------:R-:W3:Y:S01]  /*242d0*/  LDL.LU.64 R26, [R1+0x108] ;  /* 0x00010800011a7983 */ /* 0x000ee20000300a00 */
[----:B--2---:R-:W-:Y:S03]  /*242e0*/  HMMA.16816.F32.BF16 R16, R4, R16, R20 ;  /* 0x000000100410723c */ /* 0x004fe60000041814 */
[----:B------:R-:W0:Y:S04]  /*242f0*/  LDSM.16.MT88.4 R20, [R29+UR5+0x11800] ;  /* 0x011800051d14783b */ /* 0x000e280008004200 */
[----:B---3--:R-:W-:Y:S04]  /*24300*/  STL.64 [R1+0x1598], R26 ;  /* 0x0015981a01007387 */ /* 0x008fe80000100a00 */
[----:B------:R1:W-:Y:S04]  /*24310*/  STL.64 [R1+0x1590], R24 ;  /* 0x0015901801007387 */ /* 0x0003e80000100a00 */
[----:B------:R-:W-:Y:S04]  /*24320*/  STL [R1+0x14f8], R29 ;  /* 0x0014f81d01007387 */ /* 0x000fe80000100800 */
[----:B------:R-:W-:Y:S04]  /*24330*/  STL.64 [R1], R16 ;  /* 0x0000001001007387 */ /* 0x000fe80000100a00 */
[----:B------:R-:W-:Y:S04]  /*24340*/  STL.64 [R1+0x8], R18 ;  /* 0x0000081201007387 */ /* 0x000fe80000100a00 */
[----:B------:R-:W-:Y:S01]  /*24350*/  LDSM.16.M88.4 R16, [R28+UR5+0x4080] ;  /* 0x004080051c10783b */ /* 0x000fe20008000200 */
[----:B-1----:R-:W-:-:S02]  /*24360*/  IMAD.MOV.U32 R24, RZ, RZ, R15 ;  /* 0x000000ffff187224 */ /* 0x002fc400078e000f */
[----:B------:R-:W-:Y:S01]  /*24370*/  IMAD.MOV.U32 R25, RZ, RZ, R14 ;  /* 0x000000ffff197224 */ /* 0x000fe200078e000e */
[----:B0-----:R-:W-:Y:S04]  /*24380*/  STL.64 [R1+0x14c0], R22 ;  /* 0x0014c01601007387 */ /* 0x001fe80000100a00 */
[----:B------:R0:W-:Y:S02]  /*24390*/  STL.64 [R1+0x14b8], R20 ;  /* 0x0014b81401007387 */ /* 0x0001e40000100a00 */
[----:B0-----:R-:W-:Y:S02]  /*243a0*/  IMAD.MOV.U32 R20, RZ, RZ, R13 ;  /* 0x000000ffff147224 */ /* 0x001fe400078e000d */
[----:B------:R-:W-:Y:S02]  /*243b0*/  IMAD.MOV.U32 R21, RZ, RZ, R12 ;  /* 0x000000ffff157224 */ /* 0x000fe400078e000c */
[----:B------:R-:W0:Y:S04]  /*243c0*/  LDSM.16.M88.4 R12, [R28+UR5+0x80] ;  /* 0x000080051c0c783b */ /* 0x000e280008000200 */
[----:B0-----:R-:W-:Y:S04]  /*243d0*/  STL.64 [R1+0x80], R12 ;  /* 0x0000800c01007387 */ /* 0x001fe80000100a00 */
[----:B------:R-:W-:Y:S04]  /*243e0*/  STL.64 [R1+0x88], R14 ;  /* 0x0000880e01007387 */ /* 0x000fe80000100a00 */
[----:B------:R-:W0:Y:S04]  /*243f0*/  LDSM.16.M88.4 R12, [R28+UR5+0x8080] ;  /* 0x008080051c0c783b */ /* 0x000e280008000200 */
[----:B------:R1:W-:Y:S01]  /*24400*/  STL.64 [R1+0x90], R16 ;  /* 0x0000901001007387 */ /* 0x0003e20000100a00 */
[----:B------:R-:W-:-:S02]  /*24410*/  IMAD.MOV.U32 R22, RZ, RZ, R3 ;  /* 0x000000ffff167224 */ /* 0x000fc400078e0003 */
[----:B----4-:R-:W-:Y:S01]  /*24420*/  IMAD.MOV.U32 R23, RZ, RZ, R2 ;  /* 0x000000ffff177224 */ /* 0x010fe200078e0002 */
[----:B------:R-:W-:Y:S01]  /*24430*/  STL.64 [R1+0x98], R18 ;  /* 0x0000981201007387 */ /* 0x000fe20000100a00 */
[----:B0-----:R-:W-:-:S03]  /*24440*/  IMAD.MOV.U32 R3, RZ, RZ, R12 ;  /* 0x000000ffff037224 */ /* 0x001fc600078e000c */
[----:B------:R-:W-:Y:S01]  /*24450*/  STL.64 [R1+0xb8], R14 ;  /* 0x0000b80e01007387 */ /* 0x000fe20000100a00 */
[----:B------:R-:W-:-:S03]  /*24460*/  IMAD.MOV.U32 R2, RZ, RZ, R13 ;  /* 0x000000ffff027224 */ /* 0x000fc600078e000d */
[----:B------:R-:W0:Y:S04]  /*24470*/  LDSM.16.M88.4 R12, [R28+UR5+0xc080] ;  /* 0x00c080051c0c783b */ /* 0x000e280008000200 */
[----:B------:R-:W-:Y:S04]  /*24480*/  STL [R1+0x14f4], R2 ;  /* 0x0014f40201007387 */ /* 0x000fe80000100800 */
[----:B------:R-:W-:Y:S04]  /*24490*/  STL [R1+0x14f0], R3 ;  /* 0x0014f00301007387 */ /* 0x000fe80000100800 */
[----:B-1----:R-:W2:Y:S04]  /*244a0*/  LDL.LU R16, [R1+0x70] ;  /* 0x0000700001107983 */ /* 0x002ea80000300800 */
[----:B0-----:R-:W-:Y:S04]  /*244b0*/  STL.64 [R1+0xe0], R12 ;  /* 0x0000e00c01007387 */ /* 0x001fe80000100a00 */
[----:B------:R-:W-:Y:S04]  /*244c0*/  STL.64 [R1+0xe8], R14 ;  /* 0x0000e80e01007387 */ /* 0x000fe80000100a00 */
[----:B------:R-:W0:Y:S04]  /*244d0*/  LDSM.16.MT88.4 R12, [R0+UR5+0x11800] ;  /* 0x01180005000c783b */ /* 0x000e280008004200 */
[----:B------:R-:W2:Y:S04]  /*244e0*/  LDL.LU R17, [R1+0x74] ;  /* 0x0000740001117983 */ /* 0x000ea80000300800 */
[----:B------:R-:W2:Y:S04]  /*244f0*/  LDL.LU R18, [R1+0x78] ;  /* 0x0000780001127983 */ /* 0x000ea80000300800 */
[----:B------:R-:W2:Y:S04]  /*24500*/  LDL.LU R19, [R1+0x7c] ;  /* 0x00007c0001137983 */ /* 0x000ea80000300800 */
[----:B------:R-:W-:Y:S04]  /*24510*/  STL [R1+0x1300], R28 ;  /* 0x0013001c01007387 */ /* 0x000fe80000100800 */
[----:B------:R-:W-:Y:S01]  /*24520*/  STL [R1+0x14fc], R0 ;  /* 0x0014fc0001007387 */ /* 0x000fe20000100800 */
[----:B------:R-:W-:Y:S03]  /*24530*/  HMMA.16816.F32.BF16 R24, R4, R24, R8 ;  /* 0x000000180418723c */ /* 0x000fe60000041808 */
[----:B0-----:R0:W-:Y:S04]  /*24540*/  STL.64 [R1+0x1480], R14 ;  /* 0x0014800e01007387 */ /* 0x0011e80000100a00 */
[----:B------:R1:W-:Y:S04]  /*24550*/  STL.64 [R1+0x1478], R12 ;  /* 0x0014780c01007387 */ /* 0x0003e80000100a00 */
[----:B0-----:R-:W3:Y:S04]  /*24560*/  LDL.LU R14, [R1+0xa8] ;  /* 0x0000a800010e7983 */ /* 0x001ee80000300800 */
[----:B------:R-:W3:Y:S04]  /*24570*/  LDL.LU R15, [R1+0xac] ;  /* 0x0000ac00010f7983 */ /* 0x000ee80000300800 */
[----:B------:R-:W4:Y:S04]  /*24580*/  LDL.LU R10, [R1+0x15a8] ;  /* 0x0015a800010a7983 */ /* 0x000f280000300800 */
[----:B------:R-:W2:Y:S01]  /*24590*/  LDL.LU.64 R8, [R1+0x15a0] ;  /* 0x0015a00001087983 */ /* 0x000ea20000300a00 */
[----:B------:R-:W-:-:S02]  /*245a0*/  IMAD.MOV.U32 R11, RZ, RZ, R24 ;  /* 0x000000ffff0b7224 */ /* 0x000fc400078e0018 */
[----:B-1----:R-:W-:Y:S02]  /*245b0*/  IMAD.MOV.U32 R13, RZ, RZ, R26 ;  /* 0x000000ffff0d7224 */ /* 0x002fe400078e001a */
[----:B------:R-:W-:Y:S02]  /*245c0*/  IMAD.MOV.U32 R12, RZ, RZ, R27 ;  /* 0x000000ffff0c7224 */ /* 0x000fe400078e001b */
[----:B------:R-:W-:Y:S01]  /*245d0*/  IMAD.MOV.U32 R28, RZ, RZ, R25 ;  /* 0x000000ffff1c7224 */ /* 0x000fe200078e0019 */
[----:B------:R-:W3:Y:S04]  /*245e0*/  LDL.LU.64 R26, [R1+0x1598] ;  /* 0x00159800011a7983 */ /* 0x000ee80000300a00 */
[----:B------:R-:W3:Y:S04]  /*245f0*/  LDL.LU.64 R24, [R1+0x1590] ;  /* 0x0015900001187983 */ /* 0x000ee80000300a00 */
[----:B----4-:R-:W-:Y:S04]  /*24600*/  STL.64 [R1+0x1548], R10 ;  /* 0x0015480a01007387 */ /* 0x010fe80000100a00 */
[----:B--2---:R0:W-:Y:S04]  /*24610*/  STL.64 [R1+0x1540], R8 ;  /* 0x0015400801007387 */ /* 0x0041e80000100a00 */
[----:B0-----:R-:W2:Y:S04]  /*24620*/  LDL.LU R8, [R1+0x20] ;  /* 0x0000200001087983 */ /* 0x001ea80000300800 */
[----:B------:R-:W2:Y:S04]  /*24630*/  LDL.LU R9, [R1+0x24] ;  /* 0x0000240001097983 */ /* 0x000ea80000300800 */
[----:B------:R-:W4:Y:S04]  /*24640*/  LDL.LU R10, [R1+0x28] ;  /* 0x00002800010a7983 */ /* 0x000f280000300800 */
[----:B------:R-:W4:Y:S01]  /*24650*/  LDL.LU R11, [R1+0x2c] ;  /* 0x00002c00010b7983 */ /* 0x000f220000300800 */
[----:B---3--:R-:W-:Y:S03]  /*24660*/  HMMA.16816.F32.BF16 R16, R4, R24, R16 ;  /* 0x000000180410723c */ /* 0x008fe60000041810 */
[----:B----4-:R-:W-:Y:S04]  /*24670*/  STL.64 [R1+0x1558], R10 ;  /* 0x0015580a01007387 */ /* 0x010fe80000100a00 */
[----:B--2---:R0:W-:Y:S04]  /*24680*/  STL.64 [R1+0x1550], R8 ;  /* 0x0015500801007387 */ /* 0x0041e80000100a00 */
[----:B0-----:R-:W2:Y:S04]  /*24690*/  LDL.LU R8, [R1+0x30] ;  /* 0x0000300001087983 */ /* 0x001ea80000300800 */
[----:B------:R-:W2:Y:S04]  /*246a0*/  LDL.LU R9, [R1+0x34] ;  /* 0x0000340001097983 */ /* 0x000ea80000300800 */
[----:B------:R-:W3:Y:S04]  /*246b0*/  LDL.LU R10, [R1+0x38] ;  /* 0x00003800010a7983 */ /* 0x000ee80000300800 */
[----:B------:R-:W3:Y:S01]  /*246c0*/  LDL.LU R11, [R1+0x3c] ;  /* 0x00003c00010b7983 */ /* 0x000ee20000300800 */
[----:B------:R-:W-:-:S02]  /*246d0*/  IMAD.MOV.U32 R2, RZ, RZ, R18 ;  /* 0x000000ffff027224 */ /* 0x000fc400078e0012 */
[----:B------:R-:W-:Y:S01]  /*246e0*/  IMAD.MOV.U32 R3, RZ, RZ, R19 ;  /* 0x000000ffff037224 */ /* 0x000fe200078e0013 */
[----:B---3--:R-:W-:Y:S04]  /*246f0*/  STL.64 [R1+0x1568], R10 ;  /* 0x0015680a01007387 */ /* 0x008fe80000100a00 */
[----:B--2---:R0:W-:Y:S04]  /*24700*/  STL.64 [R1+0x1560], R8 ;  /* 0x0015600801007387 */ /* 0x0041e80000100a00 */
[----:B0-----:R-:W2:Y:S04]  /*24710*/  LDL.LU R8, [R1+0x40] ;  /* 0x0000400001087983 */ /* 0x001ea80000300800 */
[----:B------:R-:W2:Y:S04]  /*24720*/  LDL.LU R9, [R1+0x44] ;  /* 0x0000440001097983 */ /* 0x000ea80000300800 */
[----:B------:R-:W2:Y:S04]  /*24730*/  LDL.LU R10, [R1+0x48] ;  /* 0x00004800010a7983 */ /* 0x000ea80000300800 */
[----:B------:R-:W2:Y:S04]  /*24740*/  LDL.LU R11, [R1+0x4c] ;  /* 0x00004c00010b7983 */ /* 0x000ea80000300800 */
[----:B------:R0:W-:Y:S04]  /*24750*/  STL.64 [R1+0x60], R16 ;  /* 0x0000601001007387 */ /* 0x0001e80000100a00 */
[----:B------:R-:W3:Y:S04]  /*24760*/  LDL.LU.64 R18, [R1+0x1588] ;  /* 0x0015880001127983 */ /* 0x000ee80000300a00 */
[----:B0-----:R-:W3:Y:S04]  /*24770*/  LDL.LU.64 R16, [R1+0x1580] ;  /* 0x0015800001107983 */ /* 0x001ee80000300a00 */
[----:B------:R-:W-:Y:S04]  /*24780*/  STL [R1+0x1504], R3 ;  /* 0x0015040301007387 */ /* 0x000fe80000100800 */
[----:B------:R-:W-:Y:S01]  /*24790*/  STL [R1+0x1500], R2 ;  /* 0x0015000201007387 */ /* 0x000fe20000100800 */
[----:B---3--:R-:W-:-:S15]  /*247a0*/  HMMA.16816.F32.BF16 R16, R4, R20, R16 ;  /* 0x000000140410723c */ /* 0x008fde0000041810 */
[----:B------:R-:W-:-:S04]  /*247b0*/  NOP ;  /* 0x0000000000007918 */ /* 0x000fc80000000000 */
[----:B------:R-:W-:Y:S02]  /*247c0*/  IMAD.MOV.U32 R5, RZ, RZ, R18 ;  /* 0x000000ffff057224 */ /* 0x000fe400078e0012 */
[----:B------:R-:W-:Y:S02]  /*247d0*/  IMAD.MOV.U32 R4, RZ, RZ, R19 ;  /* 0x000000ffff047224 */ /* 0x000fe400078e0013 */
[----:B------:R-:W-:Y:S02]  /*247e0*/  IMAD.MOV.U32 R7, RZ, RZ, R16 ;  /* 0x000000ffff077224 */ /* 0x000fe400078e0010 */
[----:B------:R-:W-:Y:S01]  /*247f0*/  IMAD.MOV.U32 R6, RZ, RZ, R17 ;  /* 0x000000ffff067224 */ /* 0x000fe200078e0011 */
[----:B------:R-:W2:Y:S04]  /*24800*/  LDL.LU.64 R18, [R1+0x1578] ;  /* 0x0015780001127983 */ /* 0x000ea80000300a00 */
[----:B------:R-:W2:Y:S04]  /*24810*/  LDL.LU.64 R16, [R1+0x1570] ;  /* 0x0015700001107983 */ /* 0x000ea80000300a00 */
[----:B------:R-:W-:Y:S04]  /*24820*/  STL [R1+0x1514], R4 ;  /* 0x0015140401007387 */ /* 0x000fe80000100800 */
[----:B------:R-:W-:Y:S04]  /*24830*/  STL [R1+0x1510], R5 ;  /* 0x0015100501007387 */ /* 0x000fe80000100800 */
[----:B------:R-:W-:Y:S04]  /*24840*/  STL [R1+0x150c], R6 ;  /* 0x00150c0601007387 */ /* 0x000fe80000100800 */
[----:B------:R0:W-:Y:S04]  /*24850*/  STL [R1+0x1508], R7 ;  /* 0x0015080701007387 */ /* 0x0001e80000100800 */
[----:B0-----:R-:W3:Y:S01]  /*24860*/  LDL.LU.64 R6, [R1+0xd8] ;  /* 0x0000d80001067983 */ /* 0x001ee20000300a00 */
[----:B--2---:R-:W-:-:S15]  /*24870*/  HMMA.16816.F32.BF16 R8, R16, R14, R8 ;  /* 0x0000000e1008723c */ /* 0x004fde0000041808 */
[----:B------:R-:W-:-:S04]  /*24880*/  NOP ;  /* 0x0000000000007918 */ /* 0x000fc80000000000 */
[----:B------:R-:W-:Y:S02]  /*24890*/  IMAD.MOV.U32 R0, RZ, RZ, R10 ;  /* 0x000000ffff007224 */ /* 0x000fe400078e000a */
[----:B------:R-:W-:Y:S02]  /*248a0*/  IMAD.MOV.U32 R29, RZ, RZ, R11 ;  /* 0x000000ffff1d7224 */ /* 0x000fe400078e000b */
[----:B------:R-:W-:Y:S02]  /*248b0*/  IMAD.MOV.U32 R3, RZ, RZ, R8 ;  /* 0x000000ffff037224 */ /* 0x000fe400078e0008 */
[----:B------:R-:W-:Y:S01]  /*248c0*/  IMAD.MOV.U32 R2, RZ, RZ, R9 ;  /* 0x000000ffff027224 */ /* 0x000fe200078e0009 */
[----:B------:R-:W3:Y:S04]  /*248d0*/  LDL.LU.64 R10, [R1+0x1568] ;  /* 0x00156800010a7983 */ /* 0x000ee80000300a00 */
[----:B------:R-:W3:Y:S04]  /*248e0*/  LDL.LU.64 R8, [R1+0x1560] ;  /* 0x0015600001087983 */ /* 0x000ee80000300a00 */
[----:B------:R-:W-:Y:S04]  /*248f0*/  STL [R1+0x1524], R29 ;  /* 0x0015241d01007387 */ /* 0x000fe80000100800 */
[----:B------:R-:W-:Y:S04]  /*24900*/  STL [R1+0x1520], R0 ;  /* 0x0015200001007387 */ /* 0x000fe80000100800 */
[----:B------:R-:W-:Y:S04]  /*24910*/  STL [R1+0x151c], R2 ;  /* 0x00151c0201007387 */ /* 0x000fe80000100800 */
[----:B------:R-:W-:Y:S01]  /*24920*/  STL [R1+0x1518], R3 ;  /* 0x0015180301007387 */ /* 0x000fe20000100800 */
[----:B---3--:R-:W-:-:S15]  /*24930*/  HMMA.16816.F32.BF16 R8, R16, R6, R8 ;  /* 0x000000061008723c */ /* 0x008fde0000041808 */
[----:B------:R-:W-:-:S04]  /*24940*/  NOP ;  /* 0x0000000000007918 */ /* 0x000fc80000000000 */
[----:B------:R-:W-:Y:S01]  /*24950*/  IMAD.MOV.U32 R4, RZ, RZ, R10 ;  /* 0x000000ffff047224 */ /* 0x000fe200078e000a */
[----:B------:R0:W-:Y:S01]  /*24960*/  STL.64 [R1+0x30], R8 ;  /* 0x0000300801007387 */ /* 0x0001e20000100a00 */
[----:B------:R-:W-:-:S03]  /*24970*/  IMAD.MOV.U32 R5, RZ, RZ, R11 ;  /* 0x000000ffff057224 */ /* 0x000fc600078e000b */
[----:B------:R-:W2:Y:S04]  /*24980*/  LDL.LU.64 R10, [R1+0x1558] ;  /* 0x00155800010a7983 */ /* 0x000ea80000300a00 */
[----:B0-----:R-:W2:Y:S01]  /*24990*/  LDL.LU.64 R8, [R1+0x1550] ;  /* 0x0015500001087983 */ /* 0x001ea20000300a00 */
[----:B------:R-:W-:Y:S02]  /*249a0*/  IMAD.MOV.U32 R21, RZ, RZ, R6 ;  /* 0x000000ffff157224 */ /* 0x000fe400078e0006 */
[----:B------:R-:W-:Y:S02]  /*249b0*/  IMAD.MOV.U32 R20, RZ, RZ, R7 ;  /* 0x000000ffff147224 */ /* 0x000fe400078e0007 */
[----:B------:R-:W-:Y:S02]  /*249c0*/  IMAD.MOV.U32 R6, RZ, RZ, R26 ;  /* 0x000000ffff067224 */ /* 0x000fe400078e001a */
[----:B------:R-:W-:Y:S01]  /*249d0*/  IMAD.MOV.U32 R7, RZ, RZ, R27 ;  /* 0x000000ffff077224 */ /* 0x000fe200078e001b */
[----:B--2---:R-:W-:-:S15]  /*249e0*/  HMMA.16816.F32.BF16 R8, R16, R26, R8 ;  /* 0x0000001a1008723c */ /* 0x004fde0000041808 */
[----:B------:R-:W-:-:S04]  /*249f0*/  NOP ;  /* 0x0000000000007918 */ /* 0x000fc80000000000 */
[----:B------:R-:W-:Y:S02]  /*24a00*/  IMAD.MOV.U32 R2, RZ, RZ, R10 ;  /* 0x000000ffff027224 */ /* 0x000fe400078e000a */
[----:B------:R-:W-:Y:S02]  /*24a10*/  IMAD.MOV.U32 R3, RZ, RZ, R11 ;  /* 0x000000ffff037224 */ /* 0x000fe400078e000b */
[----:B------:R-:W-:Y:S02]  /*24a20*/  IMAD.MOV.U32 R29, RZ, RZ, R8 ;  /* 0x000000ffff1d7224 */ /* 0x000fe400078e0008 */
[----:B------:R-:W-:Y:S01]  /*24a30*/  IMAD.MOV.U32 R0, RZ, RZ, R9 ;  /* 0x000000ffff007224 */ /* 0x000fe200078e0009 */
[----:B------:R-:W2:Y:S04]  /*24a40*/  LDL.LU.64 R10, [R1+0x1548] ;  /* 0x00154800010a7983 */ /* 0x000ea80000300a00 */
[----:B------:R-:W3:Y:S04]  /*24a50*/  LDL.LU.64 R8, [R1+0x1540] ;  /* 0x0015400001087983 */ /* 0x000ee80000300a00 */
[----:B------:R-:W4:Y:S04]  /*24a60*/  LDL.LU.64 R26, [R1+0x1538] ;  /* 0x00153800011a7983 */ /* 0x000f280000300a00 */
[----:B------:R-:W4:Y:S04]  /*24a70*/  LDL.LU.64 R24, [R1+0x1530] ;  /* 0x0015300001187983 */ /* 0x000f280000300a00 */
[----:B------:R-:W-:Y:S01]  /*24a80*/  STL.64 [R1+0x14d8], R22 ;  /* 0x0014d81601007387 */ /* 0x000fe20000100a00 */
[----:B----4-:R-:W-:Y:S01]  /*24a90*/  HMMA.16816.F32.BF16 R24, R16, R22, R24 ;  /* 0x000000161018723c */ /* 0x010fe20000041818 */
[----:B------:R-:W-:-:S02]  /*24aa0*/  IMAD.MOV.U32 R19, RZ, RZ, R20 ;  /* 0x000000ffff137224 */ /* 0x000fc400078e0014 */
[----:B--2---:R-:W-:Y:S02]  /*24ab0*/  IMAD.MOV.U32 R20, RZ, RZ, R11 ;  /* 0x000000ffff147224 */ /* 0x004fe400078e000b */
[----:B------:R-:W3:-:S14]  /*24ac0*/  LDL.LU R11, [R1+0x1528] ;  /* 0x00152800010b7983 */ /* 0x000edc0000300800 */
[----:B------:R-:W-:Y:S04]  /*24ad0*/  STL.64 [R1+0x1490], R26 ;  /* 0x0014901a01007387 */ /* 0x000fe80000100a00 */
[----:B------:R0:W-:Y:S04]  /*24ae0*/  STL.64 [R1+0x1488], R24 ;  /* 0x0014881801007387 */ /* 0x0001e80000100a00 */
[----:B0-----:R-:W3:Y:S04]  /*24af0*/  LDL.LU R24, [R1] ;  /* 0x0000000001187983 */ /* 0x001ee80000300800 */
[----:B------:R-:W3:Y:S04]  /*24b00*/  LDL.LU R25, [R1+0x4] ;  /* 0x0000040001197983 */ /* 0x000ee80000300800 */
[----:B------:R-:W3:Y:S04]  /*24b10*/  LDL.LU R26, [R1+0x8] ;  /* 0x00000800011a7983 */ /* 0x000ee80000300800 */
[----:B------:R-:W3:Y:S01]  /*24b20*/  LDL.LU R27, [R1+0xc] ;  /* 0x00000c00011b7983 */ /* 0x000ee20000300800 */
[----:B------:R-:W-:-:S02]  /*24b30*/  IMAD.MOV.U32 R18, RZ, RZ, R21 ;  /* 0x000000ffff127224 */ /* 0x000fc400078e0015 */
[----:B------:R-:W-:Y:S02]  /*24b40*/  IMAD.MOV.U32 R21, RZ, RZ, R28 ;  /* 0x000000ffff157224 */ /* 0x000fe400078e001c */
[----:B------:R-:W-:Y:S02]  /*24b50*/  IMAD.MOV.U32 R22, RZ, RZ, R13 ;  /* 0x000000ffff167224 */ /* 0x000fe400078e000d */
[----:B------:R-:W-:Y:S01]  /*24b60*/  IMAD.MOV.U32 R23, RZ, RZ, R12 ;  /* 0x000000ffff177224 */ /* 0x000fe200078e000c */
[----:B---3--:R-:W-:-:S15]  /*24b70*/  HMMA.16816.F32.BF16 R24, R8, R14, R24 ;  /* 0x0000000e0818723c */ /* 0x008fde0000041818 */
[----:B------:R-:W-:-:S04]  /*24b80*/  NOP ;  /* 0x0000000000007918 */ /* 0x000fc80000000000 */
[----:B------:R-:W-:Y:S01]  /*24b90*/  IMAD.MOV.U32 R15, RZ, RZ, R26 ;  /* 0x000000ffff0f7224 */ /* 0x000fe200078e001a */
[----:B------:R0:W-:Y:S01]  /*24ba0*/  STL [R1], R24 ;  /* 0x0000001801007387 */ /* 0x0001e20000100800 */
[----:B------:R-:W-:Y:S02]  /*24bb0*/  IMAD.MOV.U32 R14, RZ, RZ, R27 ;  /* 0x000000ffff0e7224 */ /* 0x000fe400078e001b */
[----:B------:R-:W-:Y:S02]  /*24bc0*/  IMAD.MOV.U32 R28, RZ, RZ, R25 ;  /* 0x000000ffff1c7224 */ /* 0x000fe400078e0019 */
[----:B------:R-:W-:Y:S02]  /*24bd0*/  IMAD.MOV.U32 R26, RZ, RZ, R2 ;  /* 0x000000ffff1a7224 */ /* 0x000fe400078e0002 */
[----:B------:R-:W-:Y:S02]  /*24be0*/  IMAD.MOV.U32 R27, RZ, RZ, R3 ;  /* 0x000000ffff1b7224 */ /* 0x000fe400078e0003 */
[----:B------:R-:W-:-:S02]  /*24bf0*/  IMAD.MOV.U32 R25, RZ, RZ, R0 ;  /* 0x000000ffff197224 */ /* 0x000fc400078e0000 */
[----:B0-----:R-:W-:Y:S02]  /*24c00*/  IMAD.MOV.U32 R24, RZ, RZ, R29 ;  /* 0x000000ffff187224 */ /* 0x001fe400078e001d */
[----:B------:R-:W2:Y:S04]  /*24c10*/  LDL.LU R29, [R1+0x1524] ;  /* 0x00152400011d7983 */ /* 0x000ea80000300800 */
[----:B------:R-:W3:Y:S04]  /*24c20*/  LDL.LU R0, [R1+0x1520] ;  /* 0x0015200001007983 */ /* 0x000ee80000300800 */
[----:B------:R-:W4:Y:S04]  /*24c30*/  LDL.LU R2, [R1+0x151c] ;  /* 0x00151c0001027983 */ /* 0x000f280000300800 */
[----:B------:R-:W4:Y:S04]  /*24c40*/  LDL.LU R3, [R1+0x1518] ;  /* 0x0015180001037983 */ /* 0x000f280000300800 */
[----:B------:R-:W-:Y:S04]  /*24c50*/  STL.64 [R1+0x14a0], R26 ;  /* 0x0014a01a01007387 */ /* 0x000fe80000100a00 */
[----:B------:R0:W-:Y:S04]  /*24c60*/  STL.64 [R1+0x1498], R24 ;  /* 0x0014981801007387 */ /* 0x0001e80000100a00 */
[----:B0-----:R-:W4:Y:S04]  /*24c70*/  LDL.LU R24, [R1+0x30] ;  /* 0x0000300001187983 */ /* 0x001f280000300800 */
[----:B------:R-:W4:Y:S01]  /*24c80*/  LDL.LU R25, [R1+0x34] ;  /* 0x0000340001197983 */ /* 0x000f220000300800 */
[----:B------:R-:W-:Y:S01]  /*24c90*/  IMAD.MOV.U32 R26, RZ, RZ, R4 ;  /* 0x000000ffff1a7224 */ /* 0x000fe200078e0004 */
[----:B------:R-:W-:Y:S02]  /*24ca0*/  HMMA.16816.F32.BF16 R16, R8, R18, R20 ;  /* 0x000000120810723c */ /* 0x000fe40000041814 */
[----:B------:R-:W4:Y:S01]  /*24cb0*/  LDL.LU R4, [R1+0x1514] ;  /* 0x0015140001047983 */ /* 0x000f220000300800 */
[----:B------:R-:W-:-:S03]  /*24cc0*/  IMAD.MOV.U32 R27, RZ, RZ, R5 ;  /* 0x000000ffff1b7224 */ /* 0x000fc600078e0005 */
[----:B------:R-:W4:Y:S01]  /*24cd0*/  LDL.LU R5, [R1+0x1510] ;  /* 0x0015100001057983 */ /* 0x000f220000300800 */
[----:B------:R-:W-:Y:S02]  /*24ce0*/  IMAD.MOV.U32 R22, RZ, RZ, R6 ;  /* 0x000000ffff167224 */ /* 0x000fe400078e0006 */
[----:B------:R-:W-:Y:S01]  /*24cf0*/  IMAD.MOV.U32 R23, RZ, RZ, R7 ;  /* 0x000000ffff177224 */ /* 0x000fe200078e0007 */
[----:B------:R-:W4:Y:S04]  /*24d00*/  LDL.LU R6, [R1+0x150c] ;  /* 0x00150c0001067983 */ /* 0x000f280000300800 */
[----:B------:R-:W4:Y:S04]  /*24d10*/  LDL.LU R7, [R1+0x1508] ;  /* 0x0015080001077983 */ /* 0x000f280000300800 */
[----:B------:R2:W-:Y:S02]  /*24d20*/  STL.64 [R1+0x14b0], R26 ;  /* 0x0014b01a01007387 */ /* 0x0005e40000100a00 */
[----:B--2---:R-:W-:-:S02]  /*24d30*/  IMAD.MOV.U32 R27, RZ, RZ, R29 ;  /* 0x000000ffff1b7224 */ /* 0x004fc400078e001d */
[----:B---3--:R-:W-:Y:S01]  /*24d40*/  IMAD.MOV.U32 R26, RZ, RZ, R0 ;  /* 0x000000ffff1a7224 */ /* 0x008fe200078e0000 */
[----:B----4-:R0:W-:Y:S02]  /*24d50*/  STL.64 [R1+0x14a8], R24 ;  /* 0x0014a81801007387 */ /* 0x0101e40000100a00 */
[----:B0-----:R-:W-:Y:S02]  /*24d60*/  IMAD.MOV.U32 R24, RZ, RZ, R3 ;  /* 0x000000ffff187224 */ /* 0x001fe400078e0003 */
[----:B------:R-:W-:Y:S01]  /*24d70*/  IMAD.MOV.U32 R25, RZ, RZ, R2 ;  /* 0x000000ffff197224 */ /* 0x000fe200078e0002 */
[----:B------:R-:W2:Y:S04]  /*24d80*/  LDL.LU R3, [R1+0x1504] ;  /* 0x0015040001037983 */ /* 0x000ea80000300800 */
[----:B------:R-:W3:Y:S04]  /*24d90*/  LDL.LU R2, [R1+0x1500] ;  /* 0x0015000001027983 */ /* 0x000ee80000300800 */
[----:B------:R-:W4:Y:S04]  /*24da0*/  LDL.LU R0, [R1+0x14fc] ;  /* 0x0014fc0001007983 */ /* 0x000f280000300800 */
[----:B------:R-:W2:Y:S04]  /*24db0*/  LDL.LU R29, [R1+0x14f8] ;  /* 0x0014f800011d7983 */ /* 0x000ea80000300800 */
[----:B------:R0:W-:Y:S04]  /*24dc0*/  STL.64 [R1+0x14d0], R26 ;  /* 0x0014d01a01007387 */ /* 0x0001e80000100a00 */
[----:B------:R1:W-:Y:S01]  /*24dd0*/  STL.64 [R1+0x14c8], R24 ;  /* 0x0014c81801007387 */ /* 0x0003e20000100a00 */
[----:B0-----:R-:W-:-:S02]  /*24de0*/  IMAD.MOV.U32 R26, RZ, RZ, R5 ;  /* 0x000000ffff1a7224 */ /* 0x001fc400078e0005 */
[----:B------:R-:W-:Y:S02]  /*24df0*/  IMAD.MOV.U32 R27, RZ, RZ, R4 ;  /* 0x000000ffff1b7224 */ /* 0x000fe400078e0004 */
[----:B-1----:R-:W-:Y:S02]  /*24e00*/  IMAD.MOV.U32 R24, RZ, RZ, R7 ;  /* 0x000000ffff187224 */ /* 0x002fe400078e0007 */
[----:B------:R-:W-:Y:S01]  /*24e10*/  IMAD.MOV.U32 R25, RZ, RZ, R6 ;  /* 0x000000ffff197224 */ /* 0x000fe200078e0006 */
[----:B------:R-:W-:Y:S04]  /*24e20*/  STL.64 [R1+0x14e8], R26 ;  /* 0x0014e81a01007387 */ /* 0x000fe80000100a00 */
[----:B------:R0:W-:Y:S04]  /*24e30*/  STL.64 [R1+0x14e0], R24 ;  /* 0x0014e01801007387 */ /* 0x0001e80000100a00 */
[----:B0-----:R-:W3:Y:S04]  /*24e40*/  LDL.LU R24, [R1+0x60] ;  /* 0x0000600001187983 */ /* 0x001ee80000300800 */
[----:B------:R-:W3:Y:S01]  /*24e50*/  LDL.LU R25, [R1+0x64] ;  /* 0x0000640001197983 */ /* 0x000ee20000300800 */
[----:B------:R-:W-:-:S02]  /*24e60*/  IMAD.MOV.U32 R21, RZ, RZ, R16 ;  /* 0x000000ffff157224 */ /* 0x000fc400078e0010 */
[----:B------:R-:W-:Y:S02]  /*24e70*/  IMAD.MOV.U32 R20, RZ, RZ, R17 ;  /* 0x000000ffff147224 */ /* 0x000fe400078e0011 */
[----:B------:R-:W-:Y:S02]  /*24e80*/  IMAD.MOV.U32 R13, RZ, RZ, R18 ;  /* 0x000000ffff0d7224 */ /* 0x000fe400078e0012 */
[----:B------:R-:W-:Y:S02]  /*24e90*/  IMAD.MOV.U32 R12, RZ, RZ, R19 ;  /* 0x000000ffff0c7224 */ /* 0x000fe400078e0013 */
[----:B----4-:R-:W-:Y:S04]  /*24ea0*/  LDSM.16.MT88.4 R16, [R0+UR5+0x11c00] ;  /* 0x011c00050010783b */ /* 0x010fe80008004200 */
[----:B--2---:R-:W0:Y:S01]  /*24eb0*/  LDSM.16.MT88.4 R4, [R29+UR5+0x11c00] ;  /* 0x011c00051d04783b */ /* 0x004e220008004200 */
[----:B---3--:R-:W-:-:S03]  /*24ec0*/  IMAD.MOV.U32 R26, RZ, RZ, R2 ;  /* 0x000000ffff1a7224 */ /* 0x008fc600078e0002 */
[----:B------:R-:W2:Y:S01]  /*24ed0*/  LDL.LU R2, [R1+0x14f4] ;  /* 0x0014f40001027983 */ /* 0x000ea20000300800 */
[----:B------:R-:W-:-:S03]  /*24ee0*/  IMAD.MOV.U32 R27, RZ, RZ, R3 ;  /* 0x000000ffff1b7224 */ /* 0x000fc600078e0003 */
[----:B------:R-:W3:Y:S04]  /*24ef0*/  LDL.LU R3, [R1+0x14f0] ;  /* 0x0014f00001037983 */ /* 0x000ee80000300800 */
[----:B0-----:R-:W-:Y:S04]  /*24f00*/  STL [R1+0x142c], R6 ;  /* 0x00142c0601007387 */ /* 0x001fe80000100800 */
[----:B------:R-:W-:Y:S04]  /*24f10*/  STL [R1+0x1428], R7 ;  /* 0x0014280701007387 */ /* 0x000fe80000100800 */
[----:B------:R-:W-:Y:S04]  /*24f20*/  STL [R1+0x1440], R0 ;  /* 0x0014400001007387 */ /* 0x000fe80000100800 */
[----:B------:R-:W-:Y:S04]  /*24f30*/  STL [R1+0x13d8], R19 ;  /* 0x0013d81301007387 */ /* 0x000fe80000100800 */
[----:B------:R-:W-:Y:S04]  /*24f40*/  STL [R1+0x1450], R18 ;  /* 0x0014501201007387 */ /* 0x000fe80000100800 */
[----:B------:R0:W-:Y:S02]  /*24f50*/  STL.64 [R1+0x1448], R16 ;  /* 0x0014481001007387 */ /* 0x0001e40000100a00 */
[----:B0-----:R-:W-:-:S02]  /*24f60*/  IMAD.MOV.U32 R16, RZ, RZ, R21 ;  /* 0x000000ffff107224 */ /* 0x001fc400078e0015 */
[----:B------:R-:W-:Y:S02]  /*24f70*/  IMAD.MOV.U32 R17, RZ, RZ, R20 ;  /* 0x000000ffff117224 */ /* 0x000fe400078e0014 */
[C---:B------:R-:W-:Y:S01]  /*24f80*/  HMMA.16816.F32.BF16 R20, R8.reuse, R22, R24 ;  /* 0x000000160814723c */ /* 0x040fe20000041818 */
[----:B------:R-:W-:Y:S02]  /*24f90*/  IMAD.MOV.U32 R18, RZ, RZ, R13 ;  /* 0x000000ffff127224 */ /* 0x000fe400078e000d */
[----:B------:R-:W-:Y:S01]  /*24fa0*/  IMAD.MOV.U32 R19, RZ, RZ, R12 ;  /* 0x000000ffff137224 */ /* 0x000fe200078e000c */
[----:B------:R-:W4:Y:S04]  /*24fb0*/  LDL R13, [R1+0xe4] ;  /* 0x0000e400010d7983 */ /* 0x000f280000100800 */
[----:B------:R-:W4:Y:S04]  /*24fc0*/  LDL R12, [R1+0xe0] ;  /* 0x0000e000010c7983 */ /* 0x000f280000100800 */
[----:B------:R-:W-:Y:S04]  /*24fd0*/  STL.64 [R1+0x1460], R18 ;  /* 0x0014601201007387 */ /* 0x000fe80000100a00 */
[----:B------:R0:W-:Y:S04]  /*24fe0*/  STL.64 [R1+0x1458], R16 ;  /* 0x0014581001007387 */ /* 0x0001e80000100a00 */
[----:B0-----:R-:W2:Y:S04]  /*24ff0*/  LDL.LU R16, [R1+0x80] ;  /* 0x0000800001107983 */ /* 0x001ea80000300800 */
[----:B------:R-:W2:Y:S04]  /*25000*/  LDL.LU R17, [R1+0x84] ;  /* 0x0000840001117983 */ /* 0x000ea80000300800 */
[----:B------:R-:W2:Y:S04]  /*25010*/  LDL.LU.64 R26, [R1+0x14e8] ;  /* 0x0014e800011a7983 */ /* 0x000ea80000300a00 */
[----:B------:R-:W2:Y:S04]  /*25020*/  LDL.LU.64 R24, [R1+0x14e0] ;  /* 0x0014e00001187983 */ /* 0x000ea80000300a00 */
[----:B------:R-:W-:Y:S04]  /*25030*/  STL.64 [R1+0x60], R20 ;  /* 0x0000601401007387 */ /* 0x000fe80000100a00 */
[----:B------:R0:W-:Y:S04]  /*25040*/  STL.64 [R1+0x68], R22 ;  /* 0x0000681601007387 */ /* 0x0001e80000100a00 */
[----:B0-----:R-:W2:Y:S02]  /*25050*/  LDL.LU.64 R22, [R1+0x14d8] ;  /* 0x0014d80001167983 */ /* 0x001ea40000300a00 */
[----:B--2---:R-:W-:Y:S02]  /*25060*/  HMMA.16816.F32.BF16 R8, R8, R22, R24 ;  /* 0x000000160808723c */ /* 0x004fe40000041818 */
[----:B------:R-:W2:Y:S04]  /*25070*/  LDL.LU.64 R26, [R1+0x14d0] ;  /* 0x0014d000011a7983 */ /* 0x000ea80000300a00 */
[----:B------:R-:W2:Y:S04]  /*25080*/  LDL.LU.64 R24, [R1+0x14c8] ;  /* 0x0014c80001187983 */ /* 0x000ea80000300a00 */
[----:B------:R-:W2:Y:S04]  /*25090*/  LDL.LU.64 R22, [R1+0x14c0] ;  /* 0x0014c00001167983 */ /* 0x000ea80000300a00 */
[----:B------:R-:W2:Y:S05]  /*250a0*/  LDL.LU.64 R20, [R1+0x14b8] ;  /* 0x0014b80001147983 */ /* 0x000eaa0000300a00 */
[----:B------:R-:W-:-:S02]  /*250b0*/  IMAD.MOV.U32 R6, RZ, RZ, R8 ;  /* 0x000000ffff067224 */ /* 0x000fc400078e0008 */
[----:B------:R-:W-:Y:S01]  /*250c0*/  IMAD.MOV.U32 R7, RZ, RZ, R9 ;  /* 0x000000ffff077224 */ /* 0x000fe200078e0009 */
[----:B------:R-:W-:Y:S04]  /*250d0*/  STL.64 [R1+0x58], R10 ;  /* 0x0000580a01007387 */ /* 0x000fe80000100a00 */
[----:B------:R-:W3:Y:S04]  /*250e0*/  LDL.LU.64 R8, [R1+0x90] ;  /* 0x0000900001087983 */ /* 0x000ee80000300a00 */
[----:B------:R-:W-:Y:S04]  /*250f0*/  STL.64 [R1+0x1438], R6 ;  /* 0x0014380601007387 */ /* 0x000fe80000100a00 */
[----:B------:R-:W-:Y:S01]  /*25100*/  STL.64 [R1+0x1430], R4 ;  /* 0x0014300401007387 */ /* 0x000fe20000100a00 */
[----:B--2---:R-:W-:-:S15]  /*25110*/  HMMA.16816.F32.BF16 R24, R20, R16, R24 ;  /* 0x000000101418723c */ /* 0x004fde0000041818 */
[----:B------:R-:W-:-:S04]  /*25120*/  NOP ;  /* 0x0000000000007918 */ /* 0x000fc80000000000 */
[----:B------:R-:W-:Y:S04]  /*25130*/  STL.64 [R1+0x40], R24 ;  /* 0x0000401801007387 */ /* 0x000fe80000100a00 */
[----:B------:R0:W-:Y:S04]  /*25140*/  STL.64 [R1+0x48], R26 ;  /* 0x0000481a01007387 */ /* 0x0001e80000100a00 */
[----:B0-----:R-:W2:Y:S04]  /*25150*/  LDL.LU.64 R26, [R1+0x14b0] ;  /* 0x0014b000011a7983 */ /* 0x001ea80000300a00 */
[----:B------:R-:W2:Y:S01]  /*25160*/  LDL.LU.64 R24, [R1+0x14a8] ;  /* 0x0014a80001187983 */ /* 0x000ea20000300a00 */
[----:B---3--:R-:W-:-:S02]  /*25170*/  IMAD.MOV.U32 R4, RZ, RZ, R3 ;  /* 0x000000ffff047224 */ /* 0x008fc400078e0003 */
        /* <DEDUP_REMOVED lines=10> */
[----:B------:R-:W2:Y:S02]  /*25220*/  LDL.LU.64 R24, [R1+0x1498] ;  /* 0x0014980001187983 */ /* 0x000ea40000300a00 */
[----:B--2---:R-:W-:-:S15]  /*25230*/  HMMA.16816.F32.BF16 R24, R20, R4, R24 ;  /* 0x000000041418723c */ /* 0x004fde0000041818 */
[----:B------:R-:W-:-:S04]  /*25240*/  NOP ;  /* 0x0000000000007918 */ /* 0x000fc80000000000 */
[----:B------:R-:W-:Y:S01]  /*25250*/  IMAD.MOV.U32 R11, RZ, RZ, R26 ;  /* 0x000000ffff0b7224 */ /* 0x000fe200078e001a */
[----:B------:R0:W-:Y:S01]  /*25260*/  STL [R1+0x20], R24 ;  /* 0x0000201801007387 */ /* 0x0001e20000100800 */
[----:B------:R-:W-:Y:S02]  /*25270*/  IMAD.MOV.U32 R10, RZ, RZ, R27 ;  /* 0x000000ffff0a7224 */ /* 0x000fe400078e001b */
[----:B------:R-:W-:Y:S01]  /*25280*/  IMAD.MOV.U32 R0, RZ, RZ, R25 ;  /* 0x000000ffff007224 */ /* 0x000fe200078e0019 */
[----:B------:R-:W4:Y:S04]  /*25290*/  LDL.LU.64 R26, [R1+0x1490] ;  /* 0x00149000011a7983 */ /* 0x000f280000300a00 */
[----:B0-----:R-:W4:Y:S04]  /*252a0*/  LDL.LU.64 R24, [R1+0x1488] ;  /* 0x0014880001187983 */ /* 0x001f280000300a00 */
[----:B------:R0:W-:Y:S04]  /*252b0*/  STL.64 [R1+0x1470], R6 ;  /* 0x0014700601007387 */ /* 0x0001e80000100a00 */
[----:B------:R1:W-:Y:S01]  /*252c0*/  STL.64 [R1+0x1468], R4 ;  /* 0x0014680401007387 */ /* 0x0003e20000100a00 */
[----:B0-----:R-:W-:-:S03]  /*252d0*/  IMAD.MOV.U32 R6, RZ, RZ, R15 ;  /* 0x000000ffff067224 */ /* 0x001fc600078e000f */
[----:B-1----:R-:W2:Y:S01]  /*252e0*/  LDL.LU R4, [R1] ;  /* 0x0000000001047983 */ /* 0x002ea20000300800 */
[----:B------:R-:W-:-:S03]  /*252f0*/  IMAD.MOV.U32 R7, RZ, RZ, R14 ;  /* 0x000000ffff077224 */ /* 0x000fc600078e000e */
[----:B------:R-:W2:Y:S01]  /*25300*/  LDL.LU.64 R14, [R1+0x1480] ;  /* 0x00148000010e7983 */ /* 0x000ea20000300a00 */
[----:B----4-:R-:W-:Y:S03]  /*25310*/  HMMA.16816.F32.BF16 R24, R20, R12, R24 ;  /* 0x0000000c1418723c */ /* 0x010fe60000041818 */
[----:B------:R-:W2:Y:S01]  /*25320*/  LDL.LU.64 R12, [R1+0x1478] ;  /* 0x00147800010c7983 */ /* 0x000ea20000300a00 */
[----:B------:R-:W-:-:S15]  /*25330*/  IMAD.MOV.U32 R5, RZ, RZ, R28 ;  /* 0x000000ffff057224 */ /* 0x000fde00078e001c */
[----:B------:R0:W-:Y:S04]  /*25340*/  STL.64 [R1+0x13f8], R26 ;  /* 0x0013f81a01007387 */ /* 0x0001e80000100a00 */
[----:B0-----:R-:W3:Y:S04]  /*25350*/  LDL R27, [R1+0x128] ;  /* 0x00012800011b7983 */ /* 0x001ee80000100800 */
[----:B------:R-:W-:Y:S01]  /*25360*/  STL.64 [R1+0x13f0], R24 ;  /* 0x0013f01801007387 */ /* 0x000fe20000100a00 */
[----:B--2---:R-:W-:Y:S03]  /*25370*/  HMMA.16816.F32.BF16 R16, R12, R16, R4 ;  /* 0x000000100c10723c */ /* 0x004fe60000041804 */
[----:B------:R-:W2:Y:S04]  /*25380*/  LDL.LU.64 R6, [R1+0x1470] ;  /* 0x0014700001067983 */ /* 0x000ea80000300a00 */
[----:B------:R-:W4:-:S12]  /*25390*/  LDL.LU.64 R4, [R1+0x1468] ;  /* 0x0014680001047983 */ /* 0x000f180000300a00 */
[----:B------:R-:W-:Y:S04]  /*253a0*/  STL.64 [R1], R16 ;  /* 0x0000001001007387 */ /* 0x000fe80000100a00 */
[----:B------:R0:W-:Y:S04]  /*253b0*/  STL.64 [R1+0x8], R18 ;  /* 0x0000081201007387 */ /* 0x0001e80000100a00 */
[----:B0-----:R-:W2:Y:S04]  /*253c0*/  LDL.LU.64 R18, [R1+0x1460] ;  /* 0x0014600001127983 */ /* 0x001ea80000300a00 */
[----:B------:R-:W2:Y:S01]  /*253d0*/  LDL.LU.64 R16, [R1+0x1458] ;  /* 0x0014580001107983 */ /* 0x000ea20000300a00 */
[----:B------:R-:W-:-:S02]  /*253e0*/  IMAD.MOV.U32 R20, RZ, RZ, R3 ;  /* 0x000000ffff147224 */ /* 0x000fc400078e0003 */
[----:B------:R-:W-:-:S07]  /*253f0*/  IMAD.MOV.U32 R21, RZ, RZ, R2 ;  /* 0x000000ffff157224 */ /* 0x000fce00078e0002 */
[----:B--2---:R-:W-:Y:S01]  /*25400*/  HMMA.16816.F32.BF16 R20, R12, R20, R16 ;  /* 0x000000140c14723c */ /* 0x004fe20000041810 */
[----:B------:R-:W2:Y:S04]  /*25410*/  LDL.LU R18, [R1+0x1450] ;  /* 0x0014500001127983 */ /* 0x000ea80000300800 */
[----:B------:R-:W3:-:S14]  /*25420*/  LDL.LU.64 R16, [R1+0x1448] ;  /* 0x0014480001107983 */ /* 0x000edc0000300a00 */
[----:B------:R-:W-:Y:S04]  /*25430*/  STL [R1+0x14], R21 ;  /* 0x0000141501007387 */ /* 0x000fe80000100800 */
[----:B------:R-:W-:Y:S01]  /*25440*/  STL.64 [R1+0x18], R22 ;  /* 0x0000181601007387 */ /* 0x000fe20000100a00 */
[----:B------:R-:W-:-:S03]  /*25450*/  IMAD.MOV.U32 R19, RZ, RZ, R20 ;  /* 0x000000ffff137224 */ /* 0x000fc600078e0014 */
[----:B------:R-:W0:Y:S04]  /*25460*/  LDSM.16.MT88.4 R20, [R29+UR5+0x12000] ;  /* 0x012000051d14783b */ /* 0x000e280008004200 */
[----:B--2---:R-:W-:Y:S04]  /*25470*/  STL.64 [R1+0x13e8], R18 ;  /* 0x0013e81201007387 */ /* 0x004fe80000100a00 */
[----:B---3--:R1:W-:Y:S04]  /*25480*/  STL.64 [R1+0x13e0], R16 ;  /* 0x0013e01001007387 */ /* 0x0083e80000100a00 */
[----:B-1----:R-:W2:Y:S04]  /*25490*/  LDL.LU.64 R16, [R1+0xe0] ;  /* 0x0000e00001107983 */ /* 0x002ea80000300a00 */
[----:B------:R-:W3:Y:S04]  /*254a0*/  LDL.LU.64 R18, [R1+0xe8] ;  /* 0x0000e80001127983 */ /* 0x000ee80000300a00 */
[----:B------:R-:W-:Y:S04]  /*254b0*/  STL [R1+0x13b4], R29 ;  /* 0x0013b41d01007387 */ /* 0x000fe80000100800 */
[----:B0-----:R-:W-:Y:S04]  /*254c0*/  STL [R1+0x137c], R22 ;  /* 0x00137c1601007387 */ /* 0x001fe80000100800 */
[----:B------:R-:W-:Y:S04]  /*254d0*/  STL [R1+0x1378], R23 ;  /* 0x0013781701007387 */ /* 0x000fe80000100800 */
[----:B------:R-:W-:Y:S04]  /*254e0*/  STL.64 [R1+0x1418], R20 ;  /* 0x0014181401007387 */ /* 0x000fe80000100a00 */
[----:B------:R-:W0:Y:S04]  /*254f0*/  LDSM.16.M88.4 R20, [R27+UR5+0x100] ;  /* 0x000100051b14783b */ /* 0x000e280008000200 */
[----:B0-----:R-:W-:Y:S01]  /*25500*/  STL [R1+0xa0], R20 ;  /* 0x0000a01401007387 */ /* 0x001fe20000100800 */
[----:B------:R-:W-:-:S02]  /*25510*/  IMAD.MOV.U32 R28, RZ, RZ, R21 ;  /* 0x000000ffff1c7224 */ /* 0x000fc400078e0015 */
[----:B------:R-:W-:Y:S01]  /*25520*/  IMAD.MOV.U32 R3, RZ, RZ, R22 ;  /* 0x000000ffff037224 */ /* 0x000fe200078e0016 */
[----:B------:R-:W-:Y:S01]  /*25530*/  STL.64 [R1+0xa8], R22 ;  /* 0x0000a81601007387 */ /* 0x000fe20000100a00 */
[----:B------:R-:W-:-:S03]  /*25540*/  IMAD.MOV.U32 R2, RZ, RZ, R23 ;  /* 0x000000ffff027224 */ /* 0x000fc600078e0017 */
[----:B------:R-:W0:Y:S04]  /*25550*/  LDSM.16.M88.4 R20, [R27+UR5+0x4100] ;  /* 0x004100051b14783b */ /* 0x000e280008000200 */
[----:B------:R-:W-:Y:S04]  /*25560*/  STL [R1+0x13b0], R28 ;  /* 0x0013b01c01007387 */ /* 0x000fe80000100800 */
[----:B------:R-:W-:Y:S04]  /*25570*/  STL [R1+0x12fc], R2 ;  /* 0x0012fc0201007387 */ /* 0x000fe80000100800 */
[----:B------:R-:W-:Y:S04]  /*25580*/  STL [R1+0x12f8], R3 ;  /* 0x0012f80301007387 */ /* 0x000fe80000100800 */
[----:B0-----:R-:W-:Y:S04]  /*25590*/  STL.64 [R1+0xc0], R20 ;  /* 0x0000c01401007387 */ /* 0x001fe80000100a00 */
[----:B------:R-:W-:Y:S04]  /*255a0*/  STL.64 [R1+0xc8], R22 ;  /* 0x0000c81601007387 */ /* 0x000fe80000100a00 */
[----:B------:R-:W0:Y:S04]  /*255b0*/  LDSM.16.M88.4 R20, [R27+UR5+0x8100] ;  /* 0x008100051b14783b */ /* 0x000e280008000200 */
[----:B0-----:R-:W-:Y:S04]  /*255c0*/  STL.64 [R1+0xd0], R20 ;  /* 0x0000d01401007387 */ /* 0x001fe80000100a00 */
[----:B------:R-:W-:Y:S04]  /*255d0*/  STL.64 [R1+0xd8], R22 ;  /* 0x0000d81601007387 */ /* 0x000fe80000100a00 */
[----:B------:R-:W0:Y:S02]  /*255e0*/  LDSM.16.M88.4 R20, [R27+UR5+0xc100] ;  /* 0x00c100051b14783b */ /* 0x000e240008000200 */
[----:B0-----:R-:W-:-:S02]  /*255f0*/  IMAD.MOV.U32 R2, RZ, RZ, R22 ;  /* 0x000000ffff027224 */ /* 0x001fc400078e0016 */
[----:B------:R0:W-:Y:S01]  /*25600*/  STL.64 [R1+0x100], R20 ;  /* 0x0001001401007387 */ /* 0x0001e20000100a00 */
[----:B------:R-:W-:-:S03]  /*25610*/  IMAD.MOV.U32 R3, RZ, RZ, R23 ;  /* 0x000000ffff037224 */ /* 0x000fc600078e0017 */
[----:B------:R-:W2:Y:S01]  /*25620*/  LDL.LU.64 R22, [R1+0x98] ;  /* 0x0000980001167983 */ /* 0x000ea20000300a00 */
[----:B------:R-:W-:-:S03]  /*25630*/  IMAD.MOV.U32 R25, RZ, RZ, R0 ;  /* 0x000000ffff197224 */ /* 0x000fc600078e0000 */
[----:B--2---:R1:W-:Y:S04]  /*25640*/  STL.64 [R1+0x1420], R22 ;  /* 0x0014201601007387 */ /* 0x0043e80000100a00 */
[----:B0-----:R-:W2:Y:S04]  /*25650*/  LDL.LU R20, [R1+0x40] ;  /* 0x0000400001147983 */ /* 0x001ea80000300800 */
[----:B------:R-:W2:Y:S04]  /*25660*/  LDL.LU R21, [R1+0x44] ;  /* 0x0000440001157983 */ /* 0x000ea80000300800 */
[----:B-1----:R-:W2:Y:S04]  /*25670*/  LDL.LU R22, [R1+0x48] ;  /* 0x0000480001167983 */ /* 0x002ea80000300800 */
[----:B------:R-:W2:Y:S04]  /*25680*/  LDL.LU R23, [R1+0x4c] ;  /* 0x00004c0001177983 */ /* 0x000ea80000300800 */
[----:B------:R-:W2:Y:S04]  /*25690*/  LDL.LU R24, [R1+0x20] ;  /* 0x0000200001187983 */ /* 0x000ea80000300800 */
[----:B------:R-:W3:Y:S01]  /*256a0*/  LDL.LU R0, [R1+0x1440] ;  /* 0x0014400001007983 */ /* 0x000ee20000300800 */
[----:B------:R-:W-:-:S02]  /*256b0*/  IMAD.MOV.U32 R26, RZ, RZ, R11 ;  /* 0x000000ffff1a7224 */ /* 0x000fc400078e000b */
[----:B------:R-:W-:-:S05]  /*256c0*/  IMAD.MOV.U32 R27, RZ, RZ, R10 ;  /* 0x000000ffff1b7224 */ /* 0x000fca00078e000a */
[----:B------:R-:W-:Y:S04]  /*256d0*/  STL.64 [R1+0x1410], R26 ;  /* 0x0014101a01007387 */ /* 0x000fe80000100a00 */
[----:B--2---:R0:W-:Y:S02]  /*256e0*/  STL.64 [R1+0x1408], R24 ;  /* 0x0014081801007387 */ /* 0x0041e40000100a00 */
[----:B0-----:R-:W-:Y:S02]  /*256f0*/  IMAD.MOV.U32 R24, RZ, RZ, R9 ;  /* 0x000000ffff187224 */ /* 0x001fe400078e0009 */
[----:B------:R-:W-:Y:S02]  /*25700*/  IMAD.MOV.U32 R25, RZ, RZ, R8 ;  /* 0x000000ffff197224 */ /* 0x000fe400078e0008 */
[----:B---3--:R-:W0:Y:S04]  /*25710*/  LDSM.16.MT88.4 R8, [R0+UR5+0x12000] ;  /* 0x012000050008783b */ /* 0x008e280008004200 */
[----:B------:R-:W-:Y:S04]  /*25720*/  STL [R1+0x1308], R3 ;  /* 0x0013080301007387 */ /* 0x000fe80000100800 */
[----:B------:R-:W-:Y:S04]  /*25730*/  STL [R1+0x1304], R2 ;  /* 0x0013040201007387 */ /* 0x000fe80000100800 */
[----:B------:R-:W-:Y:S04]  /*25740*/  STL [R1+0x13b8], R0 ;  /* 0x0013b80001007387 */ /* 0x000fe80000100800 */
[----:B0-----:R-:W-:Y:S04]  /*25750*/  STL.64 [R1+0x1348], R10 ;  /* 0x0013480a01007387 */ /* 0x001fe80000100a00 */
[----:B------:R0:W-:Y:S04]  /*25760*/  STL.64 [R1+0x1340], R8 ;  /* 0x0013400801007387 */ /* 0x0001e80000100a00 */
[----:B0-----:R-:W4:Y:S04]  /*25770*/  LDL.LU R8, [R1+0x60] ;  /* 0x0000600001087983 */ /* 0x001f280000300800 */
[----:B------:R-:W4:Y:S04]  /*25780*/  LDL.LU R9, [R1+0x64] ;  /* 0x0000640001097983 */ /* 0x000f280000300800 */
[----:B------:R-:W4:Y:S04]  /*25790*/  LDL.LU R10, [R1+0x68] ;  /* 0x00006800010a7983 */ /* 0x000f280000300800 */
[----:B------:R-:W4:Y:S01]  /*257a0*/  LDL.LU R11, [R1+0x6c] ;  /* 0x00006c00010b7983 */ /* 0x000f220000300800 */
[----:B------:R-:W-:-:S02]  /*257b0*/  IMAD.MOV.U32 R26, RZ, RZ, R7 ;  /* 0x000000ffff1a7224 */ /* 0x000fc400078e0007 */
[----:B------:R-:W-:Y:S02]  /*257c0*/  IMAD.MOV.U32 R27, RZ, RZ, R6 ;  /* 0x000000ffff1b7224 */ /* 0x000fe400078e0006 */
[----:B----4-:R-:W-:-:S15]  /*257d0*/  HMMA.16816.F32.BF16 R4, R12, R4, R8 ;  /* 0x000000040c04723c */ /* 0x010fde0000041808 */
[----:B------:R-:W-:-:S04]  /*257e0*/  NOP ;  /* 0x0000000000007918 */ /* 0x000fc80000000000 */
[----:B------:R-:W-:Y:S01]  /*257f0*/  IMAD.MOV.U32 R9, RZ, RZ, R6 ;  /* 0x000000ffff097224 */ /* 0x000fe200078e0006 */
[----:B------:R0:W-:Y:S01]  /*25800*/  STL [R1+0x70], R4 ;  /* 0x0000700401007387 */ /* 0x0001e20000100800 */
[----:B------:R-:W-:-:S03]  /*25810*/  IMAD.MOV.U32 R8, RZ, RZ, R7 ;  /* 0x000000ffff087224 */ /* 0x000fc600078e0007 */
[----:B------:R-:W2:Y:S01]  /*25820*/  LDL.LU.64 R6, [R1+0x1438] ;  /* 0x0014380001067983 */ /* 0x000ea20000300a00 */
[----:B------:R-:W-:-:S03]  /*25830*/  IMAD.MOV.U32 R28, RZ, RZ, R5 ;  /* 0x000000ffff1c7224 */ /* 0x000fc600078e0005 */
[----:B0-----:R-:W3:Y:S04]  /*25840*/  LDL.LU.64 R4, [R1+0x1430] ;  /* 0x0014300001047983 */ /* 0x001ee80000300a00 */
[----:B------:R2:W-:Y:S04]  /*25850*/  STL [R1+0x13c4], R8 ;  /* 0x0013c40801007387 */ /* 0x0005e80000100800 */
[----:B------:R0:W-:Y:S01]  /*25860*/  STL [R1+0x13c0], R9 ;  /* 0x0013c00901007387 */ /* 0x0001e20000100800 */
[----:B--2---:R-:W-:Y:S02]  /*25870*/  IMAD.MOV.U32 R8, RZ, RZ, R6 ;  /* 0x000000ffff087224 */ /* 0x004fe400078e0006 */
[----:B0-----:R-:W-:Y:S01]  /*25880*/  IMAD.MOV.U32 R9, RZ, RZ, R7 ;  /* 0x000000ffff097224 */ /* 0x001fe200078e0007 */
[----:B------:R-:W3:Y:S04]  /*25890*/  LDL.LU R6, [R1+0x142c] ;  /* 0x00142c0001067983 */ /* 0x000ee80000300800 */
[----:B------:R-:W3:Y:S04]  /*258a0*/  LDL.LU R7, [R1+0x1428] ;  /* 0x0014280001077983 */ /* 0x000ee80000300800 */
[----:B------:R-:W2:Y:S04]  /*258b0*/  LDL.LU R10, [R1+0x58] ;  /* 0x00005800010a7983 */ /* 0x000ea80000300800 */
[----:B------:R-:W2:Y:S04]  /*258c0*/  LDL.LU R11, [R1+0x5c] ;  /* 0x00005c00010b7983 */ /* 0x000ea80000300800 */
[----:B------:R-:W-:Y:S01]  /*258d0*/  STL [R1+0x13bc], R28 ;  /* 0x0013bc1c01007387 */ /* 0x000fe20000100800 */
[----:B--2---:R-:W-:Y:S03]  /*258e0*/  HMMA.16816.F32.BF16 R8, R12, R16, R8 ;  /* 0x000000100c08723c */ /* 0x004fe60000041808 */
[----:B------:R-:W3:Y:S04]  /*258f0*/  LDL.LU.64 R14, [R1+0x88] ;  /* 0x00008800010e7983 */ /* 0x000ee80000300a00 */
[----:B------:R0:W-:-:S12]  /*25900*/  STL.64 [R1+0x1400], R18 ;  /* 0x0014001201007387 */ /* 0x0001d80000100a00 */
[----:B------:R-:W-:Y:S04]  /*25910*/  STL.64 [R1+0x60], R8 ;  /* 0x0000600801007387 */ /* 0x000fe80000100a00 */
[----:B------:R1:W-:Y:S04]  /*25920*/  STL.64 [R1+0x68], R10 ;  /* 0x0000680a01007387 */ /* 0x0003e80000100a00 */
[----:B0-----:R-:W2:Y:S01]  /*25930*/  LDL.LU.64 R18, [R1+0xb8] ;  /* 0x0000b80001127983 */ /* 0x001ea20000300a00 */
[----:B---3--:R-:W-:-:S15]  /*25940*/  HMMA.16816.F32.BF16 R20, R4, R14, R20 ;  /* 0x0000000e0414723c */ /* 0x008fde0000041814 */
[----:B------:R-:W-:-:S04]  /*25950*/  NOP ;  /* 0x0000000000007918 */ /* 0x000fc80000000000 */
[----:B------:R-:W-:Y:S02]  /*25960*/  IMAD.MOV.U32 R13, RZ, RZ, R22 ;  /* 0x000000ffff0d7224 */ /* 0x000fe400078e0016 */
[----:B------:R-:W-:Y:S02]  /*25970*/  IMAD.MOV.U32 R12, RZ, RZ, R23 ;  /* 0x000000ffff0c7224 */ /* 0x000fe400078e0017 */
[----:B------:R-:W3:Y:S01]  /*25980*/  LDL.LU.64 R22, [R1+0x1420] ;  /* 0x0014200001167983 */ /* 0x000ee20000300a00 */
[----:B-1----:R-:W-:Y:S02]  /*25990*/  IMAD.MOV.U32 R10, RZ, RZ, R15 ;  /* 0x000000ffff0a7224 */ /* 0x002fe400078e000f */
[----:B------:R-:W-:Y:S02]  /*259a0*/  IMAD.MOV.U32 R15, RZ, RZ, R20 ;  /* 0x000000ffff0f7224 */ /* 0x000fe400078e0014 */
[----:B------:R-:W-:Y:S02]  /*259b0*/  IMAD.MOV.U32 R11, RZ, RZ, R14 ;  /* 0x000000ffff0b7224 */ /* 0x000fe400078e000e */
[----:B------:R-:W-:Y:S01]  /*259c0*/  IMAD.MOV.U32 R14, RZ, RZ, R21 ;  /* 0x000000ffff0e7224 */ /* 0x000fe200078e0015 */
[----:B------:R-:W-:Y:S04]  /*259d0*/  STL [R1+0x13c8], R15 ;  /* 0x0013c80f01007387 */ /* 0x000fe80000100800 */
[----:B------:R-:W4:Y:S01]  /*259e0*/  LDL.LU.64 R20, [R1+0x1418] ;  /* 0x0014180001147983 */ /* 0x000f220000300a00 */
[----:B---3--:R-:W-:Y:S01]  /*259f0*/  HMMA.16816.F32.BF16 R24, R4, R22, R24 ;  /* 0x000000160418723c */ /* 0x008fe20000041818 */
[----:B------:R-:W-:-:S02]  /*25a00*/  IMAD.MOV.U32 R2, RZ, RZ, R22 ;  /* 0x000000ffff027224 */ /* 0x000fc400078e0016 */
[----:B------:R-:W-:-:S15]  /*25a10*/  IMAD.MOV.U32 R0, RZ, RZ, R23 ;  /* 0x000000ffff007224 */ /* 0x000fde00078e0017 */
[----:B------:R-:W-:Y:S01]  /*25a20*/  NOP ;  /* 0x0000000000007918 */ /* 0x000fe20000000000 */
[----:B------:R0:W-:Y:S01]  /*25a30*/  STL.64 [R1+0x48], R26 ;  /* 0x0000481a01007387 */ /* 0x0001e20000100a00 */
[----:B------:R-:W-:Y:S02]  /*25a40*/  IMAD.MOV.U32 R22, RZ, RZ, R24 ;  /* 0x000000ffff167224 */ /* 0x000fe400078e0018 */
[----:B------:R-:W-:Y:S01]  /*25a50*/  IMAD.MOV.U32 R23, RZ, RZ, R25 ;  /* 0x000000ffff177224 */ /* 0x000fe200078e0019 */
[----:B0-----:R-:W3:Y:S04]  /*25a60*/  LDL.LU.64 R26, [R1+0x1410] ;  /* 0x00141000011a7983 */ /* 0x001ee80000300a00 */
[----:B------:R-:W3:Y:S04]  /*25a70*/  LDL.LU.64 R24, [R1+0x1408] ;  /* 0x0014080001187983 */ /* 0x000ee80000300a00 */
[----:B------:R0:W-:Y:S04]  /*25a80*/  STL.64 [R1+0x1388], R22 ;  /* 0x0013881601007387 */ /* 0x0001e80000100a00 */
[----:B----4-:R1:W-:Y:S01]  /*25a90*/  STL.64 [R1+0x1380], R20 ;  /* 0x0013801401007387 */ /* 0x0103e20000100a00 */
[----:B--2---:R-:W-:-:S02]  /*25aa0*/  IMAD.MOV.U32 R15, RZ, RZ, R18 ;  /* 0x000000ffff0f7224 */ /* 0x004fc400078e0012 */
[----:B------:R-:W-:Y:S02]  /*25ab0*/  IMAD.MOV.U32 R8, RZ, RZ, R19 ;  /* 0x000000ffff087224 */ /* 0x000fe400078e0013 */
[----:B0-----:R-:W-:Y:S02]  /*25ac0*/  IMAD.MOV.U32 R22, RZ, RZ, R2 ;  /* 0x000000ffff167224 */ /* 0x001fe400078e0002 */
[----:B------:R-:W-:-:S05]  /*25ad0*/  IMAD.MOV.U32 R23, RZ, RZ, R0 ;  /* 0x000000ffff177224 */ /* 0x000fca00078e0000 */
[----:B------:R0:W-:Y:S04]  /*25ae0*/  STL.64 [R1+0x13d0], R22 ;  /* 0x0013d01601007387 */ /* 0x0001e80000100a00 */
[----:B-1----:R-:W2:Y:S04]  /*25af0*/  LDL.LU R20, [R1] ;  /* 0x0000000001147983 */ /* 0x002ea80000300800 */
[----:B------:R-:W2:Y:S04]  /*25b00*/  LDL.LU R21, [R1+0x4] ;  /* 0x0000040001157983 */ /* 0x000ea80000300800 */
[----:B0-----:R-:W2:Y:S04]  /*25b10*/  LDL.LU R22, [R1+0x8] ;  /* 0x0000080001167983 */ /* 0x001ea80000300800 */
[----:B------:R-:W2:Y:S01]  /*25b20*/  LDL.LU R23, [R1+0xc] ;  /* 0x00000c0001177983 */ /* 0x000ea20000300800 */
[----:B---3--:R-:W-:Y:S03]  /*25b30*/  HMMA.16816.F32.BF16 R24, R4, R18, R24 ;  /* 0x000000120418723c */ /* 0x008fe60000041818 */
[----:B------:R-:W3:-:S15]  /*25b40*/  LDL.LU.64 R18, [R1+0x1400] ;  /* 0x0014000001127983 */ /* 0x000ede0000300a00 */
[----:B------:R-:W-:Y:S01]  /*25b50*/  NOP ;  /* 0x0000000000007918 */ /* 0x000fe20000000000 */
[----:B------:R-:W-:Y:S02]  /*25b60*/  IMAD.MOV.U32 R0, RZ, RZ, R26 ;  /* 0x000000ffff007224 */ /* 0x000fe400078e001a */
[----:B------:R-:W-:Y:S02]  /*25b70*/  IMAD.MOV.U32 R29, RZ, RZ, R27 ;  /* 0x000000ffff1d7224 */ /* 0x000fe400078e001b */
[----:B------:R-:W-:Y:S02]  /*25b80*/  IMAD.MOV.U32 R9, RZ, RZ, R24 ;  /* 0x000000ffff097224 */ /* 0x000fe400078e0018 */
[----:B------:R-:W-:Y:S01]  /*25b90*/  IMAD.MOV.U32 R28, RZ, RZ, R25 ;  /* 0x000000ffff1c7224 */ /* 0x000fe200078e0019 */
[----:B------:R-:W4:Y:S04]  /*25ba0*/  LDL.LU.64 R26, [R1+0x13f8] ;  /* 0x0013f800011a7983 */ /* 0x000f280000300a00 */
[----:B------:R-:W4:Y:S01]  /*25bb0*/  LDL.LU.64 R24, [R1+0x13f0] ;  /* 0x0013f00001187983 */ /* 0x000f220000300a00 */
[----:B---3--:R-:W-:-:S02]  /*25bc0*/  IMAD.MOV.U32 R3, RZ, RZ, R18 ;  /* 0x000000ffff037224 */ /* 0x008fc400078e0012 */
[----:B------:R-:W-:Y:S01]  /*25bd0*/  IMAD.MOV.U32 R2, RZ, RZ, R19 ;  /* 0x000000ffff027224 */ /* 0x000fe200078e0013 */
[----:B----4-:R-:W-:Y:S01]  /*25be0*/  HMMA.16816.F32.BF16 R24, R4, R18, R24 ;  /* 0x000000120418723c */ /* 0x010fe20000041818 */
[----:B------:R-:W3:Y:S04]  /*25bf0*/  LDL.LU.64 R18, [R1+0x13e8] ;  /* 0x0013e80001127983 */ /* 0x000ee80000300a00 */
[----:B------:R-:W2:Y:S01]  /*25c00*/  LDL.LU.64 R16, [R1+0x13e0] ;  /* 0x0013e00001107983 */ /* 0x000ea20000300a00 */
[----:B---3--:R-:W-:-:S03]  /*25c10*/  IMAD.MOV.U32 R4, RZ, RZ, R19 ;  /* 0x000000ffff047224 */ /* 0x008fc600078e0013 */
[----:B------:R-:W2:Y:S04]  /*25c20*/  LDL.LU R19, [R1+0x13d8] ;  /* 0x0013d80001137983 */ /* 0x000ea80000300800 */
[----:B------:R-:W3:Y:S04]  /*25c30*/  LDL.LU R5, [R1+0x14] ;  /* 0x0000140001057983 */ /* 0x000ee80000300800 */
[----:B------:R-:W3:Y:S04]  /*25c40*/  LDL.LU R6, [R1+0x18] ;  /* 0x0000180001067983 */ /* 0x000ee80000300800 */
[----:B------:R-:W3:Y:S04]  /*25c50*/  LDL.LU R7, [R1+0x1c] ;  /* 0x00001c0001077983 */ /* 0x000ee80000300800 */
[----:B------:R0:W-:Y:S04]  /*25c60*/  STL.64 [R1+0x1358], R26 ;  /* 0x0013581a01007387 */ /* 0x0001e80000100a00 */
[----:B------:R2:W-:Y:S01]  /*25c70*/  STL.64 [R1+0x1350], R24 ;  /* 0x0013501801007387 */ /* 0x0005e20000100a00 */
[----:B0-----:R-:W-:-:S02]  /*25c80*/  IMAD.MOV.U32 R26, RZ, RZ, R11 ;  /* 0x000000ffff1a7224 */ /* 0x001fc400078e000b */
[----:B------:R-:W-:-:S07]  /*25c90*/  IMAD.MOV.U32 R27, RZ, RZ, R10 ;  /* 0x000000ffff1b7224 */ /* 0x000fce00078e000a */
[----:B--2---:R-:W-:Y:S01]  /*25ca0*/  HMMA.16816.F32.BF16 R24, R16, R26, R20 ;  /* 0x0000001a1018723c */ /* 0x004fe20000041814 */
[----:B------:R-:W3:-:S15]  /*25cb0*/  LDL.LU.64 R22, [R1+0x13d0] ;  /* 0x0013d00001167983 */ /* 0x000ede0000300a00 */
[----:B------:R-:W-:-:S03]  /*25cc0*/  NOP ;  /* 0x0000000000007918 */ /* 0x000fc60000000000 */
[----:B------:R0:W-:Y:S04]  /*25cd0*/  STL.64 [R1], R24 ;  /* 0x0000001801007387 */ /* 0x0001e80000100a00 */
[----:B------:R-:W2:Y:S01]  /*25ce0*/  LDL.LU R20, [R1+0x60] ;  /* 0x0000600001147983 */ /* 0x000ea20000300800 */
[----:B---3--:R-:W-:-:S15]  /*25cf0*/  HMMA.16816.F32.BF16 R4, R16, R22, R4 ;  /* 0x000000161004723c */ /* 0x008fde0000041804 */
[----:B------:R-:W-:-:S04]  /*25d00*/  NOP ;  /* 0x0000000000007918 */ /* 0x000fc80000000000 */
[----:B------:R-:W-:Y:S04]  /*25d10*/  STL.64 [R1+0x20], R4 ;  /* 0x0000200401007387 */ /* 0x000fe80000100a00 */
[----:B------:R-:W-:Y:S04]  /*25d20*/  STL.64 [R1+0x28], R6 ;  /* 0x0000280601007387 */ /* 0x000fe80000100a00 */
[----:B------:R-:W2:Y:S04]  /*25d30*/  LDL.LU R21, [R1+0x64] ;  /* 0x0000640001157983 */ /* 0x000ea80000300800 */
[----:B------:R-:W3:Y:S04]  /*25d40*/  LDL.LU R22, [R1+0x68] ;  /* 0x0000680001167983 */ /* 0x000ee80000300800 */
[----:B------:R-:W3:Y:S01]  /*25d50*/  LDL.LU R23, [R1+0x6c] ;  /* 0x00006c0001177983 */ /* 0x000ee20000300800 */
[----:B------:R-:W-:-:S02]  /*25d60*/  IMAD.MOV.U32 R11, RZ, RZ, R26 ;  /* 0x000000ffff0b7224 */ /* 0x000fc400078e001a */
[----:B------:R-:W-:Y:S02]  /*25d70*/  IMAD.MOV.U32 R10, RZ, RZ, R27 ;  /* 0x000000ffff0a7224 */ /* 0x000fe400078e001b */
[----:B0-----:R-:W-:Y:S02]  /*25d80*/  IMAD.MOV.U32 R24, RZ, RZ, R9 ;  /* 0x000000ffff187224 */ /* 0x001fe400078e0009 */
[----:B------:R-:W-:Y:S02]  /*25d90*/  IMAD.MOV.U32 R26, RZ, RZ, R0 ;  /* 0x000000ffff1a7224 */ /* 0x000fe400078e0000 */
[----:B------:R-:W-:Y:S02]  /*25da0*/  IMAD.MOV.U32 R27, RZ, RZ, R29 ;  /* 0x000000ffff1b7224 */ /* 0x000fe400078e001d */
[----:B------:R-:W-:Y:S01]  /*25db0*/  IMAD.MOV.U32 R25, RZ, RZ, R28 ;  /* 0x000000ffff197224 */ /* 0x000fe200078e001c */
[----:B---3--:R0:W-:Y:S04]  /*25dc0*/  STL.64 [R1+0x1398], R22 ;  /* 0x0013981601007387 */ /* 0x0081e80000100a00 */
[----:B--2---:R-:W-:Y:S01]  /*25dd0*/  STL.64 [R1+0x1390], R20 ;  /* 0x0013901401007387 */ /* 0x004fe20000100a00 */
[----:B0-----:R-:W-:-:S02]  /*25de0*/  IMAD.MOV.U32 R22, RZ, RZ, R15 ;  /* 0x000000ffff167224 */ /* 0x001fc400078e000f */
[----:B------:R-:W-:Y:S01]  /*25df0*/  IMAD.MOV.U32 R23, RZ, RZ, R8 ;  /* 0x000000ffff177224 */ /* 0x000fe200078e0008 */
[----:B------:R-:W2:Y:S04]  /*25e00*/  LDL.LU R15, [R1+0x13c8] ;  /* 0x0013c800010f7983 */ /* 0x000ea80000300800 */
[----:B------:R-:W3:Y:S04]  /*25e10*/  LDL.LU R8, [R1+0x13c4] ;  /* 0x0013c40001087983 */ /* 0x000ee80000300800 */
[----:B------:R-:W4:Y:S04]  /*25e20*/  LDL.LU R9, [R1+0x13c0] ;  /* 0x0013c00001097983 */ /* 0x000f280000300800 */
[----:B------:R-:W2:Y:S04]  /*25e30*/  LDL.LU R28, [R1+0x13bc] ;  /* 0x0013bc00011c7983 */ /* 0x000ea80000300800 */
[----:B------:R-:W2:Y:S04]  /*25e40*/  LDL.LU R0, [R1+0x13b8] ;  /* 0x0013b80001007983 */ /* 0x000ea80000300800 */
[----:B------:R-:W3:Y:S04]  /*25e50*/  LDL.LU R29, [R1+0x13b4] ;  /* 0x0013b400011d7983 */ /* 0x000ee80000300800 */
[----:B------:R-:W-:Y:S04]  /*25e60*/  STL.64 [R1+0x1368], R26 ;  /* 0x0013681a01007387 */ /* 0x000fe80000100a00 */
[----:B------:R0:W-:Y:S04]  /*25e70*/  STL.64 [R1+0x1360], R24 ;  /* 0x0013601801007387 */ /* 0x0001e80000100a00 */
[----:B0-----:R-:W3:Y:S01]  /*25e80*/  LDL.LU.64 R24, [R1+0xc0] ;  /* 0x0000c00001187983 */ /* 0x001ee20000300a00 */
[----:B------:R-:W-:-:S02]  /*25e90*/  IMAD.MOV.U32 R26, RZ, RZ, R13 ;  /* 0x000000ffff1a7224 */ /* 0x000fc400078e000d */
[----:B------:R-:W-:Y:S01]  /*25ea0*/  IMAD.MOV.U32 R27, RZ, RZ, R12 ;  /* 0x000000ffff1b7224 */ /* 0x000fe200078e000c */
[----:B--2---:R-:W-:Y:S04]  /*25eb0*/  LDSM.16.MT88.4 R4, [R0+UR5+0x12400] ;  /* 0x012400050004783b */ /* 0x004fe80008004200 */
[----:B---3--:R0:W-:Y:S04]  /*25ec0*/  STL.64 [R1+0x1370], R24 ;  /* 0x0013701801007387 */ /* 0x0081e80000100a00 */
[----:B------:R-:W-:Y:S01]  /*25ed0*/  STL.64 [R1+0x13a8], R26 ;  /* 0x0013a81a01007387 */ /* 0x000fe20000100a00 */
[----:B0-----:R-:W-:-:S02]  /*25ee0*/  IMAD.MOV.U32 R24, RZ, RZ, R15 ;  /* 0x000000ffff187224 */ /* 0x001fc400078e000f */
[----:B------:R-:W-:Y:S02]  /*25ef0*/  IMAD.MOV.U32 R25, RZ, RZ, R14 ;  /* 0x000000ffff197224 */ /* 0x000fe400078e000e */
[----:B------:R-:W0:Y:S04]  /*25f00*/  LDSM.16.MT88.4 R12, [R29+UR5+0x12400] ;  /* 0x012400051d0c783b */ /* 0x000e280008004200 */
[----:B------:R1:W-:Y:S04]  /*25f10*/  STL.64 [R1+0x13a0], R24 ;  /* 0x0013a01801007387 */ /* 0x0003e80000100a00 */
[----:B-1----:R-:W2:Y:S01]  /*25f20*/  LDL.LU R24, [R1+0x70] ;  /* 0x0000700001187983 */ /* 0x002ea20000300800 */
[----:B------:R-:W-:-:S03]  /*25f30*/  IMAD.MOV.U32 R25, RZ, RZ, R28 ;  /* 0x000000ffff197224 */ /* 0x000fc600078e001c */
[----:B------:R-:W3:Y:S01]  /*25f40*/  LDL.LU R28, [R1+0x13b0] ;  /* 0x0013b000011c7983 */ /* 0x000ee20000300800 */
[----:B----4-:R-:W-:Y:S02]  /*25f50*/  IMAD.MOV.U32 R26, RZ, RZ, R9 ;  /* 0x000000ffff1a7224 */ /* 0x010fe400078e0009 */
[----:B------:R-:W-:Y:S01]  /*25f60*/  IMAD.MOV.U32 R27, RZ, RZ, R8 ;  /* 0x000000ffff1b7224 */ /* 0x000fe200078e0008 */
[----:B------:R-:W-:Y:S04]  /*25f70*/  STL [R1+0x130c], R29 ;  /* 0x00130c1d01007387 */ /* 0x000fe80000100800 */
[----:B0-----:R0:W-:Y:S04]  /*25f80*/  STL.64 [R1+0x12d0], R14 ;  /* 0x0012d00e01007387 */ /* 0x0011e80000100a00 */
[----:B------:R-:W-:Y:S04]  /*25f90*/  STL.64 [R1+0x12c8], R12 ;  /* 0x0012c80c01007387 */ /* 0x000fe80000100a00 */
[----:B------:R-:W-:Y:S04]  /*25fa0*/  STL [R1+0x1310], R0 ;  /* 0x0013100001007387 */ /* 0x000fe80000100800 */
[----:B------:R-:W-:Y:S04]  /*25fb0*/  STL [R1+0x1294], R7 ;  /* 0x0012940701007387 */ /* 0x000fe80000100800 */
[----:B------:R-:W-:Y:S04]  /*25fc0*/  STL [R1+0x1328], R6 ;  /* 0x0013280601007387 */ /* 0x000fe80000100800 */
[----:B------:R1:W-:Y:S01]  /*25fd0*/  STL.64 [R1+0x1320], R4 ;  /* 0x0013200401007387 */ /* 0x0003e20000100a00 */
[----:B0-----:R-:W-:-:S02]  /*25fe0*/  IMAD.MOV.U32 R15, RZ, RZ, R2 ;  /* 0x000000ffff0f7224 */ /* 0x001fc400078e0002 */
[----:B------:R-:W-:Y:S01]  /*25ff0*/  IMAD.MOV.U32 R14, RZ, RZ, R3 ;  /* 0x000000ffff0e7224 */ /* 0x000fe200078e0003 */
[----:B-1----:R-:W4:Y:S04]  /*26000*/  LDL.LU R4, [R1+0xa0] ;  /* 0x0000a00001047983 */ /* 0x002f280000300800 */
[----:B------:R-:W4:Y:S01]  /*26010*/  LDL.LU.64 R8, [R1+0x100] ;  /* 0x0001000001087983 */ /* 0x000f220000300a00 */
[----:B--2---:R-:W-:Y:S03]  /*26020*/  HMMA.16816.F32.BF16 R20, R16, R22, R24 ;  /* 0x000000161014723c */ /* 0x004fe60000041818 */
[----:B------:R-:W4:Y:S01]  /*26030*/  LDL.LU.64 R26, [R1+0x13a8] ;  /* 0x0013a800011a7983 */ /* 0x000f220000300a00 */
[----:B---3--:R-:W-:-:S03]  /*26040*/  IMAD.MOV.U32 R5, RZ, RZ, R28 ;  /* 0x000000ffff057224 */ /* 0x008fc600078e001c */
[----:B------:R-:W4:-:S12]  /*26050*/  LDL.LU.64 R24, [R1+0x13a0] ;  /* 0x0013a00001187983 */ /* 0x000f180000300a00 */
[----:B------:R-:W-:Y:S01]  /*26060*/  IMAD.MOV.U32 R2, RZ, RZ, R22 ;  /* 0x000000ffff027224 */ /* 0x000fe200078e0016 */
[----:B------:R0:W-:Y:S01]  /*26070*/  STL [R1+0x70], R20 ;  /* 0x0000701401007387 */ /* 0x0001e20000100800 */
[----:B------:R-:W-:Y:S02]  /*26080*/  IMAD.MOV.U32 R28, RZ, RZ, R23 ;  /* 0x000000ffff1c7224 */ /* 0x000fe400078e0017 */
[----:B------:R-:W-:Y:S01]  /*26090*/  IMAD.MOV.U32 R3, RZ, RZ, R21 ;  /* 0x000000ffff037224 */ /* 0x000fe200078e0015 */
[----:B------:R-:W2:Y:S04]  /*260a0*/  LDL.LU.64 R22, [R1+0x1398] ;  /* 0x0013980001167983 */ /* 0x000ea80000300a00 */
[----:B0-----:R-:W2:Y:S04]  /*260b0*/  LDL.LU.64 R20, [R1+0x1390] ;  /* 0x0013900001147983 */ /* 0x001ea80000300a00 */
[----:B------:R-:W-:Y:S04]  /*260c0*/  STL [R1+0x131c], R28 ;  /* 0x00131c1c01007387 */ /* 0x000fe80000100800 */
[----:B------:R-:W-:Y:S04]  /*260d0*/  STL [R1+0x1318], R2 ;  /* 0x0013180201007387 */ /* 0x000fe80000100800 */
[----:B------:R-:W-:Y:S01]  /*260e0*/  STL [R1+0x1314], R3 ;  /* 0x0013140301007387 */ /* 0x000fe20000100800 */
[----:B--2---:R-:W-:Y:S03]  /*260f0*/  HMMA.16816.F32.BF16 R12, R16, R14, R20 ;  /* 0x0000000e100c723c */ /* 0x004fe60000041814 */
[----:B------:R-:W2:Y:S04]  /*26100*/  LDL.LU.64 R22, [R1+0x1388] ;  /* 0x0013880001167983 */ /* 0x000ea80000300a00 */
[----:B------:R-:W4:Y:S01]  /*26110*/  LDL.LU.64 R20, [R1+0x1380] ;  /* 0x0013800001147983 */ /* 0x000f220000300a00 */
[----:B--2---:R-:W-:-:S02]  /*26120*/  IMAD.MOV.U32 R16, RZ, RZ, R22 ;  /* 0x000000ffff107224 */ /* 0x004fc400078e0016 */
[----:B------:R-:W-:Y:S01]  /*26130*/  IMAD.MOV.U32 R17, RZ, RZ, R23 ;  /* 0x000000ffff117224 */ /* 0x000fe200078e0017 */
[----:B------:R-:W4:Y:S04]  /*26140*/  LDL.LU R22, [R1+0x137c] ;  /* 0x00137c0001167983 */ /* 0x000f280000300800 */
[----:B------:R-:W4:Y:S04]  /*26150*/  LDL.LU R23, [R1+0x1378] ;  /* 0x0013780001177983 */ /* 0x000f280000300800 */
[----:B------:R-:W2:Y:S04]  /*26160*/  LDL.LU R18, [R1+0x48] ;  /* 0x0000480001127983 */ /* 0x000ea80000300800 */
[----:B------:R-:W2:Y:S04]  /*26170*/  LDL.LU R19, [R1+0x4c] ;  /* 0x00004c0001137983 */ /* 0x000ea80000300800 */
[----:B------:R-:W-:Y:S04]  /*26180*/  STL.64 [R1+0x12e0], R14 ;  /* 0x0012e00e01007387 */ /* 0x000fe80000100a00 */
[----:B------:R0:W-:Y:S04]  /*26190*/  STL.64 [R1+0x12d8], R12 ;  /* 0x0012d80c01007387 */ /* 0x0001e80000100a00 */
[----:B0-----:R-:W3:Y:S04]  /*261a0*/  LDL.LU R12, [R1+0xd0] ;  /* 0x0000d000010c7983 */ /* 0x001ee80000300800 */
[----:B------:R-:W3:Y:S01]  /*261b0*/  LDL.LU R13, [R1+0xd4] ;  /* 0x0000d400010d7983 */ /* 0x000ee20000300800 */
[----:B----4-:R-:W-:-:S15]  /*261c0*/  HMMA.16816.F32.BF16 R24, R20, R4, R24 ;  /* 0x000000041418723c */ /* 0x010fde0000041818 */
[----:B------:R-:W-:-:S04]  /*261d0*/  NOP ;  /* 0x0000000000007918 */ /* 0x000fc80000000000 */
[----:B------:R0:W-:Y:S04]  /*261e0*/  STL.64 [R1+0x50], R24 ;  /* 0x0000501801007387 */ /* 0x0001e80000100a00 */
[----:B0-----:R-:W2:Y:S01]  /*261f0*/  LDL.LU.64 R24, [R1+0x1370] ;  /* 0x0013700001187983 */ /* 0x001ea20000300a00 */
[----:B------:R-:W-:Y:S02]  /*26200*/  IMAD.MOV.U32 R0, RZ, RZ, R26 ;  /* 0x000000ffff007224 */ /* 0x000fe400078e001a */
[----:B------:R-:W-:Y:S02]  /*26210*/  IMAD.MOV.U32 R29, RZ, RZ, R27 ;  /* 0x000000ffff1d7224 */ /* 0x000fe400078e001b */
[----:B------:R-:W3:Y:S01]  /*26220*/  LDL.LU.64 R26, [R1+0x1368] ;  /* 0x00136800011a7983 */ /* 0x000ee20000300a00 */
[----:B--2---:R-:W-:Y:S01]  /*26230*/  HMMA.16816.F32.BF16 R16, R20, R24, R16 ;  /* 0x000000181410723c */ /* 0x004fe20000041810 */
[----:B------:R-:W-:-:S02]  /*26240*/  IMAD.MOV.U32 R7, RZ, RZ, R24 ;  /* 0x000000ffff077224 */ /* 0x000fc400078e0018 */
[----:B------:R-:W-:Y:S02]  /*26250*/  IMAD.MOV.U32 R6, RZ, RZ, R25 ;  /* 0x000000ffff067224 */ /* 0x000fe400078e0019 */
[----:B------:R-:W3:-:S14]  /*26260*/  LDL.LU.64 R24, [R1+0x1360] ;  /* 0x0013600001187983 */ /* 0x000edc0000300a00 */
[----:B------:R-:W-:Y:S01]  /*26270*/  IMAD.MOV.U32 R28, RZ, RZ, R17 ;  /* 0x000000ffff1c7224 */ /* 0x000fe200078e0011 */
[----:B------:R0:W-:Y:S01]  /*26280*/  STL [R1+0x40], R16 ;  /* 0x0000401001007387 */ /* 0x0001e20000100800 */
[----:B------:R-:W-:Y:S02]  /*26290*/  IMAD.MOV.U32 R2, RZ, RZ, R18 ;  /* 0x000000ffff027224 */ /* 0x000fe400078e0012 */
[----:B------:R-:W-:Y:S01]  /*262a0*/  IMAD.MOV.U32 R3, RZ, RZ, R19 ;  /* 0x000000ffff037224 */ /* 0x000fe200078e0013 */
[----:B---3--:R-:W-:-:S15]  /*262b0*/  HMMA.16816.F32.BF16 R24, R20, R12, R24 ;  /* 0x0000000c1418723c */ /* 0x008fde0000041818 */
[----:B------:R-:W-:-:S04]  /*262c0*/  NOP ;  /* 0x0000000000007918 */ /* 0x000fc80000000000 */
[----:B------:R-:W-:Y:S02]  /*262d0*/  IMAD.MOV.U32 R17, RZ, RZ, R26 ;  /* 0x000000ffff117224 */ /* 0x000fe400078e001a */
[----:B0-----:R-:W-:Y:S02]  /*262e0*/  IMAD.MOV.U32 R16, RZ, RZ, R27 ;  /* 0x000000ffff107224 */ /* 0x001fe400078e001b */
[----:B------:R-:W-:Y:S02]  /*262f0*/  IMAD.MOV.U32 R19, RZ, RZ, R24 ;  /* 0x000000ffff137224 */ /* 0x000fe400078e0018 */
[----:B------:R-:W-:Y:S01]  /*26300*/  IMAD.MOV.U32 R18, RZ, RZ, R25 ;  /* 0x000000ffff127224 */ /* 0x000fe200078e0019 */
[----:B------:R-:W2:Y:S04]  /*26310*/  LDL.LU.64 R26, [R1+0x1358] ;  /* 0x00135800011a7983 */ /* 0x000ea80000300a00 */
[----:B------:R-:W2:Y:S04]  /*26320*/  LDL.LU.64 R24, [R1+0x1350] ;  /* 0x0013500001187983 */ /* 0x000ea80000300a00 */
[----:B------:R0:W-:Y:S04]  /*26330*/  STL.64 [R1+0x1338], R18 ;  /* 0x0013381201007387 */ /* 0x0001e80000100a00 */
[----:B------:R1:W-:Y:S01]  /*26340*/  STL.64 [R1+0x1330], R16 ;  /* 0x0013301001007387 */ /* 0x0003e20000100a00 */
[----:B------:R-:W-:-:S02]  /*26350*/  IMAD.MOV.U32 R15, RZ, RZ, R8 ;  /* 0x000000ffff0f7224 */ /* 0x000fc400078e0008 */
[----:B------:R-:W-:Y:S02]  /*26360*/  IMAD.MOV.U32 R14, RZ, RZ, R9 ;  /* 0x000000ffff0e7224 */ /* 0x000fe400078e0009 */
[----:B0-----:R-:W-:Y:S01]  /*26370*/  IMAD.MOV.U32 R18, RZ, RZ, R11 ;  /* 0x000000ffff127224 */ /* 0x001fe200078e000b */
[----:B-1----:R-:W3:Y:S04]  /*26380*/  LDL.LU R16, [R1] ;  /* 0x0000000001107983 */ /* 0x002ee80000300800 */
[----:B------:R-:W3:Y:S01]  /*26390*/  LDL.LU R17, [R1+0x4] ;  /* 0x0000040001117983 */ /* 0x000ee20000300800 */
[----:B------:R-:W-:-:S03]  /*263a0*/  IMAD.MOV.U32 R19, RZ, RZ, R10 ;  /* 0x000000ffff137224 */ /* 0x000fc600078e000a */
[----:B------:R-:W3:Y:S01]  /*263b0*/  LDL.LU.64 R10, [R1+0x1348] ;  /* 0x00134800010a7983 */ /* 0x000ee20000300a00 */
[----:B--2---:R-:W-:Y:S03]  /*263c0*/  HMMA.16816.F32.BF16 R24, R20, R8, R24 ;  /* 0x000000081418723c */ /* 0x004fe60000041818 */
[----:B------:R-:W3:Y:S01]  /*263d0*/  LDL.LU.64 R8, [R1+0x1340] ;  /* 0x0013400001087983 */ /* 0x000ee20000300a00 */
[----:B------:R-:W-:Y:S02]  /*263e0*/  IMAD.MOV.U32 R20, RZ, RZ, R7 ;  /* 0x000000ffff147224 */ /* 0x000fe400078e0007 */
[----:B------:R-:W-:-:S13]  /*263f0*/  IMAD.MOV.U32 R21, RZ, RZ, R6 ;  /* 0x000000ffff157224 */ /* 0x000fda00078e0006 */
[----:B------:R-:W-:Y:S04]  /*26400*/  STL.64 [R1+0x12a0], R26 ;  /* 0x0012a01a01007387 */ /* 0x000fe80000100a00 */
[----:B------:R0:W-:Y:S04]  /*26410*/  STL.64 [R1+0x1298], R24 ;  /* 0x0012981801007387 */ /* 0x0001e80000100a00 */
[----:B0-----:R-:W2:Y:S04]  /*26420*/  LDL.LU R24, [R1+0x20] ;  /* 0x0000200001187983 */ /* 0x001ea80000300800 */
[----:B------:R-:W2:Y:S04]  /*26430*/  LDL.LU R25, [R1+0x24] ;  /* 0x0000240001197983 */ /* 0x000ea80000300800 */
[----:B------:R-:W2:Y:S04]  /*26440*/  LDL.LU R26, [R1+0x28] ;  /* 0x00002800011a7983 */ /* 0x000ea80000300800 */
[----:B------:R-:W2:Y:S01]  /*26450*/  LDL.LU R27, [R1+0x2c] ;  /* 0x00002c00011b7983 */ /* 0x000ea20000300800 */
[----:B---3--:R-:W-:Y:S03]  /*26460*/  HMMA.16816.F32.BF16 R4, R8, R4, R16 ;  /* 0x000000040804723c */ /* 0x008fe60000041810 */
[----:B------:R-:W3:Y:S04]  /*26470*/  LDL.LU.64 R18, [R1+0x1338] ;  /* 0x0013380001127983 */ /* 0x000ee80000300a00 */
[----:B------:R-:W4:-:S12]  /*26480*/  LDL.LU.64 R16, [R1+0x1330] ;  /* 0x0013300001107983 */ /* 0x000f180000300a00 */
[----:B------:R-:W-:Y:S04]  /*26490*/  STL [R1+0x14], R5 ;  /* 0x0000140501007387 */ /* 0x000fe80000100800 */
[----:B------:R0:W-:Y:S02]  /*264a0*/  STL.64 [R1+0x18], R6 ;  /* 0x0000180601007387 */ /* 0x0001e40000100a00 */
[----:B0-----:R-:W-:Y:S02]  /*264b0*/  IMAD.MOV.U32 R7, RZ, RZ, R4 ;  /* 0x000000ffff077224 */ /* 0x001fe400078e0004 */
[----:B------:R-:W2:Y:S04]  /*264c0*/  LDL.LU R6, [R1+0x1328] ;  /* 0x0013280001067983 */ /* 0x000ea80000300800 */
[----:B------:R-:W3:Y:S04]  /*264d0*/  LDL.LU.64 R4, [R1+0x1320] ;  /* 0x0013200001047983 */ /* 0x000ee80000300a00 */
[----:B--2---:R-:W-:Y:S04]  /*264e0*/  STL.64 [R1+0x12b0], R6 ;  /* 0x0012b00601007387 */ /* 0x004fe80000100a00 */
[----:B---3--:R0:W-:Y:S04]  /*264f0*/  STL.64 [R1+0x12a8], R4 ;  /* 0x0012a80401007387 */ /* 0x0081e80000100a00 */
[----:B0-----:R-:W2:Y:S01]  /*26500*/  LDL.LU R4, [R1+0x40] ;  /* 0x0000400001047983 */ /* 0x001ea20000300800 */
[----:B------:R-:W-:-:S02]  /*26510*/  IMAD.MOV.U32 R6, RZ, RZ, R2 ;  /* 0x000000ffff067224 */ /* 0x000fc400078e0002 */
[----:B------:R-:W-:Y:S02]  /*26520*/  IMAD.MOV.U32 R7, RZ, RZ, R3 ;  /* 0x000000ffff077224 */ /* 0x000fe400078e0003 */
[----:B------:R-:W-:Y:S02]  /*26530*/  IMAD.MOV.U32 R5, RZ, RZ, R28 ;  /* 0x000000ffff057224 */ /* 0x000fe400078e001c */
[----:B------:R-:W3:Y:S04]  /*26540*/  LDL.LU R28, [R1+0x131c] ;  /* 0x00131c00011c7983 */ /* 0x000ee80000300800 */
[----:B------:R-:W3:Y:S04]  /*26550*/  LDL.LU R2, [R1+0x1318] ;  /* 0x0013180001027983 */ /* 0x000ee80000300800 */
[----:B------:R-:W3:Y:S04]  /*26560*/  LDL.LU R3, [R1+0x1314] ;  /* 0x0013140001037983 */ /* 0x000ee80000300800 */
[----:B------:R-:W-:Y:S04]  /*26570*/  STL.64 [R1+0x12c0], R6 ;  /* 0x0012c00601007387 */ /* 0x000fe80000100a00 */
[----:B--2---:R0:W-:Y:S04]  /*26580*/  STL.64 [R1+0x12b8], R4 ;  /* 0x0012b80401007387 */ /* 0x0041e80000100a00 */
[----:B0-----:R-:W2:Y:S04]  /*26590*/  LDL.LU R4, [R1+0x50] ;  /* 0x0000500001047983 */ /* 0x001ea80000300800 */
[----:B------:R-:W2:Y:S01]  /*265a0*/  LDL.LU R5, [R1+0x54] ;  /* 0x0000540001057983 */ /* 0x000ea20000300800 */
[----:B------:R-:W-:-:S02]  /*265b0*/  IMAD.MOV.U32 R6, RZ, RZ, R0 ;  /* 0x000000ffff067224 */ /* 0x000fc400078e0000 */
[----:B------:R-:W-:Y:S01]  /*265c0*/  IMAD.MOV.U32 R7, RZ, RZ, R29 ;  /* 0x000000ffff077224 */ /* 0x000fe200078e001d */
[----:B------:R-:W4:Y:S04]  /*265d0*/  LDL.LU R0, [R1+0x1310] ;  /* 0x0013100001007983 */ /* 0x000f280000300800 */
[----:B------:R-:W4:Y:S04]  /*265e0*/  LDL.LU R29, [R1+0x130c] ;  /* 0x00130c00011d7983 */ /* 0x000f280000300800 */
[----:B------:R3:W-:Y:S02]  /*265f0*/  STL.64 [R1+0x12f0], R6 ;  /* 0x0012f00601007387 */ /* 0x0007e40000100a00 */
[----:B---3--:R-:W-:-:S02]  /*26600*/  IMAD.MOV.U32 R6, RZ, RZ, R2 ;  /* 0x000000ffff067224 */ /* 0x008fc400078e0002 */
[----:B------:R-:W-:Y:S01]  /*26610*/  IMAD.MOV.U32 R7, RZ, RZ, R28 ;  /* 0x000000ffff077224 */ /* 0x000fe200078e001c */
[----:B------:R-:W-:Y:S01]  /*26620*/  HMMA.16816.F32.BF16 R20, R8, R20, R24 ;  /* 0x000000140814723c */ /* 0x000fe20000041818 */
[----:B--2---:R0:W-:Y:S04]  /*26630*/  STL.64 [R1+0x12e8], R4 ;  /* 0x0012e80401007387 */ /* 0x0041e80000100a00 */
[----:B0-----:R-:W2:Y:S01]  /*26640*/  LDL.LU R4, [R1+0x70] ;  /* 0x0000700001047983 */ /* 0x001ea20000300800 */
[----:B------:R-:W-:-:S03]  /*26650*/  IMAD.MOV.U32 R5, RZ, RZ, R3 ;  /* 0x000000ffff057224 */ /* 0x000fc600078e0003 */
[----:B------:R-:W3:Y:S04]  /*26660*/  LDL.LU R3, [R1+0x1308] ;  /* 0x0013080001037983 */ /* 0x000ee80000300800 */
[----:B------:R-:W2:Y:S04]  /*26670*/  LDL.LU R2, [R1+0x1304] ;  /* 0x0013040001027983 */ /* 0x000ea80000300800 */
[----:B------:R-:W2:Y:S04]  /*26680*/  LDL.LU R28, [R1+0x1300] ;  /* 0x00130000011c7983 */ /* 0x000ea80000300800 */
[----:B------:R-:W-:Y:S04]  /*26690*/  STL.64 [R1+0x20], R20 ;  /* 0x0000201401007387 */ /* 0x000fe80000100a00 */
[----:B------:R-:W-:Y:S04]  /*266a0*/  STL.64 [R1+0x28], R22 ;  /* 0x0000281601007387 */ /* 0x000fe80000100a00 */
[----:B----4-:R-:W0:Y:S01]  /*266b0*/  LDSM.16.MT88.4 R20, [R29+UR5+0x12800] ;  /* 0x012800051d14783b */ /* 0x010e220008004200 */
[----:B------:R-:W-:-:S02]  /*266c0*/  IMAD.MOV.U32 R24, RZ, RZ, R19 ;  /* 0x000000ffff187224 */ /* 0x000fc400078e0013 */
[----:B------:R-:W-:Y:S02]  /*266d0*/  IMAD.MOV.U32 R25, RZ, RZ, R18 ;  /* 0x000000ffff197224 */ /* 0x000fe400078e0012 */
[----:B------:R-:W-:Y:S02]  /*266e0*/  IMAD.MOV.U32 R26, RZ, RZ, R17 ;  /* 0x000000ffff1a7224 */ /* 0x000fe400078e0011 */
[----:B------:R-:W-:Y:S01]  /*266f0*/  IMAD.MOV.U32 R27, RZ, RZ, R16 ;  /* 0x000000ffff1b7224 */ /* 0x000fe200078e0010 */
[----:B0-----:R-:W-:Y:S04]  /*26700*/  STL.64 [R1+0x1258], R22 ;  /* 0x0012581601007387 */ /* 0x001fe80000100a00 */
[----:B------:R0:W-:Y:S02]  /*26710*/  STL.64 [R1+0x1250], R20 ;  /* 0x0012501401007387 */ /* 0x0001e40000100a00 */
[----:B0-----:R-:W-:-:S02]  /*26720*/  IMAD.MOV.U32 R20, RZ, RZ, R15 ;  /* 0x000000ffff147224 */ /* 0x001fc400078e000f */
[----:B------:R-:W-:Y:S01]  /*26730*/  IMAD.MOV.U32 R21, RZ, RZ, R14 ;  /* 0x000000ffff157224 */ /* 0x000fe200078e000e */
[----:B--2---:R-:W0:Y:S01]  /*26740*/  LDSM.16.M88.4 R16, [R28+UR5+0x100] ;  /* 0x000100051c10783b */ /* 0x004e220008000200 */
[----:B------:R-:W-:-:S03]  /*26750*/  IMAD.MOV.U32 R22, RZ, RZ, R2 ;  /* 0x000000ffff167224 */ /* 0x000fc600078e0002 */
[----:B------:R-:W2:Y:S01]  /*26760*/  LDL.LU R2, [R1+0x12fc] ;  /* 0x0012fc0001027983 */ /* 0x000ea20000300800 */
[----:B---3--:R-:W-:-:S03]  /*26770*/  IMAD.MOV.U32 R23, RZ, RZ, R3 ;  /* 0x000000ffff177224 */ /* 0x008fc600078e0003 */
[----:B------:R-:W3:Y:S04]  /*26780*/  LDL.LU R3, [R1+0x12f8] ;  /* 0x0012f80001037983 */ /* 0x000ee80000300800 */
[----:B0-----:R-:W-:Y:S04]  /*26790*/  STL.64 [R1+0x80], R16 ;  /* 0x0000801001007387 */ /* 0x001fe80000100a00 */
        /* <DEDUP_REMOVED lines=8> */
[C---:B------:R-:W-:Y:S03]  /*26820*/  HMMA.16816.F32.BF16 R12, R8.reuse, R12, R4 ;  /* 0x0000000c080c723c */ /* 0x040fe60000041804 */
[----:B0-----:R-:W-:Y:S04]  /*26830*/  STL.64 [R1+0xf0], R16 ;  /* 0x0000f01001007387 */ /* 0x001fe80000100a00 */
[----:B------:R-:W-:Y:S04]  /*26840*/  STL.64 [R1+0xf8], R18 ;  /* 0x0000f81201007387 */ /* 0x000fe80000100a00 */
[----:B------:R-:W0:Y:S04]  /*26850*/  LDSM.16.MT88.4 R16, [R0+UR5+0x12800] ;  /* 0x012800050010783b */ /* 0x000e280008004200 */
[----:B------:R-:W-:Y:S04]  /*26860*/  STL [R1+0x1288], R0 ;  /* 0x0012880001007387 */ /* 0x000fe80000100800 */
[----:B0-----:R-:W-:Y:S04]  /*26870*/  STL [R1+0x1224], R16 ;  /* 0x0012241001007387 */ /* 0x001fe80000100800 */
[----:B------:R-:W-:Y:S04]  /*26880*/  STL [R1+0x1220], R17 ;  /* 0x0012201101007387 */ /* 0x000fe80000100800 */
[----:B------:R-:W-:Y:S04]  /*26890*/  STL [R1+0x120c], R18 ;  /* 0x00120c1201007387 */ /* 0x000fe80000100800 */
[----:B------:R-:W-:Y:S04]  /*268a0*/  STL [R1+0x1208], R19 ;  /* 0x0012081301007387 */ /* 0x000fe80000100800 */
[----:B------:R-:W4:Y:S04]  /*268b0*/  LDL.LU.64 R6, [R1+0x12f0] ;  /* 0x0012f00001067983 */ /* 0x000f280000300a00 */
[----:B------:R-:W4:Y:S04]  /*268c0*/  LDL.LU.64 R4, [R1+0x12e8] ;  /* 0x0012e80001047983 */ /* 0x000f280000300a00 */
[----:B------:R-:W-:Y:S04]  /*268d0*/  STL.64 [R1+0x70], R12 ;  /* 0x0000700c01007387 */ /* 0x000fe80000100a00 */
[----:B------:R0:W-:Y:S04]  /*268e0*/  STL.64 [R1+0x78], R14 ;  /* 0x0000780e01007387 */ /* 0x0001e80000100a00 */
[----:B0-----:R-:W2:Y:S04]  /*268f0*/  LDL.LU.64 R14, [R1+0x12e0] ;  /* 0x0012e000010e7983 */ /* 0x001ea80000300a00 */
[----:B------:R-:W2:Y:S02]  /*26900*/  LDL.LU.64 R12, [R1+0x12d8] ;  /* 0x0012d800010c7983 */ /* 0x000ea40000300a00 */
[----:B--2---:R-:W-:Y:S02]  /*26910*/  HMMA.16816.F32.BF16 R8, R8, R20, R12 ;  /* 0x000000140808723c */ /* 0x004fe4000004180c */
[----:B------:R-:W4:Y:S04]  /*26920*/  LDL.LU.64 R14, [R1+0x12d0] ;  /* 0x0012d000010e7983 */ /* 0x000f280000300a00 */
[----:B------:R-:W4:Y:S01]  /*26930*/  LDL.LU.64 R12, [R1+0x12c8] ;  /* 0x0012c800010c7983 */ /* 0x000f220000300a00 */
[----:B---3--:R-:W-:-:S02]  /*26940*/  IMAD.MOV.U32 R18, RZ, RZ, R3 ;  /* 0x000000ffff127224 */ /* 0x008fc400078e0003 */
[----:B------:R-:W-:-:S10]  /*26950*/  IMAD.MOV.U32 R19, RZ, RZ, R2 ;  /* 0x000000ffff137224 */ /* 0x000fd400078e0002 */
[----:B------:R-:W-:Y:S04]  /*26960*/  STL.64 [R1+0x60], R8 ;  /* 0x0000600801007387 */ /* 0x000fe80000100a00 */
[----:B------:R0:W-:Y:S04]  /*26970*/  STL.64 [R1+0x68], R10 ;  /* 0x0000680a01007387 */ /* 0x0001e80000100a00 */
[----:B0-----:R-:W2:Y:S01]  /*26980*/  LDL.LU.64 R10, [R1+0xc8] ;  /* 0x0000c800010a7983 */ /* 0x001ea20000300a00 */
[----:B----4-:R-:W-:Y:S03]  /*26990*/  HMMA.16816.F32.BF16 R16, R12, R18, R4 ;  /* 0x000000120c10723c */ /* 0x010fe60000041804 */
[----:B------:R-:W3:Y:S04]  /*269a0*/  LDL.LU.64 R6, [R1+0x12c0] ;  /* 0x0012c00001067983 */ /* 0x000ee80000300a00 */
[----:B------:R-:W3:-:S12]  /*269b0*/  LDL.LU.64 R4, [R1+0x12b8] ;  /* 0x0012b80001047983 */ /* 0x000ed80000300a00 */
[----:B------:R2:W-:Y:S04]  /*269c0*/  STL.64 [R1+0x1268], R18 ;  /* 0x0012681201007387 */ /* 0x0005e80000100a00 */
[----:B------:R0:W-:Y:S01]  /*269d0*/  STL.64 [R1+0x1260], R16 ;  /* 0x0012601001007387 */ /* 0x0001e20000100a00 */
[----:B--2---:R-:W-:Y:S02]  /*269e0*/  IMAD.MOV.U32 R19, RZ, RZ, R10 ;  /* 0x000000ffff137224 */ /* 0x004fe400078e000a */
[----:B------:R-:W-:Y:S01]  /*269f0*/  IMAD.MOV.U32 R18, RZ, RZ, R11 ;  /* 0x000000ffff127224 */ /* 0x000fe200078e000b */
[----:B---3--:R-:W-:-:S15]  /*26a00*/  HMMA.16816.F32.BF16 R4, R12, R10, R4 ;  /* 0x0000000a0c04723c */ /* 0x008fde0000041804 */
[----:B------:R-:W-:-:S04]  /*26a10*/  NOP ;  /* 0x0000000000007918 */ /* 0x000fc80000000000 */
[----:B------:R-:W-:Y:S02]  /*26a20*/  IMAD.MOV.U32 R8, RZ, RZ, R5 ;  /* 0x000000ffff087224 */ /* 0x000fe400078e0005 */
[----:B------:R-:W-:Y:S02]  /*26a30*/  IMAD.MOV.U32 R9, RZ, RZ, R4 ;  /* 0x000000ffff097224 */ /* 0x000fe400078e0004 */
[----:B------:R-:W-:Y:S02]  /*26a40*/  IMAD.MOV.U32 R3, RZ, RZ, R6 ;  /* 0x000000ffff037224 */ /* 0x000fe400078e0006 */
[----:B------:R-:W-:Y:S02]  /*26a50*/  IMAD.MOV.U32 R2, RZ, RZ, R7 ;  /* 0x000000ffff027224 */ /* 0x000fe400078e0007 */
[----:B------:R-:W2:Y:S04]  /*26a60*/  LDL.LU.64 R6, [R1+0x12b0] ;  /* 0x0012b00001067983 */ /* 0x000ea80000300a00 */
[----:B------:R-:W3:Y:S04]  /*26a70*/  LDL.LU.64 R4, [R1+0x12a8] ;  /* 0x0012a80001047983 */ /* 0x000ee80000300a00 */
[----:B------:R1:W-:Y:S04]  /*26a80*/  STL [R1+0x1290], R8 ;  /* 0x0012900801007387 */ /* 0x0003e80000100800 */
[----:B------:R4:W-:Y:S04]  /*26a90*/  STL [R1+0x128c], R9 ;  /* 0x00128c0901007387 */ /* 0x0009e80000100800 */
[----:B------:R-:W2:Y:S02]  /*26aa0*/  LDL.LU.64 R10, [R1+0xd8] ;  /* 0x0000d800010a7983 */ /* 0x000ea40000300a00 */
[----:B--2---:R-:W-:Y:S01]  /*26ab0*/  HMMA.16816.F32.BF16 R24, R12, R10, R24 ;  /* 0x0000000a0c18723c */ /* 0x004fe20000041818 */
[----:B0-----:R-:W-:-:S02]  /*26ac0*/  IMAD.MOV.U32 R17, RZ, RZ, R10 ;  /* 0x000000ffff117224 */ /* 0x001fc400078e000a */
[----:B------:R-:W-:-:S15]  /*26ad0*/  IMAD.MOV.U32 R16, RZ, RZ, R11 ;  /* 0x000000ffff107224 */ /* 0x000fde00078e000b */
[----:B------:R-:W-:Y:S01]  /*26ae0*/  NOP ;  /* 0x0000000000007918 */ /* 0x000fe20000000000 */
        /* <DEDUP_REMOVED lines=8> */
[----:B-1----:R-:W-:Y:S02]  /*26b70*/  IMAD.MOV.U32 R8, RZ, RZ, R12 ;  /* 0x000000ffff087224 */ /* 0x002fe400078e000c */
[----:B------:R-:W-:Y:S02]  /*26b80*/  IMAD.MOV.U32 R12, RZ, RZ, R7 ;  /* 0x000000ffff0c7224 */ /* 0x000fe400078e0007 */
[----:B----4-:R-:W-:Y:S01]  /*26b90*/  IMAD.MOV.U32 R9, RZ, RZ, R13 ;  /* 0x000000ffff097224 */ /* 0x010fe200078e000d */
[----:B------:R-:W3:Y:S01]  /*26ba0*/  LDL.LU R7, [R1+0x1294] ;  /* 0x0012940001077983 */ /* 0x000ee20000300800 */
[----:B------:R-:W-:-:S03]  /*26bb0*/  IMAD.MOV.U32 R0, RZ, RZ, R14 ;  /* 0x000000ffff007224 */ /* 0x000fc600078e000e */
[----:B------:R-:W3:Y:S01]  /*26bc0*/  LDL.LU R13, [R1+0x14] ;  /* 0x00001400010d7983 */ /* 0x000ee20000300800 */
[----:B------:R-:W-:-:S03]  /*26bd0*/  IMAD.MOV.U32 R28, RZ, RZ, R15 ;  /* 0x000000ffff1c7224 */ /* 0x000fc600078e000f */
[----:B------:R-:W3:Y:S04]  /*26be0*/  LDL.LU R14, [R1+0x18] ;  /* 0x00001800010e7983 */ /* 0x000ee80000300800 */
[----:B------:R-:W3:Y:S04]  /*26bf0*/  LDL.LU R15, [R1+0x1c] ;  /* 0x00001c00010f7983 */ /* 0x000ee80000300800 */
[----:B------:R-:W3:Y:S04]  /*26c00*/  LDL.LU R26, [R1+0xa8] ;  /* 0x0000a800011a7983 */ /* 0x000ee80000300800 */
[----:B------:R-:W3:Y:S04]  /*26c10*/  LDL.LU R27, [R1+0xac] ;  /* 0x0000ac00011b7983 */ /* 0x000ee80000300800 */
[----:B------:R-:W-:Y:S01]  /*26c20*/  STL.64 [R1+0x1270], R22 ;  /* 0x0012701601007387 */ /* 0x000fe20000100a00 */
[----:B---3--:R-:W-:Y:S03]  /*26c30*/  HMMA.16816.F32.BF16 R24, R4, R26, R12 ;  /* 0x0000001a0418723c */ /* 0x008fe6000004180c */
[----:B------:R-:W0:-:S15]  /*26c40*/  LDSM.16.MT88.4 R12, [R29+UR5+0x12c00] ;  /* 0x012c00051d0c783b */ /* 0x000e1e0008004200 */
[----:B------:R-:W-:Y:S01]  /*26c50*/  NOP ;  /* 0x0000000000007918 */ /* 0x000fe20000000000 */
[----:B------:R-:W-:Y:S04]  /*26c60*/  STL.64 [R1+0x1218], R26 ;  /* 0x0012181a01007387 */ /* 0x000fe80000100a00 */
[----:B------:R-:W-:Y:S04]  /*26c70*/  STL.64 [R1+0x1210], R24 ;  /* 0x0012101801007387 */ /* 0x000fe80000100a00 */
[----:B0-----:R0:W-:Y:S04]  /*26c80*/  STL [R1+0x11cc], R12 ;  /* 0x0011cc0c01007387 */ /* 0x0011e80000100800 */
[----:B------:R1:W-:Y:S04]  /*26c90*/  STL [R1+0x11c8], R13 ;  /* 0x0011c80d01007387 */ /* 0x0003e80000100800 */
[----:B------:R2:W-:Y:S04]  /*26ca0*/  STL [R1+0x11c4], R14 ;  /* 0x0011c40e01007387 */ /* 0x0005e80000100800 */
[----:B------:R3:W-:Y:S04]  /*26cb0*/  STL [R1+0x11c0], R15 ;  /* 0x0011c00f01007387 */ /* 0x0007e80000100800 */
[----:B0-----:R-:W4:Y:S04]  /*26cc0*/  LDL.LU R12, [R1+0x20] ;  /* 0x00002000010c7983 */ /* 0x001f280000300800 */
[----:B-1----:R-:W4:Y:S04]  /*26cd0*/  LDL.LU R13, [R1+0x24] ;  /* 0x00002400010d7983 */ /* 0x002f280000300800 */
[----:B--2---:R-:W4:Y:S04]  /*26ce0*/  LDL.LU R14, [R1+0x28] ;  /* 0x00002800010e7983 */ /* 0x004f280000300800 */
[----:B---3--:R-:W4:Y:S01]  /*26cf0*/  LDL.LU R15, [R1+0x2c] ;  /* 0x00002c00010f7983 */ /* 0x008f220000300800 */
[----:B------:R-:W-:-:S02]  /*26d00*/  IMAD.MOV.U32 R26, RZ, RZ, R19 ;  /* 0x000000ffff1a7224 */ /* 0x000fc400078e0013 */
[----:B------:R-:W-:Y:S02]  /*26d10*/  IMAD.MOV.U32 R27, RZ, RZ, R18 ;  /* 0x000000ffff1b7224 */ /* 0x000fe400078e0012 */
[----:B------:R-:W-:Y:S02]  /*26d20*/  IMAD.MOV.U32 R23, RZ, RZ, R16 ;  /* 0x000000ffff177224 */ /* 0x000fe400078e0010 */
[----:B------:R-:W-:-:S03]  /*26d30*/  IMAD.MOV.U32 R22, RZ, RZ, R17 ;  /* 0x000000ffff167224 */ /* 0x000fc600078e0011 */
[----:B----4-:R-:W-:-:S15]  /*26d40*/  HMMA.16816.F32.BF16 R12, R4, R26, R12 ;  /* 0x0000001a040c723c */ /* 0x010fde000004180c */
[----:B------:R-:W-:-:S04]  /*26d50*/  NOP ;  /* 0x0000000000007918 */ /* 0x000fc80000000000 */
[----:B------:R-:W-:Y:S04]  /*26d60*/  STL.64 [R1+0x20], R12 ;  /* 0x0000200c01007387 */ /* 0x000fe80000100a00 */
[----:B------:R-:W-:Y:S04]  /*26d70*/  STL.64 [R1+0x28], R14 ;  /* 0x0000280e01007387 */ /* 0x000fe80000100a00 */
[----:B------:R-:W2:Y:S04]  /*26d80*/  LDL.LU R16, [R1+0x60] ;  /* 0x0000600001107983 */ /* 0x000ea80000300800 */
[----:B------:R-:W2:Y:S04]  /*26d90*/  LDL.LU R17, [R1+0x64] ;  /* 0x0000640001117983 */ /* 0x000ea80000300800 */
[----:B------:R-:W3:Y:S04]  /*26da0*/  LDL.LU R18, [R1+0x68] ;  /* 0x0000680001127983 */ /* 0x000ee80000300800 */
[----:B------:R-:W3:Y:S04]  /*26db0*/  LDL.LU R19, [R1+0x6c] ;  /* 0x00006c0001137983 */ /* 0x000ee80000300800 */
[----:B---3--:R-:W-:Y:S04]  /*26dc0*/  STL.64 [R1+0x1280], R18 ;  /* 0x0012801201007387 */ /* 0x008fe80000100a00 */
[----:B--2---:R0:W-:Y:S04]  /*26dd0*/  STL.64 [R1+0x1278], R16 ;  /* 0x0012781001007387 */ /* 0x0041e80000100a00 */
[----:B0-----:R-:W2:Y:S04]  /*26de0*/  LDL.LU R16, [R1+0x70] ;  /* 0x0000700001107983 */ /* 0x001ea80000300800 */
[----:B------:R-:W2:Y:S04]  /*26df0*/  LDL.LU R17, [R1+0x74] ;  /* 0x0000740001117983 */ /* 0x000ea80000300800 */
[----:B------:R-:W2:Y:S04]  /*26e00*/  LDL.LU R18, [R1+0x78] ;  /* 0x0000780001127983 */ /* 0x000ea80000300800 */
[----:B------:R-:W2:Y:S04]  /*26e10*/  LDL.LU R19, [R1+0x7c] ;  /* 0x00007c0001137983 */ /* 0x000ea80000300800 */
[----:B------:R-:W3:Y:S01]  /*26e20*/  LDL.LU.64 R12, [R1+0x90] ;  /* 0x00009000010c7983 */ /* 0x000ee20000300a00 */
[----:B------:R-:W-:-:S02]  /*26e30*/  IMAD.MOV.U32 R24, RZ, RZ, R8 ;  /* 0x000000ffff187224 */ /* 0x000fc400078e0008 */
[----:B------:R-:W-:Y:S02]  /*26e40*/  IMAD.MOV.U32 R25, RZ, RZ, R9 ;  /* 0x000000ffff197224 */ /* 0x000fe400078e0009 */
[----:B------:R-:W-:Y:S02]  /*26e50*/  IMAD.MOV.U32 R26, RZ, RZ, R0 ;  /* 0x000000ffff1a7224 */ /* 0x000fe400078e0000 */
[----:B------:R-:W-:Y:S01]  /*26e60*/  IMAD.MOV.U32 R27, RZ, RZ, R28 ;  /* 0x000000ffff1b7224 */ /* 0x000fe200078e001c */
[----:B---3--:R0:W-:Y:S04]  /*26e70*/  STL.64 [R1+0x1248], R12 ;  /* 0x0012480c01007387 */ /* 0x0081e80000100a00 */
[----:B0-----:R-:W3:Y:S04]  /*26e80*/  LDL.LU.64 R12, [R1+0x80] ;  /* 0x00008000010c7983 */ /* 0x001ee80000300a00 */
[----:B------:R-:W4:Y:S04]  /*26e90*/  LDL.LU R8, [R1+0x1290] ;  /* 0x0012900001087983 */ /* 0x000f280000300800 */
[----:B------:R-:W2:Y:S04]  /*26ea0*/  LDL.LU R9, [R1+0x128c] ;  /* 0x00128c0001097983 */ /* 0x000ea80000300800 */
[----:B------:R-:W3:Y:S04]  /*26eb0*/  LDL.LU R0, [R1+0x1288] ;  /* 0x0012880001007983 */ /* 0x000ee80000300800 */
[----:B------:R0:W-:Y:S04]  /*26ec0*/  STL.64 [R1+0x1230], R26 ;  /* 0x0012301a01007387 */ /* 0x0001e80000100a00 */
[----:B------:R1:W-:Y:S01]  /*26ed0*/  STL.64 [R1+0x1228], R24 ;  /* 0x0012281801007387 */ /* 0x0003e20000100a00 */
[----:B0-----:R-:W-:-:S02]  /*26ee0*/  IMAD.MOV.U32 R26, RZ, RZ, R11 ;  /* 0x000000ffff1a7224 */ /* 0x001fc400078e000b */
[----:B------:R-:W-:Y:S02]  /*26ef0*/  IMAD.MOV.U32 R27, RZ, RZ, R10 ;  /* 0x000000ffff1b7224 */ /* 0x000fe400078e000a */
[----:B-1----:R-:W-:Y:S02]  /*26f00*/  IMAD.MOV.U32 R24, RZ, RZ, R21 ;  /* 0x000000ffff187224 */ /* 0x002fe400078e0015 */
[----:B------:R-:W-:Y:S01]  /*26f10*/  IMAD.MOV.U32 R25, RZ, RZ, R20 ;  /* 0x000000ffff197224 */ /* 0x000fe200078e0014 */
[----:B------:R-:W-:Y:S04]  /*26f20*/  STL.64 [R1+0x1240], R26 ;  /* 0x0012401a01007387 */ /* 0x000fe80000100a00 */
[----:B------:R4:W-:Y:S02]  /*26f30*/  STL.64 [R1+0x1238], R24 ;  /* 0x0012381801007387 */ /* 0x0009e40000100a00 */
[----:B----4-:R-:W-:-:S02]  /*26f40*/  IMAD.MOV.U32 R25, RZ, RZ, R8 ;  /* 0x000000ffff197224 */ /* 0x010fc400078e0008 */
[----:B--2---:R-:W-:Y:S02]  /*26f50*/  IMAD.MOV.U32 R24, RZ, RZ, R9 ;  /* 0x000000ffff187224 */ /* 0x004fe400078e0009 */
[----:B---3--:R-:W0:Y:S04]  /*26f60*/  LDSM.16.MT88.4 R8, [R0+UR5+0x12c00] ;  /* 0x012c00050008783b */ /* 0x008e280008004200 */
[----:B------:R-:W-:Y:S04]  /*26f70*/  STL [R1+0x11f0], R0 ;  /* 0x0011f00001007387 */ /* 0x000fe80000100800 */
[----:B0-----:R-:W-:Y:S04]  /*26f80*/  STL.64 [R1+0x1168], R10 ;  /* 0x0011680a01007387 */ /* 0x001fe80000100a00 */
[----:B------:R0:W-:Y:S04]  /*26f90*/  STL.64 [R1+0x1160], R8 ;  /* 0x0011600801007387 */ /* 0x0001e80000100a00 */
[----:B0-----:R-:W2:Y:S04]  /*26fa0*/  LDL.LU.64 R8, [R1+0xf0] ;  /* 0x0000f00001087983 */ /* 0x001ea80000300a00 */
[----:B------:R-:W3:Y:S01]  /*26fb0*/  LDL.LU.64 R10, [R1+0xf8] ;  /* 0x0000f800010a7983 */ /* 0x000ee20000300a00 */
[----:B------:R-:W-:Y:S03]  /*26fc0*/  HMMA.16816.F32.BF16 R20, R4, R22, R16 ;  /* 0x000000160414723c */ /* 0x000fe60000041810 */
[----:B---3--:R0:W-:Y:S04]  /*26fd0*/  STL [R1+0x1198], R10 ;  /* 0x0011980a01007387 */ /* 0x0081e80000100800 */
[----:B------:R1:W-:Y:S04]  /*26fe0*/  STL [R1+0x1194], R11 ;  /* 0x0011940b01007387 */ /* 0x0003e80000100800 */
[----:B------:R-:W3:Y:S04]  /*26ff0*/  LDL.LU.64 R18, [R1+0x1280] ;  /* 0x0012800001127983 */ /* 0x000ee80000300a00 */
[----:B------:R-:W3:Y:S04]  /*27000*/  LDL.LU.64 R16, [R1+0x1278] ;  /* 0x0012780001107983 */ /* 0x000ee80000300a00 */
[----:B------:R4:W-:Y:S01]  /*27010*/  STL.64 [R1+0x70], R20 ;  /* 0x0000701401007387 */ /* 0x0009e20000100a00 */
[----:B0-----:R-:W-:-:S02]  /*27020*/  IMAD.MOV.U32 R10, RZ, RZ, R23 ;  /* 0x000000ffff0a7224 */ /* 0x001fc400078e0017 */
[----:B-1----:R-:W-:Y:S02]  /*27030*/  IMAD.MOV.U32 R11, RZ, RZ, R22 ;  /* 0x000000ffff0b7224 */ /* 0x002fe400078e0016 */
[----:B------:R-:W3:Y:S02]  /*27040*/  LDL.LU.64 R22, [R1+0x1270] ;  /* 0x0012700001167983 */ /* 0x000ee40000300a00 */
[----:B---3--:R-:W-:Y:S02]  /*27050*/  HMMA.16816.F32.BF16 R4, R4, R22, R16 ;  /* 0x000000160404723c */ /* 0x008fe40000041810 */
[----:B------:R-:W3:Y:S04]  /*27060*/  LDL.LU.64 R18, [R1+0x1268] ;  /* 0x0012680001127983 */ /* 0x000ee80000300a00 */
[----:B------:R-:W3:Y:S04]  /*27070*/  LDL.LU.64 R16, [R1+0x1260] ;  /* 0x0012600001107983 */ /* 0x000ee80000300a00 */
[----:B------:R-:W3:Y:S04]  /*27080*/  LDL.LU.64 R22, [R1+0x1258] ;  /* 0x0012580001167983 */ /* 0x000ee80000300a00 */
[----:B----4-:R-:W3:Y:S05]  /*27090*/  LDL.LU.64 R20, [R1+0x1250] ;  /* 0x0012500001147983 */ /* 0x010eea0000300a00 */
[----:B------:R-:W-:Y:S01]  /*270a0*/  STL.64 [R1+0x60], R4 ;  /* 0x0000600401007387 */ /* 0x000fe20000100a00 */
[----:B---3--:R-:W-:-:S15]  /*270b0*/  HMMA.16816.F32.BF16 R16, R20, R12, R16 ;  /* 0x0000000c1410723c */ /* 0x008fde0000041810 */
[----:B------:R-:W-:-:S04]  /*270c0*/  NOP ;  /* 0x0000000000007918 */ /* 0x000fc80000000000 */
[----:B------:R0:W-:Y:S04]  /*270d0*/  STL.64 [R1+0x50], R16 ;  /* 0x0000501001007387 */ /* 0x0001e80000100a00 */
[----:B------:R1:W-:Y:S01]  /*270e0*/  STL.64 [R1+0x58], R18 ;  /* 0x0000581201007387 */ /* 0x0003e20000100a00 */
[----:B0-----:R-:W-:Y:S02]  /*270f0*/  IMAD.MOV.U32 R16, RZ, RZ, R12 ;  /* 0x000000ffff107224 */ /* 0x001fe400078e000c */
[----:B------:R-:W-:Y:S02]  /*27100*/  IMAD.MOV.U32 R17, RZ, RZ, R13 ;  /* 0x000000ffff117224 */ /* 0x000fe400078e000d */
[----:B------:R-:W3:Y:S01]  /*27110*/  LDL.LU.64 R12, [R1+0x1248] ;  /* 0x00124800010c7983 */ /* 0x000ee20000300a00 */
[----:B------:R-:W-:-:S02]  /*27120*/  IMAD.MOV.U32 R26, RZ, RZ, R3 ;  /* 0x000000ffff1a7224 */ /* 0x000fc400078e0003 */
[----:B------:R-:W-:Y:S02]  /*27130*/  IMAD.MOV.U32 R27, RZ, RZ, R2 ;  /* 0x000000ffff1b7224 */ /* 0x000fe400078e0002 */
[----:B------:R-:W-:Y:S02]  /*27140*/  IMAD.MOV.U32 R0, RZ, RZ, R6 ;  /* 0x000000ffff007224 */ /* 0x000fe400078e0006 */
[----:B------:R-:W-:Y:S02]  /*27150*/  IMAD.MOV.U32 R6, RZ, RZ, R7 ;  /* 0x000000ffff067224 */ /* 0x000fe400078e0007 */
[----:B------:R-:W4:Y:S01]  /*27160*/  LDL R7, [R1+0x128] ;  /* 0x0001280001077983 */ /* 0x000f220000100800 */
[----:B---3--:R-:W-:Y:S01]  /*27170*/  HMMA.16816.F32.BF16 R24, R20, R12, R24 ;  /* 0x0000000c1418723c */ /* 0x008fe20000041818 */
[----:B-1----:R-:W-:Y:S02]  /*27180*/  IMAD.MOV.U32 R18, RZ, RZ, R12 ;  /* 0x000000ffff127224 */ /* 0x002fe400078e000c */
[----:B------:R-:W-:-:S15]  /*27190*/  IMAD.MOV.U32 R19, RZ, RZ, R13 ;  /* 0x000000ffff137224 */ /* 0x000fde00078e000d */
[----:B------:R-:W-:Y:S01]  /*271a0*/  NOP ;  /* 0x0000000000007918 */ /* 0x000fe20000000000 */
        /* <DEDUP_REMOVED lines=9> */
[----:B------:R-:W-:Y:S04]  /*27240*/  STL [R1+0x11d0], R15 ;  /* 0x0011d00f01007387 */ /* 0x000fe80000100800 */
[----:B------:R-:W3:Y:S02]  /*27250*/  LDL.LU.64 R12, [R1+0xb0] ;  /* 0x0000b000010c7983 */ /* 0x000ee40000300a00 */
[----:B---3--:R-:W-:Y:S01]  /*27260*/  HMMA.16816.F32.BF16 R24, R20, R12, R24 ;  /* 0x0000000c1418723c */ /* 0x008fe20000041818 */
[----:B------:R-:W-:-:S02]  /*27270*/  IMAD.MOV.U32 R4, RZ, RZ, R13 ;  /* 0x000000ffff047224 */ /* 0x000fc400078e000d */
[----:B------:R-:W-:-:S15]  /*27280*/  IMAD.MOV.U32 R5, RZ, RZ, R12 ;  /* 0x000000ffff057224 */ /* 0x000fde00078e000c */
[----:B------:R-:W-:Y:S01]  /*27290*/  NOP ;  /* 0x0000000000007918 */ /* 0x000fe20000000000 */
[----:B------:R-:W-:Y:S01]  /*272a0*/  IMAD.MOV.U32 R13, RZ, RZ, R26 ;  /* 0x000000ffff0d7224 */ /* 0x000fe200078e001a */
[----:B------:R0:W-:Y:S01]  /*272b0*/  STL [R1+0x30], R24 ;  /* 0x0000301801007387 */ /* 0x0001e20000100800 */
[----:B------:R-:W-:Y:S02]  /*272c0*/  IMAD.MOV.U32 R14, RZ, RZ, R27 ;  /* 0x000000ffff0e7224 */ /* 0x000fe400078e001b */
[----:B------:R-:W-:Y:S01]  /*272d0*/  IMAD.MOV.U32 R12, RZ, RZ, R25 ;  /* 0x000000ffff0c7224 */ /* 0x000fe200078e0019 */
[----:B------:R-:W2:Y:S04]  /*272e0*/  LDL.LU.64 R26, [R1+0x1230] ;  /* 0x00123000011a7983 */ /* 0x000ea80000300a00 */
[----:B0-----:R-:W2:Y:S04]  /*272f0*/  LDL.LU.64 R24, [R1+0x1228] ;  /* 0x0012280001187983 */ /* 0x001ea80000300a00 */
[----:B----4-:R-:W-:Y:S04]  /*27300*/  STL.64 [R1+0x1200], R6 ;  /* 0x0012000601007387 */ /* 0x010fe80000100a00 */
[----:B------:R0:W-:Y:S02]  /*27310*/  STL.64 [R1+0x11f8], R4 ;  /* 0x0011f80401007387 */ /* 0x0001e40000100a00 */
[----:B0-----:R-:W-:-:S02]  /*27320*/  IMAD.MOV.U32 R4, RZ, RZ, R16 ;  /* 0x000000ffff047224 */ /* 0x001fc400078e0010 */
[----:B------:R-:W-:Y:S01]  /*27330*/  IMAD.MOV.U32 R5, RZ, RZ, R17 ;  /* 0x000000ffff057224 */ /* 0x000fe200078e0011 */
[----:B------:R-:W3:Y:S04]  /*27340*/  LDL.LU R16, [R1+0x1224] ;  /* 0x0012240001107983 */ /* 0x000ee80000300800 */
[----:B------:R-:W3:Y:S01]  /*27350*/  LDL.LU R17, [R1+0x1220] ;  /* 0x0012200001117983 */ /* 0x000ee20000300800 */
[----:B--2---:R-:W-:Y:S03]  /*27360*/  HMMA.16816.F32.BF16 R20, R20, R8, R24 ;  /* 0x000000081414723c */ /* 0x004fe60000041818 */
[----:B------:R-:W3:Y:S04]  /*27370*/  LDL.LU.64 R26, [R1+0x1218] ;  /* 0x00121800011a7983 */ /* 0x000ee80000300a00 */
[----:B------:R-:W3:-:S12]  /*27380*/  LDL.LU.64 R24, [R1+0x1210] ;  /* 0x0012100001187983 */ /* 0x000ed80000300a00 */
[----:B------:R-:W-:Y:S02]  /*27390*/  IMAD.MOV.U32 R2, RZ, RZ, R20 ;  /* 0x000000ffff027224 */ /* 0x000fe400078e0014 */
[----:B------:R-:W-:Y:S02]  /*273a0*/  IMAD.MOV.U32 R3, RZ, RZ, R21 ;  /* 0x000000ffff037224 */ /* 0x000fe400078e0015 */
[----:B------:R-:W-:Y:S02]  /*273b0*/  IMAD.MOV.U32 R20, RZ, RZ, R18 ;  /* 0x000000ffff147224 */ /* 0x000fe400078e0012 */
[----:B------:R-:W-:Y:S01]  /*273c0*/  IMAD.MOV.U32 R21, RZ, RZ, R19 ;  /* 0x000000ffff157224 */ /* 0x000fe200078e0013 */
[----:B------:R-:W3:Y:S04]  /*273d0*/  LDL.LU R18, [R1+0x120c] ;  /* 0x00120c0001127983 */ /* 0x000ee80000300800 */
[----:B------:R-:W3:Y:S04]  /*273e0*/  LDL.LU R19, [R1+0x1208] ;  /* 0x0012080001137983 */ /* 0x000ee80000300800 */
[----:B------:R-:W-:Y:S04]  /*273f0*/  STL.64 [R1+0x11e8], R10 ;  /* 0x0011e80a01007387 */ /* 0x000fe80000100a00 */
[----:B------:R0:W-:Y:S04]  /*27400*/  STL.64 [R1+0x11e0], R8 ;  /* 0x0011e00801007387 */ /* 0x0001e80000100a00 */
[----:B0-----:R-:W2:Y:S04]  /*27410*/  LDL.LU R8, [R1+0x20] ;  /* 0x0000200001087983 */ /* 0x001ea80000300800 */
[----:B------:R-:W2:Y:S04]  /*27420*/  LDL.LU R9, [R1+0x24] ;  /* 0x0000240001097983 */ /* 0x000ea80000300800 */
[----:B------:R-:W2:Y:S04]  /*27430*/  LDL.LU R10, [R1+0x28] ;  /* 0x00002800010a7983 */ /* 0x000ea80000300800 */
[----:B------:R-:W2:Y:S04]  /*27440*/  LDL.LU R11, [R1+0x2c] ;  /* 0x00002c00010b7983 */ /* 0x000ea80000300800 */
[----:B------:R-:W4:Y:S01]  /*27450*/  LDL.LU.64 R6, [R1+0x1200] ;  /* 0x0012000001067983 */ /* 0x000f220000300a00 */
[----:B------:R-:W-:-:S02]  /*27460*/  IMAD.MOV.U32 R28, RZ, RZ, R22 ;  /* 0x000000ffff1c7224 */ /* 0x000fc400078e0016 */
[----:B------:R-:W-:Y:S01]  /*27470*/  IMAD.MOV.U32 R15, RZ, RZ, R23 ;  /* 0x000000ffff0f7224 */ /* 0x000fe200078e0017 */
[----:B---3--:R-:W-:Y:S01]  /*27480*/  HMMA.16816.F32.BF16 R24, R16, R4, R24 ;  /* 0x000000041018723c */ /* 0x008fe20000041818 */
[----:B------:R-:W3:-:S15]  /*27490*/  LDL.LU.64 R4, [R1+0x11f8] ;  /* 0x0011f80001047983 */ /* 0x000ede0000300a00 */
[----:B------:R-:W-:-:S03]  /*274a0*/  NOP ;  /* 0x0000000000007918 */ /* 0x000fc60000000000 */
[----:B------:R0:W-:Y:S04]  /*274b0*/  STL.64 [R1+0x1178], R26 ;  /* 0x0011781a01007387 */ /* 0x0001e80000100a00 */
[----:B------:R1:W-:Y:S01]  /*274c0*/  STL.64 [R1+0x1170], R24 ;  /* 0x0011701801007387 */ /* 0x0003e20000100a00 */
[----:B0-----:R-:W-:-:S03]  /*274d0*/  IMAD.MOV.U32 R26, RZ, RZ, R0 ;  /* 0x000000ffff1a7224 */ /* 0x001fc600078e0000 */
[----:B-1----:R-:W3:Y:S04]  /*274e0*/  LDL.LU R24, [R1+0x60] ;  /* 0x0000600001187983 */ /* 0x002ee80000300800 */
[----:B------:R-:W3:Y:S04]  /*274f0*/  LDL.LU R25, [R1+0x64] ;  /* 0x0000640001197983 */ /* 0x000ee80000300800 */
[----:B------:R-:W3:Y:S01]  /*27500*/  LDL.LU R0, [R1+0x11f0] ;  /* 0x0011f00001007983 */ /* 0x000ee20000300800 */
[----:B--2---:R-:W-:Y:S03]  /*27510*/  HMMA.16816.F32.BF16 R8, R16, R20, R8 ;  /* 0x000000141008723c */ /* 0x004fe60000041808 */
[----:B------:R-:W-:Y:S04]  /*27520*/  STL [R1+0x1190], R29 ;  /* 0x0011901d01007387 */ /* 0x000fe80000100800 */
[----:B------:R-:W0:-:S12]  /*27530*/  LDSM.16.MT88.4 R20, [R29+UR5+0x13000] ;  /* 0x013000051d14783b */ /* 0x000e180008004200 */
[----:B------:R-:W-:Y:S04]  /*27540*/  STL.64 [R1], R8 ;  /* 0x0000000801007387 */ /* 0x000fe80000100a00 */
[----:B------:R-:W-:Y:S04]  /*27550*/  STL.64 [R1+0x8], R10 ;  /* 0x0000080a01007387 */ /* 0x000fe80000100a00 */
[----:B----4-:R-:W1:Y:S04]  /*27560*/  LDSM.16.M88.4 R8, [R7+UR5+0x180] ;  /* 0x000180050708783b */ /* 0x010e680008000200 */
[----:B0-----:R-:W-:Y:S04]  /*27570*/  STL.64 [R1+0x1120], R22 ;  /* 0x0011201601007387 */ /* 0x001fe80000100a00 */
[----:B------:R-:W-:Y:S04]  /*27580*/  STL.64 [R1+0x1118], R20 ;  /* 0x0011181401007387 */ /* 0x000fe80000100a00 */
[----:B-1----:R-:W-:Y:S04]  /*27590*/  STL.64 [R1+0xd0], R8 ;  /* 0x0000d00801007387 */ /* 0x002fe80000100a00 */
[----:B------:R-:W-:Y:S04]  /*275a0*/  STL.64 [R1+0xd8], R10 ;  /* 0x0000d80a01007387 */ /* 0x000fe80000100a00 */
[----:B------:R-:W0:Y:S01]  /*275b0*/  LDSM.16.M88.4 R8, [R7+UR5+0x4180] ;  /* 0x004180050708783b */ /* 0x000e220008000200 */
[----:B------:R-:W-:-:S03]  /*275c0*/  IMAD.MOV.U32 R27, RZ, RZ, R6 ;  /* 0x000000ffff1b7224 */ /* 0x000fc600078e0006 */
[----:B0-----:R-:W-:Y:S04]  /*275d0*/  STL.64 [R1+0xe0], R8 ;  /* 0x0000e00801007387 */ /* 0x001fe80000100a00 */
[----:B------:R-:W-:Y:S04]  /*275e0*/  STL.64 [R1+0xe8], R10 ;  /* 0x0000e80a01007387 */ /* 0x000fe80000100a00 */
[----:B------:R-:W0:Y:S04]  /*275f0*/  LDSM.16.M88.4 R8, [R7+UR5+0x8180] ;  /* 0x008180050708783b */ /* 0x000e280008000200 */
[----:B0-----:R-:W-:Y:S04]  /*27600*/  STL.64 [R1+0x100], R8 ;  /* 0x0001000801007387 */ /* 0x001fe80000100a00 */
[----:B------:R0:W-:Y:S04]  /*27610*/  STL.64 [R1+0x108], R10 ;  /* 0x0001080a01007387 */ /* 0x0001e80000100a00 */
[----:B0-----:R-:W2:Y:S04]  /*27620*/  LDL.LU.64 R10, [R1+0x11e8] ;  /* 0x0011e800010a7983 */ /* 0x001ea80000300a00 */
[----:B------:R-:W4:Y:S01]  /*27630*/  LDL.LU.64 R8, [R1+0x11e0] ;  /* 0x0011e00001087983 */ /* 0x000f220000300a00 */
[----:B---3--:R-:W-:-:S02]  /*27640*/  IMAD.MOV.U32 R20, RZ, RZ, R5 ;  /* 0x000000ffff147224 */ /* 0x008fc400078e0005 */
[----:B------:R-:W-:Y:S02]  /*27650*/  IMAD.MOV.U32 R21, RZ, RZ, R4 ;  /* 0x000000ffff157224 */ /* 0x000fe400078e0004 */
[----:B------:R-:W0:Y:S04]  /*27660*/  LDSM.16.M88.4 R4, [R7+UR5+0xc180] ;  /* 0x00c180050704783b */ /* 0x000e280008000200 */
[----:B0-----:R-:W-:Y:S04]  /*27670*/  STL.64 [R1+0x110], R4 ;  /* 0x0001100401007387 */ /* 0x001fe80000100a00 */
[----:B------:R-:W-:Y:S04]  /*27680*/  STL.64 [R1+0x118], R6 ;  /* 0x0001180601007387 */ /* 0x000fe80000100a00 */
[----:B------:R-:W0:Y:S04]  /*27690*/  LDSM.16.MT88.4 R4, [R0+UR5+0x13000] ;  /* 0x013000050004783b */ /* 0x000e280008004200 */
[----:B------:R-:W-:Y:S04]  /*276a0*/  STL [R1+0x1138], R0 ;  /* 0x0011380001007387 */ /* 0x000fe80000100800 */
[----:B0-----:R-:W-:Y:S04]  /*276b0*/  STL.64 [R1+0x10d8], R6 ;  /* 0x0010d80601007387 */ /* 0x001fe80000100a00 */
[----:B------:R0:W-:Y:S04]  /*276c0*/  STL.64 [R1+0x10d0], R4 ;  /* 0x0010d00401007387 */ /* 0x0001e80000100a00 */
[----:B0-----:R-:W3:Y:S04]  /*276d0*/  LDL.LU R4, [R1+0x70] ;  /* 0x0000700001047983 */ /* 0x001ee80000300800 */
[----:B------:R-:W3:Y:S01]  /*276e0*/  LDL.LU R5, [R1+0x74] ;  /* 0x0000740001057983 */ /* 0x000ee20000300800 */
[----:B--2---:R-:W-:-:S02]  /*276f0*/  IMAD.MOV.U32 R6, RZ, RZ, R11 ;  /* 0x000000ffff067224 */ /* 0x004fc400078e000b */
[----:B------:R-:W-:-:S07]  /*27700*/  IMAD.MOV.U32 R7, RZ, RZ, R10 ;  /* 0x000000ffff077224 */ /* 0x000fce00078e000a */
[----:B---3--:R-:W-:-:S15]  /*27710*/  HMMA.16816.F32.BF16 R20, R16, R20, R4 ;  /* 0x000000141014723c */ /* 0x008fde0000041804 */
[----:B------:R-:W-:-:S04]  /*27720*/  NOP ;  /* 0x0000000000007918 */ /* 0x000fc80000000000 */
[----:B------:R-:W-:Y:S02]  /*27730*/  IMAD.MOV.U32 R10, RZ, RZ, R21 ;  /* 0x000000ffff0a7224 */ /* 0x000fe400078e0015 */
[----:B------:R-:W-:Y:S01]  /*27740*/  IMAD.MOV.U32 R11, RZ, RZ, R22 ;  /* 0x000000ffff0b7224 */ /* 0x000fe200078e0016 */
[----:B------:R4:W-:Y:S01]  /*27750*/  STL [R1+0x20], R20 ;  /* 0x0000201401007387 */ /* 0x0009e20000100800 */
[----:B------:R-:W-:Y:S02]  /*27760*/  IMAD.MOV.U32 R29, RZ, RZ, R23 ;  /* 0x000000ffff1d7224 */ /* 0x000fe400078e0017 */
[----:B----4-:R-:W-:Y:S01]  /*27770*/  HMMA.16816.F32.BF16 R20, R16, R8, R24 ;  /* 0x000000081014723c */ /* 0x010fe20000041818 */
[----:B------:R-:W2:Y:S04]  /*27780*/  LDL.LU.64 R18, [R1+0x88] ;  /* 0x0000880001127983 */ /* 0x000ea80000300a00 */
[----:B------:R0:W-:Y:S04]  /*27790*/  STL.64 [R1+0x11b8], R10 ;  /* 0x0011b80a01007387 */ /* 0x0001e80000100a00 */
[----:B------:R-:W2:Y:S04]  /*277a0*/  LDL.LU R8, [R1+0x50] ;  /* 0x0000500001087983 */ /* 0x000ea80000300800 */
[----:B------:R-:W2:Y:S01]  /*277b0*/  LDL.LU R9, [R1+0x54] ;  /* 0x0000540001097983 */ /* 0x000ea20000300800 */
[----:B------:R-:W-:-:S02]  /*277c0*/  IMAD.MOV.U32 R24, RZ, RZ, R2 ;  /* 0x000000ffff187224 */ /* 0x000fc400078e0002 */
[----:B------:R-:W-:Y:S02]  /*277d0*/  IMAD.MOV.U32 R25, RZ, RZ, R3 ;  /* 0x000000ffff197224 */ /* 0x000fe400078e0003 */
[----:B------:R-:W-:Y:S02]  /*277e0*/  IMAD.MOV.U32 R26, RZ, RZ, R28 ;  /* 0x000000ffff1a7224 */ /* 0x000fe400078e001c */
[----:B------:R-:W-:Y:S01]  /*277f0*/  IMAD.MOV.U32 R27, RZ, RZ, R15 ;  /* 0x000000ffff1b7224 */ /* 0x000fe200078e000f */
[----:B0-----:R-:W2:Y:S04]  /*27800*/  LDL.LU R10, [R1+0x58] ;  /* 0x00005800010a7983 */ /* 0x001ea80000300800 */
[----:B------:R-:W2:Y:S04]  /*27810*/  LDL.LU R11, [R1+0x5c] ;  /* 0x00005c00010b7983 */ /* 0x000ea80000300800 */
[----:B------:R-:W3:Y:S04]  /*27820*/  LDL.LU R2, [R1+0x11dc] ;  /* 0x0011dc0001027983 */ /* 0x000ee80000300800 */
[----:B------:R-:W4:Y:S04]  /*27830*/  LDL.LU R3, [R1+0x11d8] ;  /* 0x0011d80001037983 */ /* 0x000f280000300800 */
[----:B------:R-:W2:Y:S04]  /*27840*/  LDL.LU R28, [R1+0x11d4] ;  /* 0x0011d400011c7983 */ /* 0x000ea80000300800 */
[----:B------:R-:W2:Y:S04]  /*27850*/  LDL.LU R15, [R1+0x11d0] ;  /* 0x0011d000010f7983 */ /* 0x000ea80000300800 */
[----:B------:R-:W2:Y:S01]  /*27860*/  LDL.LU R4, [R1+0x30] ;  /* 0x0000300001047983 */ /* 0x000ea20000300800 */
[----:B------:R-:W-:-:S02]  /*27870*/  IMAD.MOV.U32 R6, RZ, RZ, R13 ;  /* 0x000000ffff067224 */ /* 0x000fc400078e000d */
[----:B------:R-:W-:Y:S02]  /*27880*/  IMAD.MOV.U32 R7, RZ, RZ, R14 ;  /* 0x000000ffff077224 */ /* 0x000fe400078e000e */
[----:B------:R-:W-:Y:S02]  /*27890*/  IMAD.MOV.U32 R5, RZ, RZ, R12 ;  /* 0x000000ffff057224 */ /* 0x000fe400078e000c */
[----:B------:R-:W3:Y:S04]  /*278a0*/  LDL.LU R12, [R1+0x11cc] ;  /* 0x0011cc00010c7983 */ /* 0x000ee80000300800 */
[----:B------:R-:W3:Y:S04]  /*278b0*/  LDL.LU R13, [R1+0x11c8] ;  /* 0x0011c800010d7983 */ /* 0x000ee80000300800 */
[----:B------:R-:W3:Y:S04]  /*278c0*/  LDL.LU R14, [R1+0x11c4] ;  /* 0x0011c400010e7983 */ /* 0x000ee80000300800 */
[----:B------:R-:W-:Y:S04]  /*278d0*/  STL.64 [R1+0x11a8], R6 ;  /* 0x0011a80601007387 */ /* 0x000fe80000100a00 */
[----:B--2---:R0:W-:Y:S02]  /*278e0*/  STL.64 [R1+0x11a0], R4 ;  /* 0x0011a00401007387 */ /* 0x0041e40000100a00 */
[----:B0-----:R-:W-:-:S02]  /*278f0*/  IMAD.MOV.U32 R4, RZ, RZ, R15 ;  /* 0x000000ffff047224 */ /* 0x001fc400078e000f */
[----:B------:R-:W2:Y:S04]  /*27900*/  LDL.LU R15, [R1+0x11c0] ;  /* 0x0011c000010f7983 */ /* 0x000ea80000300800 */
[----:B------:R0:W-:Y:S04]  /*27910*/  STL.64 [R1+0x1188], R26 ;  /* 0x0011881a01007387 */ /* 0x0001e80000100a00 */
[----:B------:R-:W-:Y:S04]  /*27920*/  STL.64 [R1+0x1180], R24 ;  /* 0x0011801801007387 */ /* 0x000fe80000100a00 */
[----:B0-----:R-:W2:Y:S01]  /*27930*/  LDL.LU.64 R26, [R1+0xb8] ;  /* 0x0000b800011a7983 */ /* 0x001ea20000300a00 */
[----:B------:R-:W-:-:S02]  /*27940*/  IMAD.MOV.U32 R5, RZ, RZ, R28 ;  /* 0x000000ffff057224 */ /* 0x000fc400078e001c */
[----:B----4-:R-:W-:Y:S02]  /*27950*/  IMAD.MOV.U32 R6, RZ, RZ, R3 ;  /* 0x000000ffff067224 */ /* 0x010fe400078e0003 */
[----:B---3--:R-:W-:Y:S01]  /*27960*/  IMAD.MOV.U32 R7, RZ, RZ, R2 ;  /* 0x000000ffff077224 */ /* 0x008fe200078e0002 */
[----:B--2---:R0:W-:Y:S04]  /*27970*/  STL.64 [R1+0x11b0], R26 ;  /* 0x0011b01a01007387 */ /* 0x0041e80000100a00 */
[----:B0-----:R-:W2:Y:S01]  /*27980*/  LDL.LU.64 R26, [R1+0x98] ;  /* 0x00009800011a7983 */ /* 0x001ea20000300a00 */
[----:B------:R-:W-:Y:S03]  /*27990*/  HMMA.16816.F32.BF16 R8, R12, R18, R8 ;  /* 0x000000120c08723c */ /* 0x000fe60000041808 */
[----:B------:R-:W-:Y:S04]  /*279a0*/  STL.64 [R1+0x1130], R22 ;  /* 0x0011301601007387 */ /* 0x000fe80000100a00 */
[----:B------:R0:W-:Y:S02]  /*279b0*/  STL.64 [R1+0x1128], R20 ;  /* 0x0011281401007387 */ /* 0x0001e40000100a00 */
[----:B0-----:R-:W-:-:S02]  /*279c0*/  IMAD.MOV.U32 R21, RZ, RZ, R18 ;  /* 0x000000ffff157224 */ /* 0x001fc400078e0012 */
[----:B------:R-:W-:-:S08]  /*279d0*/  IMAD.MOV.U32 R20, RZ, RZ, R19 ;  /* 0x000000ffff147224 */ /* 0x000fd000078e0013 */
[----:B------:R-:W-:Y:S02]  /*279e0*/  IMAD.MOV.U32 R17, RZ, RZ, R8 ;  /* 0x000000ffff117224 */ /* 0x000fe400078e0008 */
[----:B------:R-:W-:Y:S02]  /*279f0*/  IMAD.MOV.U32 R16, RZ, RZ, R9 ;  /* 0x000000ffff107224 */ /* 0x000fe400078e0009 */
[----:B------:R-:W-:Y:S02]  /*27a00*/  IMAD.MOV.U32 R3, RZ, RZ, R10 ;  /* 0x000000ffff037224 */ /* 0x000fe400078e000a */
[----:B------:R-:W-:Y:S02]  /*27a10*/  IMAD.MOV.U32 R2, RZ, RZ, R11 ;  /* 0x000000ffff027224 */ /* 0x000fe400078e000b */
[----:B------:R-:W3:Y:S01]  /*27a20*/  LDL.LU.64 R10, [R1+0x11b8] ;  /* 0x0011b800010a7983 */ /* 0x000ee20000300a00 */
[----:B--2---:R-:W-:Y:S01]  /*27a30*/  HMMA.16816.F32.BF16 R4, R12, R26, R4 ;  /* 0x0000001a0c04723c */ /* 0x004fe20000041804 */
[----:B------:R-:W-:-:S02]  /*27a40*/  IMAD.MOV.U32 R9, RZ, RZ, R26 ;  /* 0x000000ffff097224 */ /* 0x000fc400078e001a */
[----:B------:R-:W-:Y:S02]  /*27a50*/  IMAD.MOV.U32 R8, RZ, RZ, R27 ;  /* 0x000000ffff087224 */ /* 0x000fe400078e001b */
[----:B------:R-:W2:-:S14]  /*27a60*/  LDL.LU.64 R26, [R1+0x11b0] ;  /* 0x0011b000011a7983 */ /* 0x000e9c0000300a00 */
[----:B------:R-:W-:Y:S02]  /*27a70*/  IMAD.MOV.U32 R19, RZ, RZ, R6 ;  /* 0x000000ffff137224 */ /* 0x000fe400078e0006 */
[----:B------:R-:W-:Y:S02]  /*27a80*/  IMAD.MOV.U32 R18, RZ, RZ, R7 ;  /* 0x000000ffff127224 */ /* 0x000fe400078e0007 */
[----:B------:R-:W-:Y:S02]  /*27a90*/  IMAD.MOV.U32 R0, RZ, RZ, R4 ;  /* 0x000000ffff007224 */ /* 0x000fe400078e0004 */
[----:B------:R-:W-:Y:S01]  /*27aa0*/  IMAD.MOV.U32 R28, RZ, RZ, R5 ;  /* 0x000000ffff1c7224 */ /* 0x000fe200078e0005 */
[----:B------:R-:W2:Y:S04]  /*27ab0*/  LDL.LU.64 R6, [R1+0x11a8] ;  /* 0x0011a80001067983 */ /* 0x000ea80000300a00 */
[----:B------:R-:W2:Y:S04]  /*27ac0*/  LDL.LU.64 R4, [R1+0x11a0] ;  /* 0x0011a00001047983 */ /* 0x000ea80000300a00 */
[----:B------:R-:W-:Y:S04]  /*27ad0*/  STL.64 [R1+0x1148], R18 ;  /* 0x0011481201007387 */ /* 0x000fe80000100a00 */
[----:B------:R0:W-:Y:S04]  /*27ae0*/  STL.64 [R1+0x1140], R16 ;  /* 0x0011401001007387 */ /* 0x0001e80000100a00 */
[----:B0-----:R-:W4:Y:S04]  /*27af0*/  LDL.LU R16, [R1] ;  /* 0x0000000001107983 */ /* 0x001f280000300800 */
[----:B------:R-:W4:Y:S04]  /*27b00*/  LDL.LU R17, [R1+0x4] ;  /* 0x0000040001117983 */ /* 0x000f280000300800 */
[----:B------:R-:W4:Y:S04]  /*27b10*/  LDL.LU R18, [R1+0x8] ;  /* 0x0000080001127983 */ /* 0x000f280000300800 */
[----:B------:R-:W4:Y:S01]  /*27b20*/  LDL.LU R19, [R1+0xc] ;  /* 0x00000c0001137983 */ /* 0x000f220000300800 */
[----:B---3--:R-:W-:-:S02]  /*27b30*/  IMAD.MOV.U32 R22, RZ, RZ, R11 ;  /* 0x000000ffff167224 */ /* 0x008fc400078e000b */
[----:B------:R-:W-:Y:S01]  /*27b40*/  IMAD.MOV.U32 R23, RZ, RZ, R29 ;  /* 0x000000ffff177224 */ /* 0x000fe200078e001d */
[----:B--2---:R-:W-:Y:S01]  /*27b50*/  HMMA.16816.F32.BF16 R4, R12, R26, R4 ;  /* 0x0000001a0c04723c */ /* 0x004fe20000041804 */
[----:B----4-:R0:W-:Y:S04]  /*27b60*/  STL.64 [R1+0x1158], R18 ;  /* 0x0011581201007387 */ /* 0x0101e80000100a00 */
[----:B------:R1:W-:Y:S01]  /*27b70*/  STL.64 [R1+0x1150], R16 ;  /* 0x0011501001007387 */ /* 0x0003e20000100a00 */
[----:B0-----:R-:W-:Y:S02]  /*27b80*/  IMAD.MOV.U32 R18, RZ, RZ, R21 ;  /* 0x000000ffff127224 */ /* 0x001fe400078e0015 */
[----:B------:R-:W-:Y:S02]  /*27b90*/  IMAD.MOV.U32 R19, RZ, RZ, R20 ;  /* 0x000000ffff137224 */ /* 0x000fe400078e0014 */
[----:B------:R-:W-:Y:S01]  /*27ba0*/  IMAD.MOV.U32 R21, RZ, RZ, R10 ;  /* 0x000000ffff157224 */ /* 0x000fe200078e000a */
[----:B------:R-:W2:Y:S04]  /*27bb0*/  LDL.LU R20, [R1+0x20] ;  /* 0x0000200001147983 */ /* 0x000ea80000300800 */
[----:B------:R-:W3:Y:S04]  /*27bc0*/  LDL.LU R10, [R1+0x1198] ;  /* 0x00119800010a7983 */ /* 0x000ee80000300800 */
[----:B------:R-:W3:Y:S04]  /*27bd0*/  LDL.LU R11, [R1+0x1194] ;  /* 0x00119400010b7983 */ /* 0x000ee80000300800 */
[----:B------:R-:W4:Y:S01]  /*27be0*/  LDL.LU R29, [R1+0x1190] ;  /* 0x00119000011d7983 */ /* 0x000f220000300800 */
[----:B-1----:R-:W-:-:S02]  /*27bf0*/  IMAD.MOV.U32 R17, RZ, RZ, R26 ;  /* 0x000000ffff117224 */ /* 0x002fc400078e001a */
[----:B------:R-:W-:Y:S02]  /*27c00*/  IMAD.MOV.U32 R16, RZ, RZ, R27 ;  /* 0x000000ffff107224 */ /* 0x000fe400078e001b */
[----:B------:R-:W3:Y:S04]  /*27c10*/  LDL.LU.64 R26, [R1+0x1188] ;  /* 0x00118800011a7983 */ /* 0x000ee80000300a00 */
[----:B------:R-:W3:Y:S04]  /*27c20*/  LDL.LU.64 R24, [R1+0x1180] ;  /* 0x0011800001187983 */ /* 0x000ee80000300a00 */
[----:B------:R0:W-:Y:S04]  /*27c30*/  STL.64 [R1+0x10f8], R6 ;  /* 0x0010f80601007387 */ /* 0x0001e80000100a00 */
[----:B------:R1:W-:Y:S01]  /*27c40*/  STL.64 [R1+0x10f0], R4 ;  /* 0x0010f00401007387 */ /* 0x0003e20000100a00 */
[----:B0-----:R-:W-:-:S02]  /*27c50*/  IMAD.MOV.U32 R6, RZ, RZ, R9 ;  /* 0x000000ffff067224 */ /* 0x001fc400078e0009 */
[----:B------:R-:W-:Y:S01]  /*27c60*/  IMAD.MOV.U32 R7, RZ, RZ, R8 ;  /* 0x000000ffff077224 */ /* 0x000fe200078e0008 */
[----:B---3--:R-:W-:Y:S01]  /*27c70*/  HMMA.16816.F32.BF16 R12, R12, R10, R24 ;  /* 0x0000000a0c0c723c */ /* 0x008fe20000041818 */
[----:B------:R-:W3:Y:S04]  /*27c80*/  LDL.LU.64 R26, [R1+0x1178] ;  /* 0x00117800011a7983 */ /* 0x000ee80000300a00 */
[----:B------:R-:W3:Y:S01]  /*27c90*/  LDL.LU.64 R24, [R1+0x1170] ;  /* 0x0011700001187983 */ /* 0x000ee20000300a00 */
[----:B-1----:R-:W-:Y:S02]  /*27ca0*/  IMAD.MOV.U32 R5, RZ, RZ, R10 ;  /* 0x000000ffff057224 */ /* 0x002fe400078e000a */
[----:B------:R-:W-:-:S11]  /*27cb0*/  IMAD.MOV.U32 R4, RZ, RZ, R11 ;  /* 0x000000ffff047224 */ /* 0x000fd600078e000b */
[----:B------:R-:W-:Y:S04]  /*27cc0*/  STL.64 [R1+0x10], R12 ;  /* 0x0000100c01007387 */ /* 0x000fe80000100a00 */
[----:B------:R0:W-:Y:S04]  /*27cd0*/  STL.64 [R1+0x18], R14 ;  /* 0x0000180e01007387 */ /* 0x0001e80000100a00 */
[----:B------:R-:W3:Y:S04]  /*27ce0*/  LDL.LU.64 R10, [R1+0x1168] ;  /* 0x00116800010a7983 */ /* 0x000ee80000300a00 */
[----:B------:R-:W3:Y:S01]  /*27cf0*/  LDL.LU.64 R8, [R1+0x1160] ;  /* 0x0011600001087983 */ /* 0x000ee20000300a00 */
[----:B0-----:R-:W-:-:S02]  /*27d00*/  IMAD.MOV.U32 R14, RZ, RZ, R17 ;  /* 0x000000ffff0e7224 */ /* 0x001fc400078e0011 */
[----:B------:R-:W-:Y:S01]  /*27d10*/  IMAD.MOV.U32 R15, RZ, RZ, R16 ;  /* 0x000000ffff0f7224 */ /* 0x000fe200078e0010 */
[----:B---3--:R-:W-:Y:S01]  /*27d20*/  HMMA.16816.F32.BF16 R24, R8, R18, R24 ;  /* 0x000000120818723c */ /* 0x008fe20000041818 */
[----:B------:R-:W3:Y:S04]  /*27d30*/  LDL.LU.64 R18, [R1+0x1158] ;  /* 0x0011580001127983 */ /* 0x000ee80000300a00 */
[----:B------:R-:W3:-:S14]  /*27d40*/  LDL.LU.64 R16, [R1+0x1150] ;  /* 0x0011500001107983 */ /* 0x000edc0000300a00 */
[----:B------:R0:W-:Y:S04]  /*27d50*/  STL.64 [R1+0x10e8], R26 ;  /* 0x0010e81a01007387 */ /* 0x0001e80000100a00 */
[----:B------:R-:W-:Y:S01]  /*27d60*/  STL.64 [R1+0x10e0], R24 ;  /* 0x0010e01801007387 */ /* 0x000fe20000100a00 */
[----:B0-----:R-:W-:Y:S02]  /*27d70*/  IMAD.MOV.U32 R26, RZ, RZ, R5 ;  /* 0x000000ffff1a7224 */ /* 0x001fe400078e0005 */
[----:B------:R-:W-:Y:S02]  /*27d80*/  IMAD.MOV.U32 R27, RZ, RZ, R4 ;  /* 0x000000ffff1b7224 */ /* 0x000fe400078e0004 */
[----:B---3--:R-:W-:Y:S01]  /*27d90*/  HMMA.16816.F32.BF16 R4, R8, R6, R16 ;  /* 0x000000060804723c */ /* 0x008fe20000041810 */
[----:B------:R-:W3:Y:S04]  /*27da0*/  LDL.LU.64 R18, [R1+0x1148] ;  /* 0x0011480001127983 */ /* 0x000ee80000300a00 */
[----:B------:R-:W2:-:S14]  /*27db0*/  LDL.LU.64 R16, [R1+0x1140] ;  /* 0x0011400001107983 */ /* 0x000e9c0000300a00 */
[----:B------:R0:W-:Y:S04]  /*27dc0*/  STL.64 [R1], R4 ;  /* 0x0000000401007387 */ /* 0x0001e80000100a00 */
[----:B------:R3:W-:Y:S01]  /*27dd0*/  STL.64 [R1+0x8], R6 ;  /* 0x0000080601007387 */ /* 0x0007e20000100a00 */
[----:B0-----:R-:W-:Y:S02]  /*27de0*/  IMAD.MOV.U32 R4, RZ, RZ, R0 ;  /* 0x000000ffff047224 */ /* 0x001fe400078e0000 */
[----:B------:R-:W-:Y:S01]  /*27df0*/  IMAD.MOV.U32 R5, RZ, RZ, R28 ;  /* 0x000000ffff057224 */ /* 0x000fe200078e001c */
[----:B------:R-:W4:Y:S01]  /*27e00*/  LDL.LU R0, [R1+0x1138] ;  /* 0x0011380001007983 */ /* 0x000f220000300800 */
[----:B---3--:R-:W-:Y:S02]  /*27e10*/  IMAD.MOV.U32 R6, RZ, RZ, R19 ;  /* 0x000000ffff067224 */ /* 0x008fe400078e0013 */
[----:B------:R-:W-:-:S05]  /*27e20*/  IMAD.MOV.U32 R7, RZ, RZ, R18 ;  /* 0x000000ffff077224 */ /* 0x000fca00078e0012 */
[----:B------:R-:W-:Y:S04]  /*27e30*/  STL.64 [R1+0x1108], R6 ;  /* 0x0011080601007387 */ /* 0x000fe80000100a00 */
[----:B------:R2:W-:Y:S02]  /*27e40*/  STL.64 [R1+0x1100], R4 ;  /* 0x0011000401007387 */ /* 0x0005e40000100a00 */
[----:B--2---:R-:W-:Y:S02]  /*27e50*/  IMAD.MOV.U32 R4, RZ, RZ, R17 ;  /* 0x000000ffff047224 */ /* 0x004fe400078e0011 */
[----:B------:R-:W-:Y:S02]  /*27e60*/  IMAD.MOV.U32 R5, RZ, RZ, R16 ;  /* 0x000000ffff057224 */ /* 0x000fe400078e0010 */
[----:B----4-:R-:W0:Y:S04]  /*27e70*/  LDSM.16.MT88.4 R16, [R29+UR5+0x13400] ;  /* 0x013400051d10783b */ /* 0x010e280008004200 */
[----:B0-----:R-:W-:Y:S04]  /*27e80*/  STL [R1+0x1084], R16 ;  /* 0x0010841001007387 */ /* 0x001fe80000100800 */
[----:B------:R0:W-:Y:S04]  /*27e90*/  STL [R1+0x1080], R17 ;  /* 0x0010801101007387 */ /* 0x0001e80000100800 */
[----:B------:R-:W-:Y:S04]  /*27ea0*/  STL [R1+0x107c], R18 ;  /* 0x00107c1201007387 */ /* 0x000fe80000100800 */
[----:B------:R-:W-:Y:S04]  /*27eb0*/  STL [R1+0x1078], R19 ;  /* 0x0010781301007387 */ /* 0x000fe80000100800 */
[----:B0-----:R-:W2:Y:S01]  /*27ec0*/  LDL.LU.64 R16, [R1+0xe0] ;  /* 0x0000e00001107983 */ /* 0x001ea20000300a00 */
[C---:B------:R-:W-:Y:S03]  /*27ed0*/  HMMA.16816.F32.BF16 R12, R8.reuse, R14, R20 ;  /* 0x0000000e080c723c */ /* 0x040fe60000041814 */
[----:B--2---:R0:W-:Y:S04]  /*27ee0*/  STL.64 [R1+0x1110], R16 ;  /* 0x0011101001007387 */ /* 0x0041e80000100a00 */
[----:B0-----:R-:W2:Y:S04]  /*27ef0*/  LDL.LU.64 R16, [R1+0xd0] ;  /* 0x0000d00001107983 */ /* 0x001ea80000300a00 */
[----:B------:R-:W3:Y:S04]  /*27f00*/  LDL.LU.64 R22, [R1+0x1130] ;  /* 0x0011300001167983 */ /* 0x000ee80000300a00 */
[----:B------:R-:W3:Y:S04]  /*27f10*/  LDL.LU.64 R20, [R1+0x1128] ;  /* 0x0011280001147983 */ /* 0x000ee80000300a00 */
[----:B------:R-:W-:Y:S04]  /*27f20*/  STL.64 [R1+0x20], R12 ;  /* 0x0000200c01007387 */ /* 0x000fe80000100a00 */
[----:B------:R-:W-:Y:S04]  /*27f30*/  STL.64 [R1+0x28], R14 ;  /* 0x0000280e01007387 */ /* 0x000fe80000100a00 */
[----:B------:R-:W0:Y:S04]  /*27f40*/  LDSM.16.MT88.4 R12, [R0+UR5+0x13400] ;  /* 0x01340005000c783b */ /* 0x000e280008004200 */
[----:B0-----:R-:W-:Y:S04]  /*27f50*/  STL.64 [R1+0x1038], R14 ;  /* 0x0010380e01007387 */ /* 0x001fe80000100a00 */
[----:B------:R0:W-:Y:S04]  /*27f60*/  STL.64 [R1+0x1030], R12 ;  /* 0x0010300c01007387 */ /* 0x0001e80000100a00 */
[----:B0-----:R-:W4:Y:S04]  /*27f70*/  LDL.LU.64 R12, [R1+0x110] ;  /* 0x00011000010c7983 */ /* 0x001f280000300a00 */
[----:B------:R-:W2:Y:S01]  /*27f80*/  LDL.64 R14, [R1+0x118] ;  /* 0x00011800010e7983 */ /* 0x000ea20000100a00 */
[----:B---3--:R-:W-:Y:S03]  /*27f90*/  HMMA.16816.F32.BF16 R24, R8, R26, R20 ;  /* 0x0000001a0818723c */ /* 0x008fe60000041814 */
[----:B--2---:R0:W-:Y:S04]  /*27fa0*/  STL [R1+0x1074], R14 ;  /* 0x0010740e01007387 */ /* 0x0041e80000100800 */
[----:B------:R1:W-:Y:S04]  /*27fb0*/  STL [R1+0x1070], R15 ;  /* 0x0010700f01007387 */ /* 0x0003e80000100800 */
[----:B------:R-:W2:Y:S04]  /*27fc0*/  LDL.LU.64 R22, [R1+0x1120] ;  /* 0x0011200001167983 */ /* 0x000ea80000300a00 */
[----:B------:R-:W2:Y:S01]  /*27fd0*/  LDL.LU.64 R20, [R1+0x1118] ;  /* 0x0011180001147983 */ /* 0x000ea20000300a00 */
[----:B------:R-:W-:-:S02]  /*27fe0*/  IMAD.MOV.U32 R6, RZ, RZ, R3 ;  /* 0x000000ffff067224 */ /* 0x000fc400078e0003 */
[----:B------:R-:W-:Y:S02]  /*27ff0*/  IMAD.MOV.U32 R7, RZ, RZ, R2 ;  /* 0x000000ffff077224 */ /* 0x000fe400078e0002 */
[----:B------:R-:W-:Y:S02]  /*28000*/  IMAD.MOV.U32 R9, RZ, RZ, R24 ;  /* 0x000000ffff097224 */ /* 0x000fe400078e0018 */
[----:B------:R-:W-:Y:S02]  /*28010*/  IMAD.MOV.U32 R8, RZ, RZ, R25 ;  /* 0x000000ffff087224 */ /* 0x000fe400078e0019 */
[----:B------:R-:W-:Y:S02]  /*28020*/  IMAD.MOV.U32 R2, RZ, RZ, R26 ;  /* 0x000000ffff027224 */ /* 0x000fe400078e001a */
[----:B------:R-:W-:Y:S01]  /*28030*/  IMAD.MOV.U32 R0, RZ, RZ, R27 ;  /* 0x000000ffff007224 */ /* 0x000fe200078e001b */
[----:B------:R-:W3:Y:S01]  /*28040*/  LDL.LU.64 R24, [R1+0x100] ;  /* 0x0001000001187983 */ /* 0x000ee20000300a00 */
[----:B------:R-:W-:-:S02]  /*28050*/  IMAD.MOV.U32 R27, RZ, RZ, R16 ;  /* 0x000000ffff1b7224 */ /* 0x000fc400078e0010 */
[----:B------:R-:W-:Y:S01]  /*28060*/  IMAD.MOV.U32 R26, RZ, RZ, R17 ;  /* 0x000000ffff1a7224 */ /* 0x000fe200078e0011 */
[----:B--2---:R-:W-:Y:S01]  /*28070*/  HMMA.16816.F32.BF16 R4, R20, R16, R4 ;  /* 0x000000101404723c */ /* 0x004fe20000041804 */
[----:B------:R-:W2:-:S15]  /*28080*/  LDL.LU.64 R16, [R1+0x1110] ;  /* 0x0011100001107983 */ /* 0x000e9e0000300a00 */
[----:B------:R-:W-:-:S03]  /*28090*/  NOP ;  /* 0x0000000000007918 */ /* 0x000fc60000000000 */
[----:B------:R-:W-:Y:S02]  /*280a0*/  IMAD.MOV.U32 R28, RZ, RZ, R6 ;  /* 0x000000ffff1c7224 */ /* 0x000fe400078e0006 */
[----:B------:R-:W-:Y:S02]  /*280b0*/  IMAD.MOV.U32 R3, RZ, RZ, R7 ;  /* 0x000000ffff037224 */ /* 0x000fe400078e0007 */
[----:B0-----:R-:W-:Y:S02]  /*280c0*/  IMAD.MOV.U32 R14, RZ, RZ, R4 ;  /* 0x000000ffff0e7224 */ /* 0x001fe400078e0004 */
[----:B-1----:R-:W-:Y:S01]  /*280d0*/  IMAD.MOV.U32 R15, RZ, RZ, R5 ;  /* 0x000000ffff0f7224 */ /* 0x002fe200078e0005 */
[----:B------:R-:W3:Y:S04]  /*280e0*/  LDL.LU.64 R6, [R1+0x1108] ;  /* 0x0011080001067983 */ /* 0x000ee80000300a00 */
[----:B------:R-:W3:Y:S04]  /*280f0*/  LDL.LU.64 R4, [R1+0x1100] ;  /* 0x0011000001047983 */ /* 0x000ee80000300a00 */
[----:B------:R-:W4:Y:S04]  /*28100*/  LDL R10, [R1+0xdb0] ;  /* 0x000db000010a7983 */ /* 0x000f280000100800 */
[----:B------:R-:W-:Y:S04]  /*28110*/  STL [R1+0x1094], R3 ;  /* 0x0010940301007387 */ /* 0x000fe80000100800 */
[----:B------:R-:W-:Y:S04]  /*28120*/  STL [R1+0x1090], R28 ;  /* 0x0010901c01007387 */ /* 0x000fe80000100800 */
[----:B------:R-:W-:Y:S04]  /*28130*/  STL [R1+0x108c], R15 ;  /* 0x00108c0f01007387 */ /* 0x000fe80000100800 */
[----:B------:R2:W-:Y:S02]  /*28140*/  STL [R1+0x1088], R14 ;  /* 0x0010880e01007387 */ /* 0x0005e40000100800 */
[----:B--2---:R-:W-:-:S02]  /*28150*/  IMAD.MOV.U32 R14, RZ, RZ, R16 ;  /* 0x000000ffff0e7224 */ /* 0x004fc400078e0010 */
[----:B------:R-:W-:Y:S01]  /*28160*/  IMAD.MOV.U32 R3, RZ, RZ, R17 ;  /* 0x000000ffff037224 */ /* 0x000fe200078e0011 */
        /* <DEDUP_REMOVED lines=8> */
[----:B------:R-:W4:Y:S01]  /*281f0*/  LDL R11, [R1+0x130] ;  /* 0x00013000010b7983 */ /* 0x000f220000100800 */
[----:B--2---:R-:W-:Y:S03]  /*28200*/  HMMA.16816.F32.BF16 R4, R20, R24, R4 ;  /* 0x000000181404723c */ /* 0x004fe60000041804 */
[----:B----4-:R-:W-:Y:S04]  /*28210*/  STL.64 [R1+0x10b0], R10 ;  /* 0x0010b00a01007387 */ /* 0x010fe80000100a00 */
[----:B------:R0:W-:Y:S02]  /*28220*/  STL.64 [R1+0x10a8], R8 ;  /* 0x0010a80801007387 */ /* 0x0001e40000100a00 */
[----:B0-----:R-:W-:-:S02]  /*28230*/  IMAD.MOV.U32 R8, RZ, RZ, R14 ;  /* 0x000000ffff087224 */ /* 0x001fc400078e000e */
[----:B------:R-:W-:-:S05]  /*28240*/  IMAD.MOV.U32 R9, RZ, RZ, R3 ;  /* 0x000000ffff097224 */ /* 0x000fca00078e0003 */
[----:B------:R-:W-:Y:S04]  /*28250*/  STL.64 [R1+0x10c8], R8 ;  /* 0x0010c80801007387 */ /* 0x000fe80000100a00 */
[----:B------:R-:W-:Y:S04]  /*28260*/  STL [R1+0x10a4], R19 ;  /* 0x0010a41301007387 */ /* 0x000fe80000100800 */
[----:B------:R-:W-:Y:S04]  /*28270*/  STL [R1+0x10a0], R18 ;  /* 0x0010a01201007387 */ /* 0x000fe80000100800 */
[----:B------:R-:W-:Y:S04]  /*28280*/  STL [R1+0x109c], R17 ;  /* 0x00109c1101007387 */ /* 0x000fe80000100800 */
[----:B------:R0:W-:Y:S01]  /*28290*/  STL [R1+0x1098], R16 ;  /* 0x0010981001007387 */ /* 0x0001e20000100800 */
[----:B------:R-:W-:-:S02]  /*282a0*/  IMAD.MOV.U32 R11, RZ, RZ, R24 ;  /* 0x000000ffff0b7224 */ /* 0x000fc400078e0018 */
[----:B------:R-:W-:Y:S02]  /*282b0*/  IMAD.MOV.U32 R10, RZ, RZ, R25 ;  /* 0x000000ffff0a7224 */ /* 0x000fe400078e0019 */
[----:B------:R-:W-:Y:S02]  /*282c0*/  IMAD.MOV.U32 R15, RZ, RZ, R6 ;  /* 0x000000ffff0f7224 */ /* 0x000fe400078e0006 */
[----:B------:R-:W-:Y:S01]  /*282d0*/  IMAD.MOV.U32 R14, RZ, RZ, R7 ;  /* 0x000000ffff0e7224 */ /* 0x000fe200078e0007 */
[----:B0-----:R-:W2:Y:S04]  /*282e0*/  LDL.LU R16, [R1+0x10] ;  /* 0x0000100001107983 */ /* 0x001ea80000300800 */
[----:B------:R-:W2:Y:S04]  /*282f0*/  LDL.LU R17, [R1+0x14] ;  /* 0x0000140001117983 */ /* 0x000ea80000300800 */
[----:B------:R-:W2:Y:S01]  /*28300*/  LDL.LU R18, [R1+0x18] ;  /* 0x0000180001127983 */ /* 0x000ea20000300800 */
[----:B------:R-:W-:-:S02]  /*28310*/  IMAD.MOV.U32 R8, RZ, RZ, R27 ;  /* 0x000000ffff087224 */ /* 0x000fc400078e001b */
[----:B------:R-:W-:Y:S01]  /*28320*/  IMAD.MOV.U32 R9, RZ, RZ, R26 ;  /* 0x000000ffff097224 */ /* 0x000fe200078e001a */
[----:B------:R-:W2:Y:S04]  /*28330*/  LDL.LU R19, [R1+0x1c] ;  /* 0x00001c0001137983 */ /* 0x000ea80000300800 */
[----:B------:R-:W3:Y:S04]  /*28340*/  LDL.LU.64 R26, [R1+0x10e8] ;  /* 0x0010e800011a7983 */ /* 0x000ee80000300a00 */
[----:B------:R-:W3:Y:S01]  /*28350*/  LDL.LU.64 R24, [R1+0x10e0] ;  /* 0x0010e00001187983 */ /* 0x000ee20000300a00 */
[----:B------:R-:W-:-:S02]  /*28360*/  IMAD.MOV.U32 R3, RZ, RZ, R4 ;  /* 0x000000ffff037224 */ /* 0x000fc400078e0004 */
[----:B------:R-:W-:Y:S01]  /*28370*/  IMAD.MOV.U32 R28, RZ, RZ, R5 ;  /* 0x000000ffff1c7224 */ /* 0x000fe200078e0005 */
[----:B------:R-:W3:Y:S04]  /*28380*/  LDL.LU.64 R6, [R1+0x10d8] ;  /* 0x0010d80001067983 */ /* 0x000ee80000300a00 */
[----:B------:R-:W3:Y:S04]  /*28390*/  LDL.LU.64 R4, [R1+0x10d0] ;  /* 0x0010d00001047983 */ /* 0x000ee80000300a00 */
[----:B------:R-:W-:Y:S04]  /*283a0*/  STL.64 [R1+0x10c0], R14 ;  /* 0x0010c00e01007387 */ /* 0x000fe80000100a00 */
[----:B------:R0:W-:Y:S01]  /*283b0*/  STL.64 [R1+0x10b8], R12 ;  /* 0x0010b80c01007387 */ /* 0x0001e20000100a00 */
[----:B--2---:R-:W-:Y:S03]  /*283c0*/  HMMA.16816.F32.BF16 R20, R20, R12, R16 ;  /* 0x0000000c1414723c */ /* 0x004fe60000041810 */
[----:B0-----:R-:W2:Y:S04]  /*283d0*/  LDL.LU R12, [R1] ;  /* 0x00000000010c7983 */ /* 0x001ea80000300800 */
[----:B------:R-:W2:Y:S04]  /*283e0*/  LDL.LU R13, [R1+0x4] ;  /* 0x00000400010d7983 */ /* 0x000ea80000300800 */
[----:B------:R-:W2:Y:S04]  /*283f0*/  LDL.LU R14, [R1+0x8] ;  /* 0x00000800010e7983 */ /* 0x000ea80000300800 */
[----:B------:R-:W2:Y:S01]  /*28400*/  LDL.LU R15, [R1+0xc] ;  /* 0x00000c00010f7983 */ /* 0x000ea20000300800 */
[----:B---3--:R-:W-:Y:S03]  /*28410*/  HMMA.16816.F32.BF16 R24, R4, R8, R24 ;  /* 0x000000080418723c */ /* 0x008fe60000041818 */
[----:B------:R-:W2:-:S15]  /*28420*/  LDL.LU.64 R8, [R1+0x10c8] ;  /* 0x0010c80001087983 */ /* 0x000e9e0000300a00 */
[----:B------:R-:W-:Y:S01]  /*28430*/  NOP ;  /* 0x0000000000007918 */ /* 0x000fe20000000000 */
[----:B------:R-:W-:Y:S04]  /*28440*/  STL.64 [R1+0x1048], R26 ;  /* 0x0010481a01007387 */ /* 0x000fe80000100a00 */
[----:B------:R0:W-:Y:S04]  /*28450*/  STL.64 [R1+0x1040], R24 ;  /* 0x0010401801007387 */ /* 0x0001e80000100a00 */
[----:B0-----:R-:W3:Y:S04]  /*28460*/  LDL.LU R24, [R1+0x20] ;  /* 0x0000200001187983 */ /* 0x001ee80000300800 */
[----:B------:R-:W3:Y:S04]  /*28470*/  LDL.LU R25, [R1+0x24] ;  /* 0x0000240001197983 */ /* 0x000ee80000300800 */
[----:B------:R-:W3:Y:S04]  /*28480*/  LDL.LU R26, [R1+0x28] ;  /* 0x00002800011a7983 */ /* 0x000ee80000300800 */
[----:B------:R-:W3:Y:S01]  /*28490*/  LDL.LU R27, [R1+0x2c] ;  /* 0x00002c00011b7983 */ /* 0x000ee20000300800 */
[----:B------:R-:W-:-:S02]  /*284a0*/  IMAD.MOV.U32 R19, RZ, RZ, R20 ;  /* 0x000000ffff137224 */ /* 0x000fc400078e0014 */
[----:B------:R-:W-:Y:S02]  /*284b0*/  IMAD.MOV.U32 R18, RZ, RZ, R21 ;  /* 0x000000ffff127224 */ /* 0x000fe400078e0015 */
[----:B------:R-:W-:Y:S02]  /*284c0*/  IMAD.MOV.U32 R20, RZ, RZ, R11 ;  /* 0x000000ffff147224 */ /* 0x000fe400078e000b */
[----:B------:R-:W-:Y:S02]  /*284d0*/  IMAD.MOV.U32 R21, RZ, RZ, R10 ;  /* 0x000000ffff157224 */ /* 0x000fe400078e000a */
[----:B--2---:R-:W-:Y:S01]  /*284e0*/  HMMA.16816.F32.BF16 R8, R4, R8, R12 ;  /* 0x000000080408723c */ /* 0x004fe2000004180c */
[----:B------:R-:W2:Y:S04]  /*284f0*/  LDL.LU.64 R14, [R1+0x10c0] ;  /* 0x0010c000010e7983 */ /* 0x000ea80000300a00 */
[----:B------:R-:W4:-:S14]  /*28500*/  LDL.LU.64 R12, [R1+0x10b8] ;  /* 0x0010b800010c7983 */ /* 0x000f1c0000300a00 */
[----:B------:R-:W-:Y:S04]  /*28510*/  STL.64 [R1+0x10], R8 ;  /* 0x0000100801007387 */ /* 0x000fe80000100a00 */
[----:B------:R0:W-:Y:S04]  /*28520*/  STL.64 [R1+0x18], R10 ;  /* 0x0000180a01007387 */ /* 0x0001e80000100a00 */
[----:B0-----:R-:W2:Y:S04]  /*28530*/  LDL.LU.64 R10, [R1+0x10b0] ;  /* 0x0010b000010a7983 */ /* 0x001ea80000300a00 */
[----:B------:R-:W4:Y:S01]  /*28540*/  LDL.LU.64 R8, [R1+0x10a8] ;  /* 0x0010a80001087983 */ /* 0x000f220000300a00 */
[----:B------:R-:W-:-:S02]  /*28550*/  IMAD.MOV.U32 R17, RZ, RZ, R22 ;  /* 0x000000ffff117224 */ /* 0x000fc400078e0016 */
[----:B------:R-:W-:Y:S01]  /*28560*/  IMAD.MOV.U32 R16, RZ, RZ, R23 ;  /* 0x000000ffff107224 */ /* 0x000fe200078e0017 */
[----:B---3--:R-:W-:Y:S01]  /*28570*/  HMMA.16816.F32.BF16 R24, R4, R20, R24 ;  /* 0x000000140418723c */ /* 0x008fe20000041818 */
[----:B------:R-:W0:Y:S04]  /*28580*/  LDSM.16.MT88.4 R20, [R29+UR5+0x13800] ;  /* 0x013800051d14783b */ /* 0x000e280008004200 */
[----:B0-----:R0:W-:-:S14]  /*28590*/  STL.64 [R1+0xfe8], R22 ;  /* 0x000fe81601007387 */ /* 0x0011dc0000100a00 */
[----:B------:R-:W-:Y:S04]  /*285a0*/  STL.64 [R1+0x80], R24 ;  /* 0x0000801801007387 */ /* 0x000fe80000100a00 */
[----:B------:R-:W-:Y:S04]  /*285b0*/  STL.64 [R1+0x88], R26 ;  /* 0x0000881a01007387 */ /* 0x000fe80000100a00 */
[----:B------:R-:W-:Y:S01]  /*285c0*/  STL.64 [R1+0xfe0], R20 ;  /* 0x000fe01401007387 */ /* 0x000fe20000100a00 */
[----:B0-----:R-:W-:Y:S02]  /*285d0*/  IMAD.MOV.U32 R22, RZ, RZ, R2 ;  /* 0x000000ffff167224 */ /* 0x001fe400078e0002 */
[----:B------:R-:W-:Y:S01]  /*285e0*/  IMAD.MOV.U32 R23, RZ, RZ, R0 ;  /* 0x000000ffff177224 */ /* 0x000fe200078e0000 */
[----:B--2---:R-:W0:Y:S02]  /*285f0*/  LDSM.16.M88.4 R24, [R10+UR5+0x180] ;  /* 0x000180050a18783b */ /* 0x004e240008000200 */
[----:B0-----:R-:W-:-:S02]  /*28600*/  IMAD.MOV.U32 R29, RZ, RZ, R25 ;  /* 0x000000ffff1d7224 */ /* 0x001fc400078e0019 */
[----:B------:R-:W-:Y:S01]  /*28610*/  IMAD.MOV.U32 R2, RZ, RZ, R26 ;  /* 0x000000ffff027224 */ /* 0x000fe200078e001a */
[----:B------:R-:W-:Y:S01]  /*28620*/  STL [R1+0x70], R24 ;  /* 0x0000701801007387 */ /* 0x000fe20000100800 */
[----:B------:R-:W-:-:S03]  /*28630*/  IMAD.MOV.U32 R0, RZ, RZ, R27 ;  /* 0x000000ffff007224 */ /* 0x000fc600078e001b */
[----:B------:R-:W0:Y:S04]  /*28640*/  LDSM.16.M88.4 R24, [R10+UR5+0x4180] ;  /* 0x004180050a18783b */ /* 0x000e280008000200 */
[----:B------:R-:W-:Y:S04]  /*28650*/  STL [R1+0xff0], R29 ;  /* 0x000ff01d01007387 */ /* 0x000fe80000100800 */
[----:B------:R-:W-:Y:S04]  /*28660*/  STL [R1+0xf5c], R0 ;  /* 0x000f5c0001007387 */ /* 0x000fe80000100800 */
[----:B------:R-:W-:Y:S04]  /*28670*/  STL [R1+0xf58], R2 ;  /* 0x000f580201007387 */ /* 0x000fe80000100800 */
[----:B0-----:R-:W-:Y:S04]  /*28680*/  STL.64 [R1+0x50], R24 ;  /* 0x0000501801007387 */ /* 0x001fe80000100a00 */
[----:B------:R-:W-:Y:S04]  /*28690*/  STL.64 [R1+0x58], R26 ;  /* 0x0000581a01007387 */ /* 0x000fe80000100a00 */
[----:B------:R-:W0:Y:S01]  /*286a0*/  LDSM.16.M88.4 R24, [R10+UR5+0x8180] ;  /* 0x008180050a18783b */ /* 0x000e220008000200 */
[----:B----4-:R-:W-:-:S02]  /*286b0*/  IMAD.MOV.U32 R20, RZ, RZ, R9 ;  /* 0x000000ffff147224 */ /* 0x010fc400078e0009 */
[----:B------:R-:W-:Y:S01]  /*286c0*/  IMAD.MOV.U32 R21, RZ, RZ, R8 ;  /* 0x000000ffff157224 */ /* 0x000fe200078e0008 */
[----:B0-----:R-:W-:Y:S04]  /*286d0*/  STL.64 [R1+0x40], R24 ;  /* 0x0000401801007387 */ /* 0x001fe80000100a00 */
[----:B------:R-:W-:Y:S04]  /*286e0*/  STL.64 [R1+0x48], R26 ;  /* 0x0000481a01007387 */ /* 0x000fe80000100a00 */
[----:B------:R-:W-:Y:S04]  /*286f0*/  LDSM.16.M88.4 R24, [R10+UR5+0xc180] ;  /* 0x00c180050a18783b */ /* 0x000fe80008000200 */
[----:B------:R-:W0:Y:S04]  /*28700*/  LDSM.16.MT88.4 R8, [R11+UR5+0x13800] ;  /* 0x013800050b08783b */ /* 0x000e280008004200 */
[----:B0-----:R-:W-:Y:S04]  /*28710*/  STL [R1+0xf9c], R8 ;  /* 0x000f9c0801007387 */ /* 0x001fe80000100800 */
[----:B------:R0:W-:Y:S04]  /*28720*/  STL.64 [R1+0x30], R24 ;  /* 0x0000301801007387 */ /* 0x0001e80000100a00 */
[----:B------:R-:W-:Y:S04]  /*28730*/  STL.64 [R1+0x38], R26 ;  /* 0x0000381a01007387 */ /* 0x000fe80000100a00 */
[----:B------:R-:W-:Y:S04]  /*28740*/  STL [R1+0xf98], R9 ;  /* 0x000f980901007387 */ /* 0x000fe80000100800 */
[----:B------:R1:W-:Y:S04]  /*28750*/  STL [R1+0xf94], R10 ;  /* 0x000f940a01007387 */ /* 0x0003e80000100800 */
[----:B------:R2:W-:Y:S01]  /*28760*/  STL [R1+0xf90], R11 ;  /* 0x000f900b01007387 */ /* 0x0005e20000100800 */
[----:B0-----:R-:W-:-:S03]  /*28770*/  IMAD.MOV.U32 R24, RZ, RZ, R19 ;  /* 0x000000ffff187224 */ /* 0x001fc600078e0013 */
[----:B-1----:R-:W3:Y:S04]  /*28780*/  LDL.LU R10, [R1+0xd8] ;  /* 0x0000d800010a7983 */ /* 0x002ee80000300800 */
[----:B--2---:R-:W3:Y:S04]  /*28790*/  LDL.LU R11, [R1+0xdc] ;  /* 0x0000dc00010b7983 */ /* 0x004ee80000300800 */
[----:B------:R-:W2:Y:S01]  /*287a0*/  LDL.LU R19, [R1+0x10a4] ;  /* 0x0010a40001137983 */ /* 0x000ea20000300800 */
[----:B------:R-:W-:Y:S02]  /*287b0*/  IMAD.MOV.U32 R25, RZ, RZ, R18 ;  /* 0x000000ffff197224 */ /* 0x000fe400078e0012 */
[----:B------:R-:W-:Y:S01]  /*287c0*/  IMAD.MOV.U32 R26, RZ, RZ, R17 ;  /* 0x000000ffff1a7224 */ /* 0x000fe200078e0011 */
[----:B------:R-:W4:Y:S04]  /*287d0*/  LDL.LU R18, [R1+0x10a0] ;  /* 0x0010a00001127983 */ /* 0x000f280000300800 */
[----:B------:R-:W3:Y:S01]  /*287e0*/  LDL.LU R17, [R1+0x109c] ;  /* 0x00109c0001117983 */ /* 0x000ee20000300800 */
[----:B------:R-:W-:-:S03]  /*287f0*/  IMAD.MOV.U32 R27, RZ, RZ, R16 ;  /* 0x000000ffff1b7224 */ /* 0x000fc600078e0010 */
[----:B------:R-:W3:Y:S04]  /*28800*/  LDL.LU R16, [R1+0x1098] ;  /* 0x0010980001107983 */ /* 0x000ee80000300800 */
[----:B------:R0:W-:Y:S04]  /*28810*/  STL.64 [R1+0x1058], R26 ;  /* 0x0010581a01007387 */ /* 0x0001e80000100a00 */
[----:B------:R1:W-:Y:S01]  /*28820*/  STL.64 [R1+0x1050], R24 ;  /* 0x0010501801007387 */ /* 0x0003e20000100a00 */
[----:B0-----:R-:W-:Y:S02]  /*28830*/  IMAD.MOV.U32 R26, RZ, RZ, R15 ;  /* 0x000000ffff1a7224 */ /* 0x001fe400078e000f */
[----:B-1----:R-:W-:-:S02]  /*28840*/  IMAD.MOV.U32 R24, RZ, RZ, R3 ;  /* 0x000000ffff187224 */ /* 0x002fc400078e0003 */
[----:B------:R-:W-:Y:S01]  /*28850*/  IMAD.MOV.U32 R27, RZ, RZ, R14 ;  /* 0x000000ffff1b7224 */ /* 0x000fe200078e000e */
[----:B------:R-:W3:Y:S01]  /*28860*/  LDL.LU R3, [R1+0x1094] ;  /* 0x0010940001037983 */ /* 0x000ee20000300800 */
[----:B------:R-:W-:-:S03]  /*28870*/  IMAD.MOV.U32 R25, RZ, RZ, R28 ;  /* 0x000000ffff197224 */ /* 0x000fc600078e001c */
[----:B------:R-:W3:Y:S04]  /*28880*/  LDL.LU R28, [R1+0x1090] ;  /* 0x00109000011c7983 */ /* 0x000ee80000300800 */
[----:B------:R-:W3:Y:S04]  /*28890*/  LDL.LU R15, [R1+0x108c] ;  /* 0x00108c00010f7983 */ /* 0x000ee80000300800 */
[----:B------:R-:W3:Y:S04]  /*288a0*/  LDL.LU R14, [R1+0x1088] ;  /* 0x00108800010e7983 */ /* 0x000ee80000300800 */
[----:B------:R2:W-:Y:S04]  /*288b0*/  STL.64 [R1+0x1068], R26 ;  /* 0x0010681a01007387 */ /* 0x0005e80000100a00 */
[----:B------:R3:W-:Y:S01]  /*288c0*/  STL.64 [R1+0x1060], R24 ;  /* 0x0010601801007387 */ /* 0x0007e20000100a00 */
[----:B------:R-:W-:Y:S01]  /*288d0*/  HMMA.16816.F32.BF16 R20, R4, R12, R20 ;  /* 0x0000000c0414723c */ /* 0x000fe20000041814 */
[----:B--2---:R-:W-:-:S02]  /*288e0*/  IMAD.MOV.U32 R27, RZ, RZ, R19 ;  /* 0x000000ffff1b7224 */ /* 0x004fc400078e0013 */
[----:B----4-:R-:W-:Y:S02]  /*288f0*/  IMAD.MOV.U32 R26, RZ, RZ, R18 ;  /* 0x000000ffff1a7224 */ /* 0x010fe400078e0012 */
[----:B---3--:R-:W-:Y:S02]  /*28900*/  IMAD.MOV.U32 R25, RZ, RZ, R17 ;  /* 0x000000ffff197224 */ /* 0x008fe400078e0011 */
[----:B------:R-:W-:Y:S02]  /*28910*/  IMAD.MOV.U32 R24, RZ, RZ, R16 ;  /* 0x000000ffff187224 */ /* 0x000fe400078e0010 */
[----:B------:R-:W2:Y:S04]  /*28920*/  LDL.LU R16, [R1+0x1084] ;  /* 0x0010840001107983 */ /* 0x000ea80000300800 */
[----:B------:R-:W2:Y:S04]  /*28930*/  LDL.LU R17, [R1+0x1080] ;  /* 0x0010800001117983 */ /* 0x000ea80000300800 */
[----:B------:R-:W2:Y:S04]  /*28940*/  LDL.LU R18, [R1+0x107c] ;  /* 0x00107c0001127983 */ /* 0x000ea80000300800 */
[----:B------:R-:W2:Y:S04]  /*28950*/  LDL.LU R19, [R1+0x1078] ;  /* 0x0010780001137983 */ /* 0x000ea80000300800 */
[----:B------:R-:W3:Y:S04]  /*28960*/  LDL.LU R6, [R1+0xe8] ;  /* 0x0000e80001067983 */ /* 0x000ee80000300800 */
[----:B------:R-:W3:Y:S04]  /*28970*/  LDL.LU R7, [R1+0xec] ;  /* 0x0000ec0001077983 */ /* 0x000ee80000300800 */
[----:B------:R-:W-:Y:S04]  /*28980*/  STL [R1+0x1000], R20 ;  /* 0x0010001401007387 */ /* 0x000fe80000100800 */
[----:B------:R0:W-:Y:S04]  /*28990*/  STL [R1+0xffc], R21 ;  /* 0x000ffc1501007387 */ /* 0x0001e80000100800 */
[----:B------:R1:W-:Y:S04]  /*289a0*/  STL [R1+0xff8], R22 ;  /* 0x000ff81601007387 */ /* 0x0003e80000100800 */
[----:B------:R4:W-:Y:S01]  /*289b0*/  STL [R1+0xff4], R23 ;  /* 0x000ff41701007387 */ /* 0x0009e20000100800 */
[----:B0-----:R-:W-:-:S02]  /*289c0*/  IMAD.MOV.U32 R21, RZ, RZ, R15 ;  /* 0x000000ffff157224 */ /* 0x001fc400078e000f */
[----:B------:R-:W-:Y:S02]  /*289d0*/  IMAD.MOV.U32 R20, RZ, RZ, R14 ;  /* 0x000000ffff147224 */ /* 0x000fe400078e000e */
[----:B-1----:R-:W-:Y:S02]  /*289e0*/  IMAD.MOV.U32 R22, RZ, RZ, R28 ;  /* 0x000000ffff167224 */ /* 0x002fe400078e001c */
[----:B----4-:R-:W-:Y:S01]  /*289f0*/  IMAD.MOV.U32 R23, RZ, RZ, R3 ;  /* 0x000000ffff177224 */ /* 0x010fe200078e0003 */
[----:B------:R-:W4:Y:S04]  /*28a00*/  LDL.LU R14, [R1+0x1074] ;  /* 0x00107400010e7983 */ /* 0x000f280000300800 */
[----:B------:R-:W4:Y:S02]  /*28a10*/  LDL.LU R15, [R1+0x1070] ;  /* 0x00107000010f7983 */ /* 0x000f240000300800 */
[C---:B--2---:R-:W-:Y:S08]  /*28a20*/  HMMA.16816.F32.BF16 R20, R16.reuse, R10, R20 ;  /* 0x0000000a1014723c */ /* 0x044ff00000041814 */
[----:B---3--:R-:W-:Y:S11]  /*28a30*/  HMMA.16816.F32.BF16 R24, R16, R6, R24 ;  /* 0x000000061018723c */ /* 0x008ff60000041818 */
[----:B------:R-:W-:-:S02]  /*28a40*/  IMAD.MOV.U32 R0, RZ, RZ, R23 ;  /* 0x000000ffff007224 */ /* 0x000fc400078e0017 */
[----:B------:R-:W-:Y:S02]  /*28a50*/  IMAD.MOV.U32 R2, RZ, RZ, R22 ;  /* 0x000000ffff027224 */ /* 0x000fe400078e0016 */
[----:B------:R-:W-:Y:S02]  /*28a60*/  IMAD.MOV.U32 R3, RZ, RZ, R21 ;  /* 0x000000ffff037224 */ /* 0x000fe400078e0015 */
[----:B------:R-:W-:Y:S01]  /*28a70*/  IMAD.MOV.U32 R28, RZ, RZ, R20 ;  /* 0x000000ffff1c7224 */ /* 0x000fe200078e0014 */
[----:B------:R-:W-:Y:S04]  /*28a80*/  STL [R1+0x1010], R0 ;  /* 0x0010100001007387 */ /* 0x000fe80000100800 */
[----:B------:R-:W-:Y:S04]  /*28a90*/  STL [R1+0x100c], R2 ;  /* 0x00100c0201007387 */ /* 0x000fe80000100800 */
[----:B------:R-:W-:Y:S01]  /*28aa0*/  STL [R1+0x1008], R3 ;  /* 0x0010080301007387 */ /* 0x000fe20000100800 */
[----:B------:R-:W-:-:S03]  /*28ab0*/  IMAD.MOV.U32 R29, RZ, RZ, R27 ;  /* 0x000000ffff1d7224 */ /* 0x000fc600078e001b */
[----:B------:R-:W-:Y:S01]  /*28ac0*/  STL [R1+0x1004], R28 ;  /* 0x0010041c01007387 */ /* 0x000fe20000100800 */
[----:B------:R-:W-:Y:S02]  /*28ad0*/  IMAD.MOV.U32 R23, RZ, RZ, R25 ;  /* 0x000000ffff177224 */ /* 0x000fe400078e0019 */
[----:B------:R-:W-:Y:S01]  /*28ae0*/  IMAD.MOV.U32 R22, RZ, RZ, R24 ;  /* 0x000000ffff167224 */ /* 0x000fe200078e0018 */
[----:B------:R0:W-:Y:S04]  /*28af0*/  STL [R1+0xa8], R26 ;  /* 0x0000a81a01007387 */ /* 0x0001e80000100800 */
[----:B0-----:R-:W2:Y:S04]  /*28b00*/  LDL.LU.64 R26, [R1+0x1068] ;  /* 0x00106800011a7983 */ /* 0x001ea80000300a00 */
[----:B------:R-:W2:Y:S04]  /*28b10*/  LDL.LU.64 R24, [R1+0x1060] ;  /* 0x0010600001187983 */ /* 0x000ea80000300a00 */
[----:B------:R-:W-:Y:S04]  /*28b20*/  STL [R1+0x101c], R29 ;  /* 0x00101c1d01007387 */ /* 0x000fe80000100800 */
[----:B------:R-:W-:Y:S04]  /*28b30*/  STL [R1+0x1018], R23 ;  /* 0x0010181701007387 */ /* 0x000fe80000100800 */
[----:B------:R0:W-:Y:S04]  /*28b40*/  STL [R1+0x1014], R22 ;  /* 0x0010141601007387 */ /* 0x0001e80000100800 */
[----:B0-----:R-:W2:Y:S02]  /*28b50*/  LDL.LU.64 R22, [R1+0x108] ;  /* 0x0001080001167983 */ /* 0x001ea40000300a00 */
[----:B--2---:R-:W-:-:S15]  /*28b60*/  HMMA.16816.F32.BF16 R24, R16, R22, R24 ;  /* 0x000000161018723c */ /* 0x004fde0000041818 */
[----:B------:R-:W-:-:S04]  /*28b70*/  NOP ;  /* 0x0000000000007918 */ /* 0x000fc80000000000 */
[----:B------:R-:W-:Y:S02]  /*28b80*/  IMAD.MOV.U32 R20, RZ, RZ, R26 ;  /* 0x000000ffff147224 */ /* 0x000fe400078e001a */
[----:B------:R-:W-:Y:S02]  /*28b90*/  IMAD.MOV.U32 R21, RZ, RZ, R27 ;  /* 0x000000ffff157224 */ /* 0x000fe400078e001b */
[----:B------:R-:W-:Y:S02]  /*28ba0*/  IMAD.MOV.U32 R3, RZ, RZ, R24 ;  /* 0x000000ffff037224 */ /* 0x000fe400078e0018 */
[----:B------:R-:W-:Y:S01]  /*28bb0*/  IMAD.MOV.U32 R28, RZ, RZ, R25 ;  /* 0x000000ffff1c7224 */ /* 0x000fe200078e0019 */
[----:B------:R-:W2:Y:S04]  /*28bc0*/  LDL.LU.64 R26, [R1+0x1058] ;  /* 0x00105800011a7983 */ /* 0x000ea80000300a00 */
[----:B------:R-:W2:Y:S01]  /*28bd0*/  LDL.LU.64 R24, [R1+0x1050] ;  /* 0x0010500001187983 */ /* 0x000ea20000300a00 */
[----:B----4-:R-:W-:-:S02]  /*28be0*/  IMAD.MOV.U32 R29, RZ, RZ, R15 ;  /* 0x000000ffff1d7224 */ /* 0x010fc400078e000f */
[----:B------:R-:W-:Y:S02]  /*28bf0*/  IMAD.MOV.U32 R5, RZ, RZ, R22 ;  /* 0x000000ffff057224 */ /* 0x000fe400078e0016 */
[----:B------:R-:W-:Y:S01]  /*28c00*/  IMAD.MOV.U32 R4, RZ, RZ, R23 ;  /* 0x000000ffff047224 */ /* 0x000fe200078e0017 */
[----:B--2---:R-:W-:Y:S01]  /*28c10*/  HMMA.16816.F32.BF16 R16, R16, R14, R24 ;  /* 0x0000000e1010723c */ /* 0x004fe20000041818 */
[----:B------:R-:W2:Y:S04]  /*28c20*/  LDL.LU.64 R26, [R1+0x1048] ;  /* 0x00104800011a7983 */ /* 0x000ea80000300a00 */
[----:B------:R-:W2:Y:S04]  /*28c30*/  LDL.LU.64 R24, [R1+0x1040] ;  /* 0x0010400001187983 */ /* 0x000ea80000300a00 */
[----:B------:R-:W2:Y:S04]  /*28c40*/  LDL.LU.64 R14, [R1+0x1038] ;  /* 0x00103800010e7983 */ /* 0x000ea80000300a00 */
[----:B------:R-:W2:Y:S06]  /*28c50*/  LDL.LU.64 R12, [R1+0x1030] ;  /* 0x00103000010c7983 */ /* 0x000eac0000300a00 */
[----:B------:R-:W-:-:S02]  /*28c60*/  IMAD.MOV.U32 R23, RZ, RZ, R16 ;  /* 0x000000ffff177224 */ /* 0x000fc400078e0010 */
[----:B------:R-:W-:-:S05]  /*28c70*/  IMAD.MOV.U32 R22, RZ, RZ, R17 ;  /* 0x000000ffff167224 */ /* 0x000fca00078e0011 */
[----:B------:R-:W-:Y:S04]  /*28c80*/  STL.64 [R1+0x1028], R22 ;  /* 0x0010281601007387 */ /* 0x000fe80000100a00 */
[----:B------:R0:W-:Y:S04]  /*28c90*/  STL.64 [R1+0x1020], R20 ;  /* 0x0010201401007387 */ /* 0x0001e80000100a00 */
[----:B0-----:R-:W3:Y:S04]  /*28ca0*/  LDL.LU R20, [R1+0x10] ;  /* 0x0000100001147983 */ /* 0x001ee80000300800 */
[----:B------:R-:W3:Y:S04]  /*28cb0*/  LDL.LU R21, [R1+0x14] ;  /* 0x0000140001157983 */ /* 0x000ee80000300800 */
[----:B------:R-:W3:Y:S04]  /*28cc0*/  LDL.LU R22, [R1+0x18] ;  /* 0x0000180001167983 */ /* 0x000ee80000300800 */
[----:B------:R-:W3:Y:S01]  /*28cd0*/  LDL.LU R23, [R1+0x1c] ;  /* 0x00001c0001177983 */ /* 0x000ee20000300800 */
[----:B------:R-:W-:-:S03]  /*28ce0*/  IMAD.MOV.U32 R2, RZ, RZ, R19 ;  /* 0x000000ffff027224 */ /* 0x000fc600078e0013 */
[----:B------:R-:W4:Y:S01]  /*28cf0*/  LDL R19, [R1+0x12c] ;  /* 0x00012c0001137983 */ /* 0x000f220000100800 */
[----:B--2---:R-:W-:-:S15]  /*28d00*/  HMMA.16816.F32.BF16 R24, R12, R10, R24 ;  /* 0x0000000a0c18723c */ /* 0x004fde0000041818 */
[----:B------:R-:W-:-:S04]  /*28d10*/  NOP ;  /* 0x0000000000007918 */ /* 0x000fc80000000000 */
[----:B------:R-:W-:Y:S02]  /*28d20*/  IMAD.MOV.U32 R10, RZ, RZ, R26 ;  /* 0x000000ffff0a7224 */ /* 0x000fe400078e001a */
[----:B------:R-:W-:Y:S02]  /*28d30*/  IMAD.MOV.U32 R11, RZ, RZ, R27 ;  /* 0x000000ffff0b7224 */ /* 0x000fe400078e001b */
[----:B------:R-:W2:Y:S04]  /*28d40*/  LDL R27, [R1+0x130] ;  /* 0x00013000011b7983 */ /* 0x000ea80000100800 */
[----:B------:R0:W-:Y:S02]  /*28d50*/  STL.64 [R1+0xfa8], R10 ;  /* 0x000fa80a01007387 */ /* 0x0001e40000100a00 */
[----:B0-----:R-:W-:-:S02]  /*28d60*/  IMAD.MOV.U32 R10, RZ, RZ, R5 ;  /* 0x000000ffff0a7224 */ /* 0x001fc400078e0005 */
[----:B------:R-:W-:Y:S02]  /*28d70*/  IMAD.MOV.U32 R11, RZ, RZ, R4 ;  /* 0x000000ffff0b7224 */ /* 0x000fe400078e0004 */
[----:B---3--:R-:W-:Y:S01]  /*28d80*/  HMMA.16816.F32.BF16 R4, R12, R6, R20 ;  /* 0x000000060c04723c */ /* 0x008fe20000041814 */
[----:B------:R-:W-:Y:S02]  /*28d90*/  IMAD.MOV.U32 R8, RZ, RZ, R24 ;  /* 0x000000ffff087224 */ /* 0x000fe400078e0018 */
[----:B------:R-:W-:-:S05]  /*28da0*/  IMAD.MOV.U32 R9, RZ, RZ, R25 ;  /* 0x000000ffff097224 */ /* 0x000fca00078e0019 */
[----:B------:R-:W-:Y:S04]  /*28db0*/  STL.64 [R1+0xfa0], R8 ;  /* 0x000fa00801007387 */ /* 0x000fe80000100a00 */
[----:B------:R-:W3:Y:S04]  /*28dc0*/  LDL.LU.64 R22, [R1+0x1028] ;  /* 0x0010280001167983 */ /* 0x000ee80000300a00 */
[----:B------:R-:W3:Y:S04]  /*28dd0*/  LDL.LU.64 R20, [R1+0x1020] ;  /* 0x0010200001147983 */ /* 0x000ee80000300a00 */
[----:B------:R0:W-:Y:S04]  /*28de0*/  STL [R1+0xf6c], R4 ;  /* 0x000f6c0401007387 */ /* 0x0001e80000100800 */
[----:B------:R1:W-:Y:S04]  /*28df0*/  STL [R1+0xf68], R5 ;  /* 0x000f680501007387 */ /* 0x0003e80000100800 */
[----:B------:R1:W-:Y:S04]  /*28e00*/  STL [R1+0xf64], R6 ;  /* 0x000f640601007387 */ /* 0x0003e80000100800 */
[----:B------:R4:W-:Y:S04]  /*28e10*/  STL [R1+0xf60], R7 ;  /* 0x000f600701007387 */ /* 0x0009e80000100800 */
[----:B0-----:R-:W3:Y:S04]  /*28e20*/  LDL.LU R4, [R1+0x80] ;  /* 0x0000800001047983 */ /* 0x001ee80000300800 */
[----:B-1----:R-:W3:Y:S04]  /*28e30*/  LDL.LU R5, [R1+0x84] ;  /* 0x0000840001057983 */ /* 0x002ee80000300800 */
[----:B------:R-:W3:Y:S04]  /*28e40*/  LDL.LU R6, [R1+0x88] ;  /* 0x0000880001067983 */ /* 0x000ee80000300800 */
[----:B----4-:R-:W3:Y:S01]  /*28e50*/  LDL.LU R7, [R1+0x8c] ;  /* 0x00008c0001077983 */ /* 0x010ee20000300800 */
[----:B------:R-:W-:-:S03]  /*28e60*/  IMAD.MOV.U32 R0, RZ, RZ, R18 ;  /* 0x000000ffff007224 */ /* 0x000fc600078e0012 */
[----:B------:R-:W0:Y:S04]  /*28e70*/  LDSM.16.MT88.4 R16, [R19+UR5+0x13c00] ;  /* 0x013c00051310783b */ /* 0x000e280008004200 */
[----:B0-----:R0:W-:Y:S04]  /*28e80*/  STL.64 [R1+0xf30], R18 ;  /* 0x000f301201007387 */ /* 0x0011e80000100a00 */
[----:B------:R-:W-:Y:S04]  /*28e90*/  STL.64 [R1+0xf28], R16 ;  /* 0x000f281001007387 */ /* 0x000fe80000100a00 */
[----:B0-----:R-:W4:Y:S01]  /*28ea0*/  LDL.LU R18, [R1+0x118] ;  /* 0x0001180001127983 */ /* 0x001f220000300800 */
[----:B------:R-:W-:-:S03]  /*28eb0*/  IMAD.MOV.U32 R19, RZ, RZ, R29 ;  /* 0x000000ffff137224 */ /* 0x000fc600078e001d */
[----:B------:R-:W4:Y:S04]  /*28ec0*/  LDL.LU R29, [R1+0x101c] ;  /* 0x00101c00011d7983 */ /* 0x000f280000300800 */
[----:B--2---:R-:W0:Y:S01]  /*28ed0*/  LDSM.16.MT88.4 R24, [R27+UR5+0x13c00] ;  /* 0x013c00051b18783b */ /* 0x004e220008004200 */
[----:B---3--:R-:W-:Y:S03]  /*28ee0*/  HMMA.16816.F32.BF16 R8, R12, R10, R4 ;  /* 0x0000000a0c08723c */ /* 0x008fe60000041804 */
[----:B------:R-:W2:-:S15]  /*28ef0*/  LDL.LU.64 R4, [R1+0x50] ;  /* 0x0000500001047983 */ /* 0x000e9e0000300a00 */
[----:B------:R-:W-:Y:S01]  /*28f00*/  NOP ;  /* 0x0000000000007918 */ /* 0x000fe20000000000 */
[----:B------:R1:W-:Y:S04]  /*28f10*/  STL.64 [R1+0x80], R8 ;  /* 0x0000800801007387 */ /* 0x0003e80000100a00 */
[----:B------:R3:W-:Y:S01]  /*28f20*/  STL.64 [R1+0x88], R10 ;  /* 0x0000880a01007387 */ /* 0x0007e20000100a00 */
[----:B-1----:R-:W-:Y:S02]  /*28f30*/  IMAD.MOV.U32 R8, RZ, RZ, R23 ;  /* 0x000000ffff087224 */ /* 0x002fe400078e0017 */
[----:B------:R-:W-:Y:S01]  /*28f40*/  IMAD.MOV.U32 R9, RZ, RZ, R22 ;  /* 0x000000ffff097224 */ /* 0x000fe200078e0016 */
[----:B------:R-:W2:Y:S04]  /*28f50*/  LDL.LU R23, [R1+0x1018] ;  /* 0x0010180001177983 */ /* 0x000ea80000300800 */
[----:B------:R-:W2:Y:S01]  /*28f60*/  LDL.LU R22, [R1+0x1014] ;  /* 0x0010140001167983 */ /* 0x000ea20000300800 */
[----:B---3--:R-:W-:-:S02]  /*28f70*/  IMAD.MOV.U32 R10, RZ, RZ, R0 ;  /* 0x000000ffff0a7224 */ /* 0x008fc400078e0000 */
[----:B------:R-:W-:Y:S01]  /*28f80*/  IMAD.MOV.U32 R11, RZ, RZ, R2 ;  /* 0x000000ffff0b7224 */ /* 0x000fe200078e0002 */
[----:B------:R-:W3:Y:S04]  /*28f90*/  LDL.LU R0, [R1+0x1010] ;  /* 0x0010100001007983 */ /* 0x000ee80000300800 */
[----:B------:R-:W3:Y:S04]  /*28fa0*/  LDL.LU R2, [R1+0x100c] ;  /* 0x00100c0001027983 */ /* 0x000ee80000300800 */
[----:B------:R1:W-:Y:S04]  /*28fb0*/  STL.64 [R1+0xfb8], R10 ;  /* 0x000fb80a01007387 */ /* 0x0003e80000100a00 */
[----:B------:R0:W-:Y:S01]  /*28fc0*/  STL.64 [R1+0xfb0], R8 ;  /* 0x000fb00801007387 */ /* 0x0001e20000100a00 */
[----:B-1----:R-:W-:-:S02]  /*28fd0*/  IMAD.MOV.U32 R10, RZ, RZ, R20 ;  /* 0x000000ffff0a7224 */ /* 0x002fc400078e0014 */
[----:B0-----:R-:W-:Y:S02]  /*28fe0*/  IMAD.MOV.U32 R8, RZ, RZ, R3 ;  /* 0x000000ffff087224 */ /* 0x001fe400078e0003 */
        /* <DEDUP_REMOVED lines=8> */
[----:B----4-:R-:W-:-:S02]  /*29070*/  IMAD.MOV.U32 R11, RZ, RZ, R29 ;  /* 0x000000ffff0b7224 */ /* 0x010fc400078e001d */
[----:B--2---:R-:W-:Y:S02]  /*29080*/  IMAD.MOV.U32 R9, RZ, RZ, R23 ;  /* 0x000000ffff097224 */ /* 0x004fe400078e0017 */
[----:B------:R-:W-:Y:S02]  /*29090*/  IMAD.MOV.U32 R8, RZ, RZ, R22 ;  /* 0x000000ffff087224 */ /* 0x000fe400078e0016 */
[----:B------:R-:W3:Y:S04]  /*290a0*/  LDL.LU R22, [R1+0xff8] ;  /* 0x000ff80001167983 */ /* 0x000ee80000300800 */
[----:B------:R-:W3:Y:S04]  /*290b0*/  LDL.LU R23, [R1+0xff4] ;  /* 0x000ff40001177983 */ /* 0x000ee80000300800 */
[----:B------:R-:W2:Y:S04]  /*290c0*/  LDL.LU R10, [R1+0xa8] ;  /* 0x0000a800010a7983 */ /* 0x000ea80000300800 */
[----:B------:R-:W4:Y:S04]  /*290d0*/  LDL.LU R29, [R1+0xff0] ;  /* 0x000ff000011d7983 */ /* 0x000f280000300800 */
[----:B------:R-:W-:Y:S04]  /*290e0*/  STL.64 [R1+0xec8], R26 ;  /* 0x000ec81a01007387 */ /* 0x000fe80000100a00 */
[----:B------:R0:W-:Y:S04]  /*290f0*/  STL.64 [R1+0xec0], R24 ;  /* 0x000ec01801007387 */ /* 0x0001e80000100a00 */
[----:B0-----:R-:W2:Y:S04]  /*29100*/  LDL.LU.64 R24, [R1+0x30] ;  /* 0x0000300001187983 */ /* 0x001ea80000300a00 */
[----:B------:R-:W2:Y:S01]  /*29110*/  LDL.LU.64 R26, [R1+0x38] ;  /* 0x00003800011a7983 */ /* 0x000ea20000300a00 */
[----:B---3--:R-:W-:Y:S03]  /*29120*/  HMMA.16816.F32.BF16 R16, R12, R18, R20 ;  /* 0x000000120c10723c */ /* 0x008fe60000041814 */
[----:B--2---:R-:W-:Y:S04]  /*29130*/  STL.64 [R1+0xfc8], R26 ;  /* 0x000fc81a01007387 */ /* 0x004fe80000100a00 */
[----:B------:R0:W-:Y:S04]  /*29140*/  STL.64 [R1+0xfc0], R24 ;  /* 0x000fc01801007387 */ /* 0x0001e80000100a00 */
[----:B0-----:R-:W2:Y:S04]  /*29150*/  LDL.LU.64 R24, [R1+0x40] ;  /* 0x0000400001187983 */ /* 0x001ea80000300a00 */
[----:B------:R-:W3:Y:S04]  /*29160*/  LDL.LU.64 R22, [R1+0xfe8] ;  /* 0x000fe80001167983 */ /* 0x000ee80000300a00 */
[----:B------:R-:W3:Y:S04]  /*29170*/  LDL.LU.64 R20, [R1+0xfe0] ;  /* 0x000fe00001147983 */ /* 0x000ee80000300a00 */
[----:B------:R-:W3:Y:S04]  /*29180*/  LDL.LU R12, [R1+0x70] ;  /* 0x00007000010c7983 */ /* 0x000ee80000300800 */
[----:B------:R0:W-:Y:S04]  /*29190*/  STL.64 [R1+0xf40], R18 ;  /* 0x000f401201007387 */ /* 0x0001e80000100a00 */
[----:B------:R1:W-:Y:S01]  /*291a0*/  STL.64 [R1+0xf38], R16 ;  /* 0x000f381001007387 */ /* 0x0003e20000100a00 */
[----:B----4-:R-:W-:-:S02]  /*291b0*/  IMAD.MOV.U32 R13, RZ, RZ, R29 ;  /* 0x000000ffff0d7224 */ /* 0x010fc400078e001d */
[----:B0-----:R-:W-:Y:S02]  /*291c0*/  IMAD.MOV.U32 R18, RZ, RZ, R2 ;  /* 0x000000ffff127224 */ /* 0x001fe400078e0002 */
[----:B-1----:R-:W-:Y:S02]  /*291d0*/  IMAD.MOV.U32 R16, RZ, RZ, R28 ;  /* 0x000000ffff107224 */ /* 0x002fe400078e001c */
[----:B------:R-:W-:Y:S02]  /*291e0*/  IMAD.MOV.U32 R17, RZ, RZ, R3 ;  /* 0x000000ffff117224 */ /* 0x000fe400078e0003 */
[----:B------:R-:W-:-:S07]  /*291f0*/  IMAD.MOV.U32 R19, RZ, RZ, R0 ;  /* 0x000000ffff137224 */ /* 0x000fce00078e0000 */
[C---:B---3--:R-:W-:Y:S08]  /*29200*/  HMMA.16816.F32.BF16 R16, R20.reuse, R12, R16 ;  /* 0x0000000c1410723c */ /* 0x048ff00000041810 */
[----:B------:R-:W-:Y:S11]  /*29210*/  HMMA.16816.F32.BF16 R8, R20, R4, R8 ;  /* 0x000000041408723c */ /* 0x000ff60000041808 */
[----:B------:R-:W-:-:S02]  /*29220*/  IMAD.MOV.U32 R3, RZ, RZ, R19 ;  /* 0x000000ffff037224 */ /* 0x000fc400078e0013 */
[----:B------:R-:W-:Y:S02]  /*29230*/  IMAD.MOV.U32 R28, RZ, RZ, R18 ;  /* 0x000000ffff1c7224 */ /* 0x000fe400078e0012 */
[----:B------:R-:W-:Y:S01]  /*29240*/  IMAD.MOV.U32 R29, RZ, RZ, R17 ;  /* 0x000000ffff1d7224 */ /* 0x000fe200078e0011 */
[----:B------:R0:W-:Y:S04]  /*29250*/  STL [R1+0xb0], R16 ;  /* 0x0000b01001007387 */ /* 0x0001e80000100800 */
[----:B------:R-:W-:Y:S04]  /*29260*/  STL [R1+0xf78], R3 ;  /* 0x000f780301007387 */ /* 0x000fe80000100800 */
[----:B------:R1:W-:Y:S01]  /*29270*/  STL [R1+0xf74], R28 ;  /* 0x000f741c01007387 */ /* 0x0003e20000100800 */
[----:B------:R-:W-:-:S03]  /*29280*/  IMAD.MOV.U32 R0, RZ, RZ, R10 ;  /* 0x000000ffff007224 */ /* 0x000fc600078e000a */
[----:B------:R3:W-:Y:S01]  /*29290*/  STL [R1+0xf70], R29 ;  /* 0x000f701d01007387 */ /* 0x0007e20000100800 */
[----:B------:R-:W-:Y:S02]  /*292a0*/  IMAD.MOV.U32 R2, RZ, RZ, R11 ;  /* 0x000000ffff027224 */ /* 0x000fe400078e000b */
[----:B------:R-:W-:Y:S02]  /*292b0*/  IMAD.MOV.U32 R6, RZ, RZ, R8 ;  /* 0x000000ffff067224 */ /* 0x000fe400078e0008 */
[----:B------:R-:W-:Y:S01]  /*292c0*/  IMAD.MOV.U32 R7, RZ, RZ, R9 ;  /* 0x000000ffff077224 */ /* 0x000fe200078e0009 */
[----:B------:R-:W4:Y:S04]  /*292d0*/  LDL.LU.64 R10, [R1+0xfd8] ;  /* 0x000fd800010a7983 */ /* 0x000f280000300a00 */
[----:B------:R-:W4:Y:S04]  /*292e0*/  LDL.LU.64 R8, [R1+0xfd0] ;  /* 0x000fd00001087983 */ /* 0x000f280000300a00 */
[----:B------:R1:W-:Y:S01]  /*292f0*/  STL [R1+0xf7c], R6 ;  /* 0x000f7c0601007387 */ /* 0x0003e20000100800 */
[----:B------:R-:W-:-:S02]  /*29300*/  IMAD.MOV.U32 R17, RZ, RZ, R4 ;  /* 0x000000ffff117224 */ /* 0x000fc400078e0004 */
[----:B0-----:R-:W-:Y:S02]  /*29310*/  IMAD.MOV.U32 R16, RZ, RZ, R5 ;  /* 0x000000ffff107224 */ /* 0x001fe400078e0005 */
[----:B--2---:R-:W-:Y:S02]  /*29320*/  IMAD.MOV.U32 R15, RZ, RZ, R24 ;  /* 0x000000ffff0f7224 */ /* 0x004fe400078e0018 */
[----:B------:R-:W-:Y:S01]  /*29330*/  IMAD.MOV.U32 R14, RZ, RZ, R25 ;  /* 0x000000ffff0e7224 */ /* 0x000fe200078e0019 */
[----:B------:R-:W2:Y:S01]  /*29340*/  LDL.LU.64 R26, [R1+0xfc8] ;  /* 0x000fc800011a7983 */ /* 0x000ea20000300a00 */
[----:B----4-:R-:W-:Y:S03]  /*29350*/  HMMA.16816.F32.BF16 R8, R20, R24, R8 ;  /* 0x000000181408723c */ /* 0x010fe60000041808 */
[----:B------:R-:W4:-:S15]  /*29360*/  LDL.LU.64 R24, [R1+0xfc0] ;  /* 0x000fc00001187983 */ /* 0x000f1e0000300a00 */
[----:B------:R-:W-:Y:S01]  /*29370*/  NOP ;  /* 0x0000000000007918 */ /* 0x000fe20000000000 */
[----:B------:R-:W-:Y:S02]  /*29380*/  IMAD.MOV.U32 R4, RZ, RZ, R10 ;  /* 0x000000ffff047224 */ /* 0x000fe400078e000a */
[----:B------:R-:W-:Y:S02]  /*29390*/  IMAD.MOV.U32 R5, RZ, RZ, R11 ;  /* 0x000000ffff057224 */ /* 0x000fe400078e000b */
[----:B-1----:R-:W-:Y:S02]  /*293a0*/  IMAD.MOV.U32 R28, RZ, RZ, R8 ;  /* 0x000000ffff1c7224 */ /* 0x002fe400078e0008 */
[----:B---3--:R-:W-:Y:S01]  /*293b0*/  IMAD.MOV.U32 R29, RZ, RZ, R9 ;  /* 0x000000ffff1d7224 */ /* 0x008fe200078e0009 */
[----:B------:R-:W4:Y:S04]  /*293c0*/  LDL.LU.64 R10, [R1+0xfb8] ;  /* 0x000fb800010a7983 */ /* 0x000f280000300a00 */
[----:B------:R-:W4:Y:S02]  /*293d0*/  LDL.LU.64 R8, [R1+0xfb0] ;  /* 0x000fb00001087983 */ /* 0x000f240000300a00 */
[----:B----4-:R-:W-:-:S15]  /*293e0*/  HMMA.16816.F32.BF16 R8, R20, R24, R8 ;  /* 0x000000181408723c */ /* 0x010fde0000041808 */
[----:B------:R-:W-:-:S04]  /*293f0*/  NOP ;  /* 0x0000000000007918 */ /* 0x000fc80000000000 */
[----:B------:R-:W-:Y:S02]  /*29400*/  IMAD.MOV.U32 R23, RZ, RZ, R10 ;  /* 0x000000ffff177224 */ /* 0x000fe400078e000a */
[----:B------:R-:W-:Y:S02]  /*29410*/  IMAD.MOV.U32 R22, RZ, RZ, R11 ;  /* 0x000000ffff167224 */ /* 0x000fe400078e000b */
[----:B------:R-:W-:Y:S02]  /*29420*/  IMAD.MOV.U32 R6, RZ, RZ, R8 ;  /* 0x000000ffff067224 */ /* 0x000fe400078e0008 */
[----:B------:R-:W-:Y:S01]  /*29430*/  IMAD.MOV.U32 R3, RZ, RZ, R9 ;  /* 0x000000ffff037224 */ /* 0x000fe200078e0009 */
[----:B------:R-:W3:Y:S04]  /*29440*/  LDL.LU.64 R10, [R1+0xfa8] ;  /* 0x000fa800010a7983 */ /* 0x000ee80000300a00 */
[----:B------:R-:W4:Y:S04]  /*29450*/  LDL.LU.64 R8, [R1+0xfa0] ;  /* 0x000fa00001087983 */ /* 0x000f280000300a00 */
[----:B------:R-:W-:Y:S04]  /*29460*/  STL.64 [R1+0xf88], R6 ;  /* 0x000f880601007387 */ /* 0x000fe80000100a00 */
[----:B------:R4:W-:Y:S02]  /*29470*/  STL.64 [R1+0xf80], R4 ;  /* 0x000f800401007387 */ /* 0x0009e40000100a00 */
[----:B----4-:R-:W-:-:S02]  /*29480*/  IMAD.MOV.U32 R4, RZ, RZ, R8 ;  /* 0x000000ffff047224 */ /* 0x010fc400078e0008 */
[----:B------:R-:W-:Y:S01]  /*29490*/  IMAD.MOV.U32 R5, RZ, RZ, R9 ;  /* 0x000000ffff057224 */ /* 0x000fe200078e0009 */
[----:B------:R-:W4:Y:S04]  /*294a0*/  LDL.LU R8, [R1+0xf9c] ;  /* 0x000f9c0001087983 */ /* 0x000f280000300800 */
[----:B------:R-:W4:Y:S01]  /*294b0*/  LDL.LU R9, [R1+0xf98] ;  /* 0x000f980001097983 */ /* 0x000f220000300800 */
[----:B---3--:R-:W-:Y:S02]  /*294c0*/  IMAD.MOV.U32 R6, RZ, RZ, R10 ;  /* 0x000000ffff067224 */ /* 0x008fe400078e000a */
[----:B------:R-:W-:Y:S01]  /*294d0*/  IMAD.MOV.U32 R7, RZ, RZ, R11 ;  /* 0x000000ffff077224 */ /* 0x000fe200078e000b */
[----:B------:R-:W4:Y:S04]  /*294e0*/  LDL.LU R10, [R1+0xf94] ;  /* 0x000f9400010a7983 */ /* 0x000f280000300800 */
[----:B------:R-:W4:Y:S04]  /*294f0*/  LDL.LU R11, [R1+0xf90] ;  /* 0x000f9000010b7983 */ /* 0x000f280000300800 */
[----:B--2---:R-:W-:Y:S04]  /*29500*/  STL.64 [R1+0xf50], R26 ;  /* 0x000f501a01007387 */ /* 0x004fe80000100a00 */
[----:B------:R0:W-:Y:S01]  /*29510*/  STL.64 [R1+0xf48], R24 ;  /* 0x000f481801007387 */ /* 0x0001e20000100a00 */
[----:B------:R-:W-:-:S02]  /*29520*/  IMAD.MOV.U32 R20, RZ, RZ, R15 ;  /* 0x000000ffff147224 */ /* 0x000fc400078e000f */
[----:B------:R-:W-:Y:S02]  /*29530*/  IMAD.MOV.U32 R21, RZ, RZ, R14 ;  /* 0x000000ffff157224 */ /* 0x000fe400078e000e */
[----:B0-----:R-:W-:Y:S02]  /*29540*/  IMAD.MOV.U32 R25, RZ, RZ, R16 ;  /* 0x000000ffff197224 */ /* 0x001fe400078e0010 */
[----:B------:R-:W-:Y:S01]  /*29550*/  IMAD.MOV.U32 R24, RZ, RZ, R17 ;  /* 0x000000ffff187224 */ /* 0x000fe200078e0011 */
[----:B------:R-:W2:Y:S04]  /*29560*/  LDL.LU R16, [R1+0x80] ;  /* 0x0000800001107983 */ /* 0x000ea80000300800 */
[----:B------:R-:W2:Y:S04]  /*29570*/  LDL.LU R17, [R1+0x84] ;  /* 0x0000840001117983 */ /* 0x000ea80000300800 */
[----:B------:R-:W2:Y:S04]  /*29580*/  LDL.LU R18, [R1+0x88] ;  /* 0x0000880001127983 */ /* 0x000ea80000300800 */
[----:B------:R-:W2:Y:S01]  /*29590*/  LDL.LU R19, [R1+0x8c] ;  /* 0x00008c0001137983 */ /* 0x000ea20000300800 */
[----:B----4-:R-:W-:Y:S03]  /*295a0*/  HMMA.16816.F32.BF16 R12, R8, R12, R4 ;  /* 0x0000000c080c723c */ /* 0x010fe60000041804 */
[----:B------:R-:W3:Y:S04]  /*295b0*/  LDL.LU.64 R6, [R1+0xf88] ;  /* 0x000f880001067983 */ /* 0x000ee80000300a00 */
[----:B------:R-:W4:-:S12]  /*295c0*/  LDL.LU.64 R4, [R1+0xf80] ;  /* 0x000f800001047983 */ /* 0x000f180000300a00 */
[----:B------:R-:W-:Y:S04]  /*295d0*/  STL.64 [R1+0xed8], R14 ;  /* 0x000ed80e01007387 */ /* 0x000fe80000100a00 */
[----:B------:R3:W-:Y:S02]  /*295e0*/  STL.64 [R1+0xed0], R12 ;  /* 0x000ed00c01007387 */ /* 0x0007e40000100a00 */
[----:B---3--:R-:W-:Y:S02]  /*295f0*/  IMAD.MOV.U32 R12, RZ, RZ, R6 ;  /* 0x000000ffff0c7224 */ /* 0x008fe400078e0006 */
[----:B------:R-:W3:Y:S01]  /*29600*/  LDL.LU R6, [R1+0xf7c] ;  /* 0x000f7c0001067983 */ /* 0x000ee20000300800 */
[----:B------:R-:W-:Y:S02]  /*29610*/  IMAD.MOV.U32 R14, RZ, RZ, R23 ;  /* 0x000000ffff0e7224 */ /* 0x000fe400078e0017 */
[----:B------:R-:W-:-:S02]  /*29620*/  IMAD.MOV.U32 R15, RZ, RZ, R22 ;  /* 0x000000ffff0f7224 */ /* 0x000fc400078e0016 */
[----:B------:R-:W-:Y:S02]  /*29630*/  IMAD.MOV.U32 R13, RZ, RZ, R3 ;  /* 0x000000ffff0d7224 */ /* 0x000fe400078e0003 */
[----:B------:R-:W2:Y:S04]  /*29640*/  LDL.LU R3, [R1+0xf78] ;  /* 0x000f780001037983 */ /* 0x000ea80000300800 */
[----:B------:R4:W-:Y:S04]  /*29650*/  STL.64 [R1+0xee8], R14 ;  /* 0x000ee80e01007387 */ /* 0x0009e80000100a00 */
[----:B------:R0:W-:Y:S01]  /*29660*/  STL.64 [R1+0xee0], R12 ;  /* 0x000ee00c01007387 */ /* 0x0001e20000100a00 */
[----:B----4-:R-:W-:-:S02]  /*29670*/  IMAD.MOV.U32 R14, RZ, RZ, R4 ;  /* 0x000000ffff0e7224 */ /* 0x010fc400078e0004 */
[----:B0-----:R-:W-:Y:S02]  /*29680*/  IMAD.MOV.U32 R12, RZ, RZ, R28 ;  /* 0x000000ffff0c7224 */ /* 0x001fe400078e001c */
[----:B------:R-:W-:Y:S01]  /*29690*/  IMAD.MOV.U32 R15, RZ, RZ, R5 ;  /* 0x000000ffff0f7224 */ /* 0x000fe200078e0005 */
[----:B------:R-:W4:Y:S01]  /*296a0*/  LDL.LU R28, [R1+0xf74] ;  /* 0x000f7400011c7983 */ /* 0x000f220000300800 */
[----:B------:R-:W-:-:S03]  /*296b0*/  IMAD.MOV.U32 R13, RZ, RZ, R29 ;  /* 0x000000ffff0d7224 */ /* 0x000fc600078e001d */
[----:B------:R-:W4:Y:S04]  /*296c0*/  LDL.LU R29, [R1+0xf70] ;  /* 0x000f7000011d7983 */ /* 0x000f280000300800 */
[----:B------:R-:W4:Y:S04]  /*296d0*/  LDL.LU R4, [R1+0xf6c] ;  /* 0x000f6c0001047983 */ /* 0x000f280000300800 */
[----:B------:R-:W4:Y:S04]  /*296e0*/  LDL.LU R5, [R1+0xf68] ;  /* 0x000f680001057983 */ /* 0x000f280000300800 */
[----:B------:R-:W-:Y:S04]  /*296f0*/  STL.64 [R1+0xf08], R14 ;  /* 0x000f080e01007387 */ /* 0x000fe80000100a00 */
[----:B------:R0:W-:Y:S02]  /*29700*/  STL.64 [R1+0xf00], R12 ;  /* 0x000f000c01007387 */ /* 0x0001e40000100a00 */
[----:B0-----:R-:W-:-:S02]  /*29710*/  IMAD.MOV.U32 R13, RZ, RZ, R7 ;  /* 0x000000ffff0d7224 */ /* 0x001fc400078e0007 */
[----:B---3--:R-:W-:Y:S02]  /*29720*/  IMAD.MOV.U32 R12, RZ, RZ, R6 ;  /* 0x000000ffff0c7224 */ /* 0x008fe400078e0006 */
[----:B------:R-:W4:Y:S04]  /*29730*/  LDL.LU R6, [R1+0xf64] ;  /* 0x000f640001067983 */ /* 0x000f280000300800 */
[----:B------:R-:W4:Y:S01]  /*29740*/  LDL.LU R7, [R1+0xf60] ;  /* 0x000f600001077983 */ /* 0x000f220000300800 */
[C---:B--2---:R-:W-:Y:S01]  /*29750*/  HMMA.16816.F32.BF16 R20, R8.reuse, R20, R16 ;  /* 0x000000140814723c */ /* 0x044fe20000041810 */
[----:B------:R-:W-:Y:S02]  /*29760*/  IMAD.MOV.U32 R14, RZ, RZ, R0 ;  /* 0x000000ffff0e7224 */ /* 0x000fe400078e0000 */
[----:B------:R-:W-:Y:S01]  /*29770*/  IMAD.MOV.U32 R15, RZ, RZ, R2 ;  /* 0x000000ffff0f7224 */ /* 0x000fe200078e0002 */
[----:B------:R-:W2:Y:S04]  /*29780*/  LDL.LU R0, [R1+0xf5c] ;  /* 0x000f5c0001007983 */ /* 0x000ea80000300800 */
[----:B------:R-:W3:Y:S04]  /*29790*/  LDL.LU R2, [R1+0xf58] ;  /* 0x000f580001027983 */ /* 0x000ee80000300800 */
[----:B------:R-:W-:Y:S04]  /*297a0*/  STL.64 [R1+0xf20], R14 ;  /* 0x000f200e01007387 */ /* 0x000fe80000100a00 */
[----:B------:R0:W-:Y:S04]  /*297b0*/  STL.64 [R1+0xf18], R12 ;  /* 0x000f180c01007387 */ /* 0x0001e80000100a00 */
[----:B0-----:R-:W2:Y:S04]  /*297c0*/  LDL.LU R12, [R1+0xb0] ;  /* 0x0000b000010c7983 */ /* 0x001ea80000300800 */
[----:B------:R-:W2:Y:S01]  /*297d0*/  LDL.LU.64 R26, [R1+0xf50] ;  /* 0x000f5000011a7983 */ /* 0x000ea20000300a00 */
[----:B----4-:R-:W-:Y:S03]  /*297e0*/  HMMA.16816.F32.BF16 R4, R8, R24, R4 ;  /* 0x000000180804723c */ /* 0x010fe60000041804 */
[----:B------:R-:W4:-:S15]  /*297f0*/  LDL.LU.64 R24, [R1+0xf48] ;  /* 0x000f480001187983 */ /* 0x000f1e0000300a00 */
[----:B------:R-:W-:Y:S01]  /*29800*/  NOP ;  /* 0x0000000000007918 */ /* 0x000fe20000000000 */
[----:B------:R-:W-:Y:S04]  /*29810*/  STL.64 [R1+0xeb8], R6 ;  /* 0x000eb80601007387 */ /* 0x000fe80000100a00 */
[----:B------:R-:W-:Y:S04]  /*29820*/  STL.64 [R1+0xeb0], R4 ;  /* 0x000eb00401007387 */ /* 0x000fe80000100a00 */
[----:B------:R-:W4:Y:S04]  /*29830*/  LDL.LU.64 R18, [R1+0xf40] ;  /* 0x000f400001127983 */ /* 0x000f280000300a00 */
[----:B------:R-:W4:Y:S04]  /*29840*/  LDL.LU.64 R16, [R1+0xf38] ;  /* 0x000f380001107983 */ /* 0x000f280000300a00 */
[----:B------:R0:W-:Y:S04]  /*29850*/  STL.64 [R1+0xef8], R22 ;  /* 0x000ef81601007387 */ /* 0x0001e80000100a00 */
[----:B------:R-:W-:Y:S04]  /*29860*/  STL.64 [R1+0xef0], R20 ;  /* 0x000ef01401007387 */ /* 0x000fe80000100a00 */
[----:B0-----:R-:W2:Y:S01]  /*29870*/  LDL.LU.64 R22, [R1+0x48] ;  /* 0x0000480001167983 */ /* 0x001ea20000300a00 */
[----:B----4-:R-:W-:Y:S03]  /*29880*/  HMMA.16816.F32.BF16 R8, R8, R24, R16 ;  /* 0x000000180808723c */ /* 0x010fe60000041810 */
[----:B--2---:R0:W-:Y:S04]  /*29890*/  STL.64 [R1+0xf10], R22 ;  /* 0x000f101601007387 */ /* 0x0041e80000100a00 */
[----:B0-----:R-:W2:Y:S04]  /*298a0*/  LDL.LU.64 R22, [R1+0x58] ;  /* 0x0000580001167983 */ /* 0x001ea80000300a00 */
[----:B------:R-:W4:Y:S04]  /*298b0*/  LDL.LU.64 R18, [R1+0xf30] ;  /* 0x000f300001127983 */ /* 0x000f280000300a00 */
[----:B------:R-:W4:Y:S01]  /*298c0*/  LDL.LU.64 R16, [R1+0xf28] ;  /* 0x000f280001107983 */ /* 0x000f220000300a00 */
[----:B------:R-:W-:-:S02]  /*298d0*/  IMAD.MOV.U32 R13, RZ, RZ, R29 ;  /* 0x000000ffff0d7224 */ /* 0x000fc400078e001d */
[----:B------:R-:W-:Y:S02]  /*298e0*/  IMAD.MOV.U32 R14, RZ, RZ, R28 ;  /* 0x000000ffff0e7224 */ /* 0x000fe400078e001c */
[----:B------:R-:W-:Y:S02]  /*298f0*/  IMAD.MOV.U32 R15, RZ, RZ, R3 ;  /* 0x000000ffff0f7224 */ /* 0x000fe400078e0003 */
[----:B---3--:R-:W-:Y:S02]  /*29900*/  IMAD.MOV.U32 R6, RZ, RZ, R2 ;  /* 0x000000ffff067224 */ /* 0x008fe400078e0002 */
[----:B------:R-:W-:Y:S01]  /*29910*/  IMAD.MOV.U32 R7, RZ, RZ, R0 ;  /* 0x000000ffff077224 */ /* 0x000fe200078e0000 */
[----:B------:R-:W-:Y:S06]  /*29920*/  STL [R1+0xea8], R11 ;  /* 0x000ea80b01007387 */ /* 0x000fec0000100800 */
[----:B----4-:R-:W-:-:S15]  /*29930*/  HMMA.16816.F32.BF16 R12, R16, R6, R12 ;  /* 0x00000006100c723c */ /* 0x010fde000004180c */
[----:B------:R-:W-:-:S04]  /*29940*/  NOP ;  /* 0x0000000000007918 */ /* 0x000fc80000000000 */
[----:B------:R-:W-:Y:S04]  /*29950*/  STL.64 [R1+0x210], R12 ;  /* 0x0002100c01007387 */ /* 0x000fe80000100a00 */
[----:B------:R0:W-:Y:S01]  /*29960*/  STL.64 [R1+0x218], R14 ;  /* 0x0002180e01007387 */ /* 0x0001e20000100a00 */
[----:B------:R-:W-:-:S03]  /*29970*/  IMAD.MOV.U32 R0, RZ, RZ, R12 ;  /* 0x000000ffff007224 */ /* 0x000fc600078e000c */
[----:B0-----:R-:W3:Y:S04]  /*29980*/  LDL.LU.64 R14, [R1+0xf20] ;  /* 0x000f2000010e7983 */ /* 0x001ee80000300a00 */
[----:B------:R-:W3:Y:S04]  /*29990*/  LDL.LU.64 R12, [R1+0xf18] ;  /* 0x000f1800010c7983 */ /* 0x000ee80000300a00 */
[----:B------:R-:W-:Y:S01]  /*299a0*/  STL [R1+0xdbc], R0 ;  /* 0x000dbc0001007387 */ /* 0x000fe20000100800 */
[----:B--2---:R-:W-:Y:S02]  /*299b0*/  IMAD.MOV.U32 R11, RZ, RZ, R22 ;  /* 0x000000ffff0b7224 */ /* 0x004fe400078e0016 */
[----:B------:R-:W-:Y:S01]  /*299c0*/  IMAD.MOV.U32 R3, RZ, RZ, R23 ;  /* 0x000000ffff037224 */ /* 0x000fe200078e0017 */
[----:B---3--:R-:W-:Y:S01]  /*299d0*/  HMMA.16816.F32.BF16 R12, R16, R22, R12 ;  /* 0x00000016100c723c */ /* 0x008fe2000004180c */
[----:B------:R-:W2:-:S15]  /*299e0*/  LDL.LU.64 R22, [R1+0xf10] ;  /* 0x000f100001167983 */ /* 0x000e9e0000300a00 */
[----:B------:R-:W-:-:S03]  /*299f0*/  NOP ;  /* 0x0000000000007918 */ /* 0x000fc60000000000 */
        /* <DEDUP_REMOVED lines=9> */
[----:B------:R-:W2:Y:S04]  /*29a90*/  LDL.LU.64 R22, [R1+0xef8] ;  /* 0x000ef80001167983 */ /* 0x000ea80000300a00 */
[----:B------:R-:W2:-:S14]  /*29aa0*/  LDL.LU.64 R20, [R1+0xef0] ;  /* 0x000ef00001147983 */ /* 0x000e9c0000300a00 */
[----:B------:R-:W-:Y:S04]  /*29ab0*/  STL.64 [R1+0x1f0], R12 ;  /* 0x0001f00c01007387 */ /* 0x000fe80000100a00 */
[----:B------:R0:W-:Y:S01]  /*29ac0*/  STL.64 [R1+0x1f8], R14 ;  /* 0x0001f80e01007387 */ /* 0x0001e20000100a00 */
[----:B------:R-:W-:-:S03]  /*29ad0*/  IMAD.MOV.U32 R29, RZ, RZ, R12 ;  /* 0x000000ffff1d7224 */ /* 0x000fc600078e000c */
[----:B0-----:R-:W3:Y:S04]  /*29ae0*/  LDL.LU.64 R14, [R1+0xee8] ;  /* 0x000ee800010e7983 */ /* 0x001ee80000300a00 */
[----:B------:R-:W3:Y:S04]  /*29af0*/  LDL.LU.64 R12, [R1+0xee0] ;  /* 0x000ee000010c7983 */ /* 0x000ee80000300a00 */
[----:B------:R-:W-:Y:S01]  /*29b00*/  STL [R1+0xdc4], R29 ;  /* 0x000dc41d01007387 */ /* 0x000fe20000100800 */
[----:B------:R-:W-:Y:S02]  /*29b10*/  IMAD.MOV.U32 R28, RZ, RZ, R26 ;  /* 0x000000ffff1c7224 */ /* 0x000fe400078e001a */
[----:B------:R-:W-:Y:S01]  /*29b20*/  IMAD.MOV.U32 R0, RZ, RZ, R27 ;  /* 0x000000ffff007224 */ /* 0x000fe200078e001b */
[----:B---3--:R-:W-:Y:S01]  /*29b30*/  HMMA.16816.F32.BF16 R16, R16, R26, R12 ;  /* 0x0000001a1010723c */ /* 0x008fe2000004180c */
[----:B------:R-:W3:Y:S04]  /*29b40*/  LDL.LU.64 R14, [R1+0xed8] ;  /* 0x000ed800010e7983 */ /* 0x000ee80000300a00 */
[----:B------:R-:W3:Y:S04]  /*29b50*/  LDL.LU.64 R12, [R1+0xed0] ;  /* 0x000ed000010c7983 */ /* 0x000ee80000300a00 */
[----:B------:R-:W3:Y:S04]  /*29b60*/  LDL.LU.64 R26, [R1+0xec8] ;  /* 0x000ec800011a7983 */ /* 0x000ee80000300a00 */
[----:B------:R-:W3:Y:S06]  /*29b70*/  LDL.LU.64 R24, [R1+0xec0] ;  /* 0x000ec00001187983 */ /* 0x000eec0000300a00 */
[----:B------:R-:W-:Y:S04]  /*29b80*/  STL.64 [R1+0x1d0], R16 ;  /* 0x0001d01001007387 */ /* 0x000fe80000100a00 */
[----:B------:R0:W-:Y:S04]  /*29b90*/  STL.64 [R1+0x1d8], R18 ;  /* 0x0001d81201007387 */ /* 0x0001e80000100a00 */
[----:B------:R-:W-:Y:S01]  /*29ba0*/  STL [R1+0xdc8], R16 ;  /* 0x000dc81001007387 */ /* 0x000fe20000100800 */
[----:B0-----:R-:W-:Y:S01]  /*29bb0*/  IMAD.MOV.U32 R18, RZ, RZ, R4 ;  /* 0x000000ffff127224 */ /* 0x001fe200078e0004 */
[----:B---3--:R-:W-:Y:S02]  /*29bc0*/  HMMA.16816.F32.BF16 R12, R24, R6, R12 ;  /* 0x00000006180c723c */ /* 0x008fe4000004180c */
[----:B------:R-:W3:Y:S04]  /*29bd0*/  LDL.LU.64 R6, [R1+0xeb8] ;  /* 0x000eb80001067983 */ /* 0x000ee80000300a00 */
[----:B------:R-:W3:Y:S01]  /*29be0*/  LDL.LU.64 R4, [R1+0xeb0] ;  /* 0x000eb00001047983 */ /* 0x000ee20000300a00 */
[----:B------:R-:W-:-:S12]  /*29bf0*/  IMAD.MOV.U32 R19, RZ, RZ, R2 ;  /* 0x000000ffff137224 */ /* 0x000fd800078e0002 */
[----:B------:R-:W-:Y:S01]  /*29c00*/  STL.64 [R1+0x1c0], R12 ;  /* 0x0001c00c01007387 */ /* 0x000fe20000100a00 */
[----:B------:R-:W-:-:S03]  /*29c10*/  IMAD.MOV.U32 R2, RZ, RZ, R15 ;  /* 0x000000ffff027224 */ /* 0x000fc600078e000f */
[----:B------:R0:W-:Y:S02]  /*29c20*/  STL.64 [R1+0x1c8], R14 ;  /* 0x0001c80e01007387 */ /* 0x0001e40000100a00 */
[----:B0-----:R-:W-:Y:S02]  /*29c30*/  IMAD.MOV.U32 R14, RZ, RZ, R11 ;  /* 0x000000ffff0e7224 */ /* 0x001fe400078e000b */
[----:B------:R-:W-:Y:S01]  /*29c40*/  IMAD.MOV.U32 R15, RZ, RZ, R3 ;  /* 0x000000ffff0f7224 */ /* 0x000fe200078e0003 */
[----:B--2---:R-:W-:Y:S01]  /*29c50*/  HMMA.16816.F32.BF16 R16, R24, R18, R20 ;  /* 0x000000121810723c */ /* 0x004fe20000041814 */
[----:B------:R-:W-:Y:S04]  /*29c60*/  STL [R1+0xdd0], R12 ;  /* 0x000dd00c01007387 */ /* 0x000fe80000100800 */
[----:B------:R-:W2:Y:S04]  /*29c70*/  LDL.LU R11, [R1+0xea8] ;  /* 0x000ea800010b7983 */ /* 0x000ea80000300800 */
[----:B------:R-:W-:Y:S10]  /*29c80*/  STL [R1+0xdcc], R2 ;  /* 0x000dcc0201007387 */ /* 0x000ff40000100800 */
[----:B------:R-:W-:-:S02]  /*29c90*/  IMAD.MOV.U32 R21, RZ, RZ, R17 ;  /* 0x000000ffff157224 */ /* 0x000fc400078e0011 */
[----:B------:R-:W-:Y:S01]  /*29ca0*/  IMAD.MOV.U32 R3, RZ, RZ, R19 ;  /* 0x000000ffff037224 */ /* 0x000fe200078e0013 */
[----:B---3--:R-:W-:Y:S01]  /*29cb0*/  HMMA.16816.F32.BF16 R4, R24, R14, R4 ;  /* 0x0000000e1804723c */ /* 0x008fe20000041804 */
[----:B------:R-:W-:-:S15]  /*29cc0*/  IMAD.MOV.U32 R15, RZ, RZ, R16 ;  /* 0x000000ffff0f7224 */ /* 0x000fde00078e0010 */
[----:B------:R-:W-:-:S03]  /*29cd0*/  NOP ;  /* 0x0000000000007918 */ /* 0x000fc60000000000 */
[----:B------:R-:W-:Y:S01]  /*29ce0*/  IMAD.MOV.U32 R14, RZ, RZ, R4 ;  /* 0x000000ffff0e7224 */ /* 0x000fe200078e0004 */
[----:B------:R-:W-:Y:S04]  /*29cf0*/  STL.64 [R1+0x230], R4 ;  /* 0x0002300401007387 */ /* 0x000fe80000100a00 */
[----:B------:R-:W-:Y:S04]  /*29d00*/  STL.64 [R1+0x238], R6 ;  /* 0x0002380601007387 */ /* 0x000fe80000100a00 */
[----:B------:R0:W-:Y:S04]  /*29d10*/  STL [R1+0xdd4], R14 ;  /* 0x000dd40e01007387 */ /* 0x0001e80000100800 */
[----:B------:R1:W-:Y:S04]  /*29d20*/  STL.64 [R1+0x220], R16 ;  /* 0x0002201001007387 */ /* 0x0003e80000100a00 */
[----:B------:R3:W-:Y:S04]  /*29d30*/  STL.64 [R1+0x228], R18 ;  /* 0x0002281201007387 */ /* 0x0007e80000100a00 */
[----:B------:R-:W4:Y:S04]  /*29d40*/  LDL.LU R22, [R1+0xafc] ;  /* 0x000afc0001167983 */ /* 0x000f280000300800 */
[----:B------:R-:W2:Y:S04]  /*29d50*/  LDL.LU R23, [R1+0xaf8] ;  /* 0x000af80001177983 */ /* 0x000ea80000300800 */
[----:B0-----:R-:W2:Y:S04]  /*29d60*/  LDL.LU R14, [R1+0xa94] ;  /* 0x000a9400010e7983 */ /* 0x001ea80000300800 */
[----:B------:R-:W2:Y:S04]  /*29d70*/  LDL.LU R6, [R1+0xaf4] ;  /* 0x000af40001067983 */ /* 0x000ea80000300800 */
[----:B------:R-:W2:Y:S04]  /*29d80*/  LDL.LU R7, [R1+0xaa0] ;  /* 0x000aa00001077983 */ /* 0x000ea80000300800 */
[----:B------:R-:W2:Y:S04]  /*29d90*/  LDL.LU R2, [R1+0xae0] ;  /* 0x000ae00001027983 */ /* 0x000ea80000300800 */
[----:B------:R-:W2:Y:S04]  /*29da0*/  LDL.LU R12, [R1+0xa9c] ;  /* 0x000a9c00010c7983 */ /* 0x000ea80000300800 */
[----:B------:R-:W2:Y:S04]  /*29db0*/  LDL.LU R13, [R1+0xad8] ;  /* 0x000ad800010d7983 */ /* 0x000ea80000300800 */
[----:B-1----:R-:W2:Y:S01]  /*29dc0*/  LDL.LU R16, [R1+0xa98] ;  /* 0x000a980001107983 */ /* 0x002ea20000300800 */
[----:B------:R-:W-:-:S03]  /*29dd0*/  IMAD.MOV.U32 R5, RZ, RZ, R18 ;  /* 0x000000ffff057224 */ /* 0x000fc600078e0012 */
[----:B------:R-:W2:Y:S04]  /*29de0*/  LDL.LU R17, [R1+0xad0] ;  /* 0x000ad00001117983 */ /* 0x000ea80000300800 */
[----:B---3--:R-:W3:Y:S04]  /*29df0*/  LDL.LU R18, [R1+0xaec] ;  /* 0x000aec0001127983 */ /* 0x008ee80000300800 */
[----:B------:R-:W3:Y:S04]  /*29e00*/  LDL.LU R19, [R1+0xac8] ;  /* 0x000ac80001137983 */ /* 0x000ee80000300800 */
[----:B---3--:R0:W-:Y:S02]  /*29e10*/  STL.64 [R1+0xea0], R18 ;  /* 0x000ea01201007387 */ /* 0x0081e40000100a00 */
[----:B0-----:R-:W-:-:S02]  /*29e20*/  IMAD.MOV.U32 R18, RZ, RZ, R28 ;  /* 0x000000ffff127224 */ /* 0x001fc400078e001c */
[----:B------:R-:W-:Y:S01]  /*29e30*/  IMAD.MOV.U32 R19, RZ, RZ, R0 ;  /* 0x000000ffff137224 */ /* 0x000fe200078e0000 */
[----:B--2---:R-:W-:Y:S04]  /*29e40*/  STL.64 [R1+0xe98], R16 ;  /* 0x000e981001007387 */ /* 0x004fe80000100a00 */
[----:B------:R-:W2:Y:S04]  /*29e50*/  LDL.LU R29, [R1+0xae8] ;  /* 0x000ae800011d7983 */ /* 0x000ea80000300800 */
[----:B------:R-:W3:Y:S04]  /*29e60*/  LDL.LU R28, [R1+0xac0] ;  /* 0x000ac000011c7983 */ /* 0x000ee80000300800 */
[----:B------:R-:W2:Y:S01]  /*29e70*/  LDL.LU R0, [R1+0xae4] ;  /* 0x000ae40001007983 */ /* 0x000ea20000300800 */
[----:B------:R-:W-:Y:S03]  /*29e80*/  HMMA.16816.F32.BF16 R24, R24, R18, R8 ;  /* 0x000000121818723c */ /* 0x000fe60000041808 */
[----:B------:R0:W-:Y:S04]  /*29e90*/  STL [R1+0xde4], R15 ;  /* 0x000de40f01007387 */ /* 0x0001e80000100800 */
[----:B0-----:R-:W2:Y:S04]  /*29ea0*/  LDL.LU R15, [R1+0xb00] ;  /* 0x000b0000010f7983 */ /* 0x001ea80000300800 */
[----:B------:R0:W-:Y:S04]  /*29eb0*/  STL [R1+0xde0], R21 ;  /* 0x000de01501007387 */ /* 0x0001e80000100800 */
[----:B0-----:R-:W3:Y:S04]  /*29ec0*/  LDL.LU R21, [R1+0xaa8] ;  /* 0x000aa80001157983 */ /* 0x001ee80000300800 */
[----:B------:R0:W-:Y:S04]  /*29ed0*/  STL [R1+0xddc], R5 ;  /* 0x000ddc0501007387 */ /* 0x0001e80000100800 */
[----:B0-----:R-:W3:Y:S04]  /*29ee0*/  LDL.LU R5, [R1+0xaac] ;  /* 0x000aac0001057983 */ /* 0x001ee80000300800 */
[----:B------:R0:W-:Y:S04]  /*29ef0*/  STL [R1+0xdd8], R3 ;  /* 0x000dd80301007387 */ /* 0x0001e80000100800 */
[----:B0-----:R-:W3:Y:S04]  /*29f00*/  LDL.LU R3, [R1+0xab0] ;  /* 0x000ab00001037983 */ /* 0x001ee80000300800 */
[----:B------:R-:W3:Y:S04]  /*29f10*/  LDL.LU.64 R18, [R1+0xea0] ;  /* 0x000ea00001127983 */ /* 0x000ee80000300a00 */
[----:B------:R-:W3:Y:S04]  /*29f20*/  LDL.LU.64 R16, [R1+0xe98] ;  /* 0x000e980001107983 */ /* 0x000ee80000300a00 */
[----:B------:R-:W-:Y:S04]  /*29f30*/  STL.64 [R1+0x1e0], R24 ;  /* 0x0001e01801007387 */ /* 0x000fe80000100a00 */
[----:B------:R-:W-:Y:S04]  /*29f40*/  STL.64 [R1+0x1e8], R26 ;  /* 0x0001e81a01007387 */ /* 0x000fe80000100a00 */
[----:B------:R-:W3:Y:S01]  /*29f50*/  LDL.LU R11, [R1+0xaa4] ;  /* 0x000aa400010b7983 */ /* 0x000ee20000300800 */
[----:B------:R-:W-:-:S02]  /*29f60*/  IMAD.MOV.U32 R20, RZ, RZ, R24 ;  /* 0x000000ffff147224 */ /* 0x000fc400078e0018 */
[----:B------:R-:W-:Y:S02]  /*29f70*/  IMAD.MOV.U32 R10, RZ, RZ, R25 ;  /* 0x000000ffff0a7224 */ /* 0x000fe400078e0019 */
[----:B------:R-:W-:Y:S01]  /*29f80*/  IMAD.MOV.U32 R4, RZ, RZ, R27 ;  /* 0x000000ffff047224 */ /* 0x000fe200078e001b */
[----:B------:R-:W-:Y:S04]  /*29f90*/  STL [R1+0xdf0], R20 ;  /* 0x000df01401007387 */ /* 0x000fe80000100800 */
[----:B------:R-:W-:Y:S04]  /*29fa0*/  STL [R1+0xdec], R10 ;  /* 0x000dec0a01007387 */ /* 0x000fe80000100800 */
[----:B------:R0:W-:Y:S01]  /*29fb0*/  STL [R1+0xde8], R4 ;  /* 0x000de80401007387 */ /* 0x0001e20000100800 */
[----:B----4-:R-:W-:-:S02]  /*29fc0*/  IADD3 R22, P2, PT, R22, UR14, RZ ;  /* 0x0000000e16167c10 */ /* 0x010fc4000ff5e0ff */
[----:B------:R-:W-:Y:S02]  /*29fd0*/  IADD3 R23, P3, PT, R23, UR14, RZ ;  /* 0x0000000e17177c10 */ /* 0x000fe4000ff7e0ff */
[----:B--2---:R-:W-:Y:S02]  /*29fe0*/  IADD3 R15, P1, PT, R15, UR14, RZ ;  /* 0x0000000e0f0f7c10 */ /* 0x004fe4000ff3e0ff */
[----:B---3--:R-:W-:Y:S02]  /*29ff0*/  IADD3 R21, P0, PT, R21, UR14, RZ ;  /* 0x0000000e15157c10 */ /* 0x008fe4000ff1e0ff */
[----:B------:R-:W-:Y:S02]  /*2a000*/  IADD3 R5, P6, PT, R5, UR14, RZ ;  /* 0x0000000e05057c10 */ /* 0x000fe4000ffde0ff */
[----:B------:R-:W-:Y:S02]  /*2a010*/  IADD3 R3, P5, PT, R3, UR14, RZ ;  /* 0x0000000e03037c10 */ /* 0x000fe4000ffbe0ff */
[----:B------:R-:W-:-:S02]  /*2a020*/  IADD3 R11, P4, PT, R11, UR14, RZ ;  /* 0x0000000e0b0b7c10 */ /* 0x000fc4000ff9e0ff */
[----:B------:R-:W-:-:S03]  /*2a030*/  IADD3.X R7, PT, PT, R7, UR8, RZ, P5, !PT ;  /* 0x0000000807077c10 */ /* 0x000fc6000affe4ff */
[----:B------:R-:W-:Y:S04]  /*2a040*/  STL [R1+0xaa4], R11 ;  /* 0x000aa40b01007387 */ /* 0x000fe80000100800 */
[----:B------:R-:W-:Y:S04]  /*2a050*/  STL [R1+0xab0], R3 ;  /* 0x000ab00301007387 */ /* 0x000fe80000100800 */
[----:B------:R-:W-:Y:S01]  /*2a060*/  STL [R1+0xaac], R5 ;  /* 0x000aac0501007387 */ /* 0x000fe20000100800 */
[----:B------:R-:W-:-:S03]  /*2a070*/  IADD3.X R14, PT, PT, R14, UR8, RZ, P4, !PT ;  /* 0x000000080e0e7c10 */ /* 0x000fc6000a7fe4ff */
[----:B------:R-:W-:Y:S01]  /*2a080*/  STL [R1+0xaa8], R21 ;  /* 0x000aa81501007387 */ /* 0x000fe20000100800 */
[----:B------:R-:W-:-:S03]  /*2a090*/  IADD3 R6, P4, PT, R6, UR14, RZ ;  /* 0x0000000e06067c10 */ /* 0x000fc6000ff9e0ff */
[----:B------:R-:W-:Y:S04]  /*2a0a0*/  STL [R1+0xb00], R15 ;  /* 0x000b000f01007387 */ /* 0x000fe80000100800 */
[----:B------:R-:W-:Y:S01]  /*2a0b0*/  STL [R1+0xafc], R22 ;  /* 0x000afc1601007387 */ /* 0x000fe20000100800 */
[----:B------:R-:W-:-:S03]  /*2a0c0*/  IADD3 R2, P5, PT, R2, UR14, RZ ;  /* 0x0000000e02027c10 */ /* 0x000fc6000ffbe0ff */
[----:B------:R-:W-:Y:S01]  /*2a0d0*/  STL [R1+0xaf8], R23 ;  /* 0x000af81701007387 */ /* 0x000fe20000100800 */
[----:B------:R-:W-:-:S03]  /*2a0e0*/  IADD3.X R12, PT, PT, R12, UR8, RZ, P6, !PT ;  /* 0x000000080c0c7c10 */ /* 0x000fc6000b7fe4ff */
        /* <DEDUP_REMOVED lines=10> */
[----:B------:R-:W-:Y:S04]  /*2a190*/  STL [R1+0xad8], R13 ;  /* 0x000ad80d01007387 */ /* 0x000fe80000100800 */
[----:B------:R-:W-:Y:S04]  /*2a1a0*/  STL [R1+0xa98], R16 ;  /* 0x000a981001007387 */ /* 0x000fe80000100800 */
[----:B------:R-:W-:Y:S04]  /*2a1b0*/  STL [R1+0xad0], R17 ;  /* 0x000ad01101007387 */ /* 0x000fe80000100800 */
[----:B------:R-:W-:Y:S04]  /*2a1c0*/  STL [R1+0xaec], R18 ;  /* 0x000aec1201007387 */ /* 0x000fe80000100800 */
[----:B------:R-:W-:Y:S04]  /*2a1d0*/  STL [R1+0xac8], R19 ;  /* 0x000ac81301007387 */ /* 0x000fe80000100800 */
[----:B0-----:R-:W2:Y:S01]  /*2a1e0*/  LDL.LU R4, [R1+0xb10] ;  /* 0x000b100001047983 */ /* 0x001ea20000300800 */
[----:B------:R-:W-:-:S02]  /*2a1f0*/  IADD3.X R29, PT, PT, R29, UR8, RZ, P2, !PT ;  /* 0x000000081d1d7c10 */ /* 0x000fc400097fe4ff */
[----:B------:R-:W-:-:S03]  /*2a200*/  IADD3 R28, P2, PT, R28, UR14, RZ ;  /* 0x0000000e1c1c7c10 */ /* 0x000fc6000ff5e0ff */
[----:B------:R-:W-:Y:S04]  /*2a210*/  STL [R1+0xae8], R29 ;  /* 0x000ae81d01007387 */ /* 0x000fe80000100800 */
[----:B--2---:R0:W-:Y:S04]  /*2a220*/  STL [R1+0xe8c], R4 ;  /* 0x000e8c0401007387 */ /* 0x0041e80000100800 */
[----:B------:R-:W-:Y:S04]  /*2a230*/  STL [R1+0xac0], R28 ;  /* 0x000ac01c01007387 */ /* 0x000fe80000100800 */
[----:B0-----:R-:W2:Y:S01]  /*2a240*/  LDL.LU R4, [R1+0xaf0] ;  /* 0x000af00001047983 */ /* 0x001ea20000300800 */
[----:B------:R-:W-:-:S05]  /*2a250*/  IADD3.X R0, PT, PT, R0, UR8, RZ, P3, !PT ;  /* 0x0000000800007c10 */ /* 0x000fca0009ffe4ff */
[----:B------:R-:W-:Y:S04]  /*2a260*/  STL [R1+0xae4], R0 ;  /* 0x000ae40001007387 */ /* 0x000fe80000100800 */
[----:B--2---:R0:W-:Y:S04]  /*2a270*/  STL [R1+0xe90], R4 ;  /* 0x000e900401007387 */ /* 0x0041e80000100800 */
[----:B0-----:R-:W2:Y:S04]  /*2a280*/  LDL.LU R4, [R1+0xb14] ;  /* 0x000b140001047983 */ /* 0x001ea80000300800 */
[----:B------:R-:W3:Y:S04]  /*2a290*/  LDL.LU R10, [R1+0xadc] ;  /* 0x000adc00010a7983 */ /* 0x000ee80000300800 */
        /* <DEDUP_REMOVED lines=27> */
[----:B--2---:R-:W-:-:S05]  /*2a450*/  IADD3 R4, P3, PT, R4, UR14, RZ ;  /* 0x0000000e04047c10 */ /* 0x004fca000ff7e0ff */
[----:B------:R0:W-:Y:S04]  /*2a460*/  STL [R1+0xb14], R4 ;  /* 0x000b140401007387 */ /* 0x0001e80000100800 */
[----:B0-----:R-:W2:Y:S02]  /*2a470*/  LDL.LU R4, [R1+0xe90] ;  /* 0x000e900001047983 */ /* 0x001ea40000300800 */
[----:B--2---:R-:W-:-:S05]  /*2a480*/  IADD3.X R4, PT, PT, R4, UR8, RZ, P4, !PT ;  /* 0x0000000804047c10 */ /* 0x004fca000a7fe4ff */
[----:B------:R0:W-:Y:S04]  /*2a490*/  STL [R1+0xaf0], R4 ;  /* 0x000af00401007387 */ /* 0x0001e80000100800 */
[----:B0-----:R-:W2:Y:S01]  /*2a4a0*/  LDL.LU R4, [R1+0xe8c] ;  /* 0x000e8c0001047983 */ /* 0x001ea20000300800 */
[----:B---3--:R-:W-:Y:S02]  /*2a4b0*/  IADD3.X R10, PT, PT, R10, UR8, RZ, P5, !PT ;  /* 0x000000080a0a7c10 */ /* 0x008fe4000affe4ff */
[----:B----4-:R-:W-:Y:S02]  /*2a4c0*/  IADD3 R20, P5, PT, R20, UR14, RZ ;  /* 0x0000000e14147c10 */ /* 0x010fe4000ffbe0ff */
[----:B------:R-:W-:Y:S02]  /*2a4d0*/  IADD3.X R24, PT, PT, R24, UR8, RZ, P6, !PT ;  /* 0x0000000818187c10 */ /* 0x000fe4000b7fe4ff */
[----:B------:R-:W-:-:S02]  /*2a4e0*/  IADD3 R25, P6, PT, R25, UR14, RZ ;  /* 0x0000000e19197c10 */ /* 0x000fc4000ffde0ff */
[----:B------:R-:W-:Y:S02]  /*2a4f0*/  IADD3.X R26, PT, PT, R26, UR8, RZ, P0, !PT ;  /* 0x000000081a1a7c10 */ /* 0x000fe400087fe4ff */
[----:B------:R-:W-:Y:S02]  /*2a500*/  IADD3 R27, P0, PT, R27, UR14, RZ ;  /* 0x0000000e1b1b7c10 */ /* 0x000fe4000ff1e0ff */
[----:B------:R-:W-:Y:S02]  /*2a510*/  IADD3.X R8, PT, PT, R8, UR8, RZ, P1, !PT ;  /* 0x0000000808087c10 */ /* 0x000fe40008ffe4ff */
[----:B------:R-:W-:Y:S02]  /*2a520*/  IADD3 R9, P1, PT, R9, UR14, RZ ;  /* 0x0000000e09097c10 */ /* 0x000fe4000ff3e0ff */
        /* <DEDUP_REMOVED lines=15> */
[----:B--2---:R-:W-:-:S05]  /*2a620*/  IADD3 R4, P4, PT, R4, UR14, RZ ;  /* 0x0000000e04047c10 */ /* 0x004fca000ff9e0ff */
        /* <DEDUP_REMOVED lines=28> */
[----:B0-----:R-:W2:Y:S01]  /*2a7f0*/  LDL.LU R4, [R1+0xb48] ;  /* 0x000b480001047983 */ /* 0x001ea20000300800 */
[----:B------:R-:W-:-:S02]  /*2a800*/  IADD3 R29, P3, PT, R29, UR14, RZ ;  /* 0x0000000e1d1d7c10 */ /* 0x000fc4000ff7e0ff */
[----:B------:R-:W-:-:S03]  /*2a810*/  IADD3.X R28, PT, PT, R28, UR8, RZ, P4, !PT ;  /* 0x000000081c1c7c10 */ /* 0x000fc6000a7fe4ff */
[----:B------:R-:W-:Y:S04]  /*2a820*/  STL [R1+0xb6c], R29 ;  /* 0x000b6c1d01007387 */ /* 0x000fe80000100800 */
[----:B--2---:R0:W-:Y:S04]  /*2a830*/  STL [R1+0xe84], R4 ;  /* 0x000e840401007387 */ /* 0x0041e80000100800 */
[----:B------:R-:W-:Y:S04]  /*2a840*/  STL [R1+0xb34], R28 ;  /* 0x000b341c01007387 */ /* 0x000fe80000100800 */
[----:B0-----:R-:W2:Y:S01]  /*2a850*/  LDL.LU R4, [R1+0xb88] ;  /* 0x000b880001047983 */ /* 0x001ea20000300800 */
[----:B------:R-:W-:-:S05]  /*2a860*/  IADD3 R0, P4, PT, R0, UR14, RZ ;  /* 0x0000000e00007c10 */ /* 0x000fca000ff9e0ff */
        /* <DEDUP_REMOVED lines=31> */
[----:B--2---:R-:W-:-:S05]  /*2aa60*/  IADD3.X R4, PT, PT, R4, UR8, RZ, P5, !PT ;  /* 0x0000000804047c10 */ /* 0x004fca000affe4ff */
[----:B------:R0:W-:Y:S04]  /*2aa70*/  STL [R1+0xb38], R4 ;  /* 0x000b380401007387 */ /* 0x0001e80000100800 */
[----:B0-----:R-:W2:Y:S02]  /*2aa80*/  LDL.LU R4, [R1+0xe88] ;  /* 0x000e880001047983 */ /* 0x001ea40000300800 */
[----:B--2---:R-:W-:-:S05]  /*2aa90*/  IADD3 R4, P5, PT, R4, UR14, RZ ;  /* 0x0000000e04047c10 */ /* 0x004fca000ffbe0ff */
[----:B------:R0:W-:Y:S04]  /*2aaa0*/  STL [R1+0xb88], R4 ;  /* 0x000b880401007387 */ /* 0x0001e80000100800 */
[----:B0-----:R-:W2:Y:S01]  /*2aab0*/  LDL.LU R4, [R1+0xe84] ;  /* 0x000e840001047983 */ /* 0x001ea20000300800 */
[----:B----4-:R-:W-:Y:S02]  /*2aac0*/  IADD3.X R20, PT, PT, R20, UR8, RZ, P0, !PT ;  /* 0x0000000814147c10 */ /* 0x010fe400087fe4ff */
[----:B---3--:R-:W-:Y:S02]  /*2aad0*/  IADD3 R24, P0, PT, R24, UR14, RZ ;  /* 0x0000000e18187c10 */ /* 0x008fe4000ff1e0ff */
        /* <DEDUP_REMOVED lines=20> */
[----:B--2---:R-:W-:Y:S02]  /*2ac20*/  IADD3.X R4, PT, PT, R4, UR8, RZ, P6, !PT ;  /* 0x0000000804047c10 */ /* 0x004fe4000b7fe4ff */
[----:B------:R-:W-:-:S03]  /*2ac30*/  IADD3 R10, P6, PT, R10, UR14, RZ ;  /* 0x0000000e0a0a7c10 */ /* 0x000fc6000ffde0ff */
        /* <DEDUP_REMOVED lines=1739> */
[----:B------:R-:W-:Y:S02]  /*318f0*/  IADD3.X R22, PT, PT, R22, UR7, RZ, P2, !PT ;  /* 0x0000000716167c10 */ /* 0x000fe400097fe4ff */
[----:B------:R-:W-:Y:S02]  /*31900*/  IADD3 R23, P1, PT, R23, UR14, RZ ;  /* 0x0000000e17177c10 */ /* 0x000fe4000ff3e0ff */
[----:B------:R-:W-:Y:S02]  /*31910*/  IADD3.X R6, PT, PT, R6, UR7, RZ, P3, !PT ;  /* 0x0000000706067c10 */ /* 0x000fe40009ffe4ff */
[----:B------:R-:W-:Y:S02]  /*31920*/  IADD3.X R7, PT, PT, R7, UR7, RZ, P4, !PT ;  /* 0x0000000707077c10 */ /* 0x000fe4000a7fe4ff */
[----:B------:R-:W-:-:S02]  /*31930*/  IADD3.X R17, PT, PT, R17, UR7, RZ, P6, !PT ;  /* 0x0000000711117c10 */ /* 0x000fc4000b7fe4ff */
[----:B------:R-:W-:Y:S02]  /*31940*/  IADD3.X R19, PT, PT, R19, UR8, RZ, P1, !PT ;  /* 0x0000000813137c10 */ /* 0x000fe40008ffe4ff */
[----:B------:R-:W-:Y:S01]  /*31950*/  IADD3.X R18, PT, PT, R18, UR7, RZ, P0, !PT ;  /* 0x0000000712127c10 */ /* 0x000fe200087fe4ff */
[----:B------:R-:W-:-:S04]  /*31960*/  UIADD3 UR4, UPT, UPT, UR4, 0x1, URZ ;  /* 0x0000000104047890 */ /* 0x000fc8000fffe0ff */
[----:B------:R-:W-:Y:S01]  /*31970*/  UISETP.NE.U32.AND UP0, UPT, UR4, UR6, UPT ;  /* 0x000000060400728c */ /* 0x000fe2000bf05070 */
[----:B--2---:R-:W-:Y:S02]  /*31980*/  IADD3.X R20, PT, PT, R20, UR7, RZ, P5, !PT ;  /* 0x0000000714147c10 */ /* 0x004fe4000affe4ff */
[----:B------:R-:W-:-:S03]  /*31990*/  IADD3 R10, P5, PT, R10, UR11, RZ ;  /* 0x0000000b0a0a7c10 */ /* 0x000fc6000ffbe0ff */
[----:B------:R0:W-:Y:S04]  /*319a0*/  STL [R1+0x314], R20 ;  /* 0x0003141401007387 */ /* 0x0001e80000100800 */
[----:B0-----:R0:W5:Y:S04]  /*319b0*/  LDL.LU R20, [R1+0xdf0] ;  /* 0x000df00001147983 */ /* 0x0011680000300800 */
[----:B------:R1:W-:Y:S04]  /*319c0*/  STL [R1+0x2e0], R10 ;  /* 0x0002e00a01007387 */ /* 0x0003e80000100800 */
[----:B-1----:R0:W5:Y:S04]  /*319d0*/  LDL.LU R10, [R1+0xdec] ;  /* 0x000dec00010a7983 */ /* 0x0021680000300800 */
        /* <DEDUP_REMOVED lines=10> */
[----:B------:R1:W-:Y:S01]  /*31a80*/  STL [R1+0x2c8], R14 ;  /* 0x0002c80e01007387 */ /* 0x0003e20000100800 */
[----:B------:R-:W-:-:S03]  /*31a90*/  IADD3.X R24, PT, PT, R24, UR7, RZ, P5, !PT ;  /* 0x0000000718187c10 */ /* 0x000fc6000affe4ff */
[----:B-1----:R0:W5:Y:S04]  /*31aa0*/  LDL.LU R14, [R1+0xdd4] ;  /* 0x000dd400010e7983 */ /* 0x0021680000300800 */
[----:B------:R1:W-:Y:S01]  /*31ab0*/  STL [R1+0x2f4], R12 ;  /* 0x0002f40c01007387 */ /* 0x0003e20000100800 */
[----:B------:R-:W-:-:S03]  /*31ac0*/  IADD3 R25, P5, PT, R25, UR11, RZ ;  /* 0x0000000b19197c10 */ /* 0x000fc6000ffbe0ff */
        /* <DEDUP_REMOVED lines=10> */
[----:B------:R1:W-:Y:S04]  /*31b70*/  STL [R1+0x2b0], R0 ;  /* 0x0002b00001007387 */ /* 0x0003e80000100800 */
[----:B-1----:R0:W5:Y:S04]  /*31b80*/  LDL.LU R0, [R1+0xdbc] ;  /* 0x000dbc0001007983 */ /* 0x0021680000300800 */
[----:B------:R0:W-:Y:S04]  /*31b90*/  STL [R1+0x2dc], R24 ;  /* 0x0002dc1801007387 */ /* 0x0001e80000100800 */
        /* <DEDUP_REMOVED lines=13> */
[----:B------:R0:W-:Y:S01]  /*31c70*/  STL [R1+0x294], R18 ;  /* 0x0002941201007387 */ /* 0x0001e20000100800 */
[----:B------:R-:W-:Y:S05]  /*31c80*/  BRA.U UP0, `(.L_x_2) ;  /* 0xfffffe1500a07547 */ /* 0x000fea000b83ffff */
[----:B-----5:R1:W-:Y:S04]  /*31c90*/  STL [R1+0xdc4], R16 ;  /* 0x000dc41001007387 */ /* 0x0203e80000100800 */
[----:B------:R2:W-:Y:S01]  /*31ca0*/  STL [R1+0xdc0], R0 ;  /* 0x000dc00001007387 */ /* 0x0005e20000100800 */
[----:B-1----:R-:W-:-:S03]  /*31cb0*/  IMAD.MOV.U32 R16, RZ, RZ, R4 ;  /* 0x000000ffff107224 */ /* 0x002fc600078e0004 */
[----:B--2---:R-:W2:Y:S04]  /*31cc0*/  LDL.LU R0, [R1+0x23c] ;  /* 0x00023c0001007983 */ /* 0x004ea80000300800 */
[----:B------:R1:W-:Y:S04]  /*31cd0*/  STL [R1+0xdbc], R28 ;  /* 0x000dbc1c01007387 */ /* 0x0003e80000100800 */
[----:B-1----:R-:W3:Y:S04]  /*31ce0*/  LDL.LU R28, [R1+0x1e8] ;  /* 0x0001e800011c7983 */ /* 0x002ee80000300800 */
        /* <DEDUP_REMOVED lines=11> */
[----:B------:R-:W4:Y:S01]  /*31da0*/  LDL.LU R23, [R1+0x1c4] ;  /* 0x0001c40001177983 */ /* 0x000f220000300800 */
[----:B------:R-:W-:-:S03]  /*31db0*/  F2FP.BF16.F32.PACK_AB R3, R16, R3 ;  /* 0x000000031003723e */ /* 0x000fc600000010ff */
[----:B------:R-:W4:Y:S04]  /*31dc0*/  LDL.LU R13, [R1+0x1d4] ;  /* 0x0001d400010d7983 */ /* 0x000f280000300800 */
[----:B------:R-:W4:Y:S04]  /*31dd0*/  LDL.LU R17, [R1+0x1f4] ;  /* 0x0001f40001117983 */ /* 0x000f280000300800 */
[----:B------:R-:W4:Y:S04]  /*31de0*/  LDL.LU R18, [R1+0x204] ;  /* 0x0002040001127983 */ /* 0x000f280000300800 */
[----:B------:R-:W4:Y:S04]  /*31df0*/  LDL.LU R19, [R1+0x214] ;  /* 0x0002140001137983 */ /* 0x000f280000300800 */
[----:B------:R-:W4:Y:S01]  /*31e00*/  LDL.LU R16, [R1+0xdc4] ;  /* 0x000dc40001107983 */ /* 0x000f220000300800 */
[----:B--2---:R-:W-:-:S03]  /*31e10*/  F2FP.BF16.F32.PACK_AB R2, R0, R2 ;  /* 0x000000020002723e */ /* 0x004fc600000010ff */
[----:B------:R-:W2:Y:S01]  /*31e20*/  LDL.LU R0, [R1+0xdc0] ;  /* 0x000dc00001007983 */ /* 0x000ea20000300800 */
[----:B---3--:R-:W-:-:S03]  /*31e30*/  F2FP.BF16.F32.PACK_AB R5, R28, R5 ;  /* 0x000000051c05723e */ /* 0x008fc600000010ff */
[----:B------:R-:W2:Y:S01]  /*31e40*/  LDL.LU R28, [R1+0xdbc] ;  /* 0x000dbc00011c7983 */ /* 0x000ea20000300800 */
[----:B------:R-:W-:Y:S02]  /*31e50*/  F2FP.BF16.F32.PACK_AB R14, R14, R12 ;  /* 0x0000000c0e0e723e */ /* 0x000fe400000010ff */
[----:B------:R-:W-:Y:S02]  /*31e60*/  F2FP.BF16.F32.PACK_AB R15, R20, R15 ;  /* 0x0000000f140f723e */ /* 0x000fe400000010ff */
[----:B----4-:R-:W-:Y:S02]  /*31e70*/  F2FP.BF16.F32.PACK_AB R4, R24, R4 ;  /* 0x000000041804723e */ /* 0x010fe400000010ff */
[----:B------:R-:W-:Y:S02]  /*31e80*/  F2FP.BF16.F32.PACK_AB R7, R25, R7 ;  /* 0x000000071907723e */ /* 0x000fe400000010ff */
[----:B------:R-:W-:Y:S02]  /*31e90*/  F2FP.BF16.F32.PACK_AB R6, R26, R6 ;  /* 0x000000061a06723e */ /* 0x000fe400000010ff */
[----:B------:R-:W-:-:S02]  /*31ea0*/  F2FP.BF16.F32.PACK_AB R9, R27, R9 ;  /* 0x000000091b09723e */ /* 0x000fc400000010ff */
[----:B------:R-:W-:Y:S02]  /*31eb0*/  F2FP.BF16.F32.PACK_AB R8, R8, R11 ;  /* 0x0000000b0808723e */ /* 0x000fe400000010ff */
[----:B------:R-:W-:Y:S02]  /*31ec0*/  F2FP.BF16.F32.PACK_AB R11, R10, R21 ;  /* 0x000000150a0b723e */ /* 0x000fe400000010ff */
[----:B------:R-:W-:Y:S02]  /*31ed0*/  F2FP.BF16.F32.PACK_AB R10, R22, R23 ;  /* 0x00000017160a723e */ /* 0x000fe400000010ff */
[----:B------:R-:W-:Y:S02]  /*31ee0*/  F2FP.BF16.F32.PACK_AB R13, R13, R17 ;  /* 0x000000110d0d723e */ /* 0x000fe400000010ff */
[----:B------:R-:W-:Y:S02]  /*31ef0*/  F2FP.BF16.F32.PACK_AB R12, R18, R19 ;  /* 0x00000013120c723e */ /* 0x000fe400000010ff */
[----:B------:R-:W-:-:S02]  /*31f00*/  F2FP.BF16.F32.PACK_AB R17, R16, R29 ;  /* 0x0000001d1011723e */ /* 0x000fc400000010ff */
[----:B--2---:R-:W-:-:S07]  /*31f10*/  F2FP.BF16.F32.PACK_AB R16, R28, R0 ;  /* 0x000000001c10723e */ /* 0x004fce00000010ff */
.L_x_1:
[----:B------:R-:W2:Y:S01]  /*31f20*/  LDL.LU R23, [R1+0xdb8] ;  /* 0x000db80001177983 */ /* 0x000ea20000300800 */
[----:B------:R-:W1:Y:S03]  /*31f30*/  LDCU UR4, c[0x0][0x3b4] ;  /* 0x00007680ff0477ac */ /* 0x000e660008000800 */
[----:B------:R-:W3:Y:S01]  /*31f40*/  LDL.LU R24, [R1+0xdb4] ;  /* 0x000db40001187983 */ /* 0x000ee20000300800 */
[----:B------:R-:W3:Y:S03]  /*31f50*/  LDCU.128 UR8, c[0x0][0x390] ;  /* 0x00007200ff0877ac */ /* 0x000ee60008000c00 */
[----:B------:R-:W4:Y:S01]  /*31f60*/  LDL.LU R25, [R1+0x274] ;  /* 0x0002740001197983 */ /* 0x000f220000300800 */
[----:B0-----:R-:W0:Y:S02]  /*31f70*/  S2R R0, SR_TID.X ;  /* 0x0000000000007919 */ /* 0x001e240000002100 */
[C---:B0-----:R-:W-:Y:S01]  /*31f80*/  IMAD.SHL.U32 R18, R0.reuse, 0x4, RZ ;  /* 0x0000000400127824 */ /* 0x041fe200078e00ff */
[----:B------:R-:W-:Y:S01]  /*31f90*/  SHF.R.S32.HI R20, RZ, 0x4, R0 ;  /* 0x00000004ff147819 */ /* 0x000fe20000011400 */
[C---:B------:R-:W-:Y:S01]  /*31fa0*/  IMAD.SHL.U32 R21, R0.reuse, 0x200, RZ ;  /* 0x0000020000157824 */ /* 0x040fe200078e00ff */
[C---:B------:R-:W-:Y:S01]  /*31fb0*/  LOP3.LUT R19, R0.reuse, 0x60, RZ, 0xc0, !PT ;  /* 0x0000006000137812 */ /* 0x040fe200078ec0ff */
[----:B------:R-:W-:Y:S01]  /*31fc0*/  IMAD.SHL.U32 R22, R0, 0x10, RZ ;  /* 0x0000001000167824 */ /* 0x000fe200078e00ff */
[----:B------:R-:W-:-:S02]  /*31fd0*/  LOP3.LUT R18, R18, 0x38, RZ, 0xc0, !PT ;  /* 0x0000003812127812 */ /* 0x000fc400078ec0ff */
[----:B------:R-:W-:Y:S02]  /*31fe0*/  SGXT R20, R20, 0x1 ;  /* 0x000000011414781a */ /* 0x000fe40000000200 */
[----:B------:R-:W-:Y:S01]  /*31ff0*/  LOP3.LUT R21, R21, 0x1800, RZ, 0xc0, !PT ;  /* 0x0000180015157812 */ /* 0x000fe200078ec0ff */
[----:B------:R-:W-:Y:S01]  /*32000*/  IMAD R18, R19, 0x10, R18 ;  /* 0x0000001013127824 */ /* 0x000fe200078e0212 */
[----:B------:R-:W-:Y:S01]  /*32010*/  LOP3.LUT R20, R20, 0x840, RZ, 0xc0, !PT ;  /* 0x0000084014147812 */ /* 0x000fe200078ec0ff */
[----:B------:R-:W-:Y:S01]  /*32020*/  IMAD.SHL.U32 R19, R0, 0x40, RZ ;  /* 0x0000004000137824 */ /* 0x000fe200078e00ff */
[----:B------:R-:W-:-:S04]  /*32030*/  LOP3.LUT R22, R21, 0x70, R22, 0xf8, !PT ;  /* 0x0000007015167812 */ /* 0x000fc800078ef816 */
[----:B------:R-:W-:-:S05]  /*32040*/  LOP3.LUT R19, R20, 0x40, R19, 0x78, !PT ;  /* 0x0000004014137812 */ /* 0x000fca00078e7813 */
[----:B------:R-:W-:Y:S01]  /*32050*/  IMAD.IADD R21, R18, 0x1, R19 ;  /* 0x0000000112157824 */ /* 0x000fe200078e0213 */
[----:B------:R-:W-:Y:S06]  /*32060*/  BAR.SYNC.DEFER_BLOCKING 0x0 ;  /* 0x0000000000007b1d */ /* 0x000fec0000010000 */
[----:B------:R-:W-:Y:S04]  /*32070*/  STS.64 [R21+UR5], R16 ;  /* 0x0000001015007988 */ /* 0x000fe80008000a05 */
[----:B------:R-:W-:Y:S04]  /*32080*/  STS.64 [R21+UR5+0x100], R12 ;  /* 0x0001000c15007988 */ /* 0x000fe80008000a05 */
[----:B------:R-:W-:Y:S04]  /*32090*/  STS.64 [R21+UR5+0x80], R14 ;  /* 0x0000800e15007988 */ /* 0x000fe80008000a05 */
[----:B------:R-:W-:Y:S01]  /*320a0*/  STS.64 [R21+UR5+0x180], R10 ;  /* 0x0001800a15007988 */ /* 0x000fe20008000a05 */
[----:B------:R-:W-:-:S04]  /*320b0*/  SHF.R.U32.HI R20, RZ, 0x5, R0 ;  /* 0x00000005ff147819 */ /* 0x000fc80000011600 */
[----:B------:R-:W-:Y:S02]  /*320c0*/  SGXT.U32 R20, R20, 0x2 ;  /* 0x000000021414781a */ /* 0x000fe40000000000 */
[----:B--2---:R-:W-:-:S04]  /*320d0*/  LOP3.LUT R23, R23, 0x180, RZ, 0xc0, !PT ;  /* 0x0000018017177812 */ /* 0x004fc800078ec0ff */
[----:B------:R-:W-:-:S04]  /*320e0*/  LOP3.LUT R23, R23, 0x48, R0, 0xf8, !PT ;  /* 0x0000004817177812 */ /* 0x000fc800078ef800 */
[----:B------:R-:W-:Y:S02]  /*320f0*/  LOP3.LUT R18, R22, R23, RZ, 0x3c, !PT ;  /* 0x0000001716127212 */ /* 0x000fe400078e3cff */
[----:B------:R-:W-:-:S05]  /*32100*/  LOP3.LUT R22, R21, 0x8, RZ, 0x3c, !PT ;  /* 0x0000000815167812 */ /* 0x000fca00078e3cff */
[----:B------:R-:W-:Y:S04]  /*32110*/  STS.64 [R22+UR5+0x1000], R8 ;  /* 0x0010000816007988 */ /* 0x000fe80008000a05 */
[----:B------:R-:W-:Y:S04]  /*32120*/  STS.64 [R22+UR5+0x1100], R6 ;  /* 0x0011000616007988 */ /* 0x000fe80008000a05 */
[----:B------:R4:W-:Y:S04]  /*32130*/  STS.64 [R22+UR5+0x1080], R4 ;  /* 0x0010800416007988 */ /* 0x0009e80008000a05 */
[----:B------:R0:W-:Y:S01]  /*32140*/  STS.64 [R22+UR5+0x1180], R2 ;  /* 0x0011800216007988 */ /* 0x0001e20008000a05 */
[----:B------:R-:W-:Y:S01]  /*32150*/  BAR.SYNC.DEFER_BLOCKING 0x0 ;  /* 0x0000000000007b1d */ /* 0x000fe20000010000 */
[C---:B---3--:R-:W-:Y:S01]  /*32160*/  ISETP.GE.AND P0, PT, R24.reuse, UR10, PT ;  /* 0x0000000a18007c0c */ /* 0x048fe2000bf06270 */
[----:B-1----:R-:W-:Y:S01]  /*32170*/  IMAD R19, R24, UR4, RZ ;  /* 0x0000000418137c24 */ /* 0x002fe2000f8e02ff */
[----:B------:R-:W-:-:S02]  /*32180*/  LOP3.LUT R24, R18, 0x8, RZ, 0x3c, !PT ;  /* 0x0000000812187812 */ /* 0x000fc400078e3cff */
[C-C-:B----4-:R-:W-:Y:S01]  /*32190*/  LOP3.LUT R5, R25.reuse, 0x78, R20.reuse, 0xfe, !PT ;  /* 0x0000007819057812 */ /* 0x150fe200078efe14 */
[----:B------:R-:W1:Y:S01]  /*321a0*/  LDCU UR4, c[0x0][0x3b8] ;  /* 0x00007700ff0477ac */ /* 0x000e620008000800 */
[----:B------:R-:W2:Y:S04]  /*321b0*/  LDS.64 R12, [R18+UR5] ;  /* 0x00000005120c7984 */ /* 0x000ea80008000a00 */
[----:B------:R-:W3:Y:S01]  /*321c0*/  LDS.64 R14, [R24+UR5] ;  /* 0x00000005180e7984 */ /* 0x000ee20008000a00 */
[C-C-:B0-----:R-:W-:Y:S02]  /*321d0*/  LOP3.LUT R3, R25.reuse, 0x7c, R20.reuse, 0xfe, !PT ;  /* 0x0000007c19037812 */ /* 0x141fe400078efe14 */
[----:B------:R-:W-:Y:S01]  /*321e0*/  LOP3.LUT R4, R25, 0x74, R20, 0xfe, !PT ;  /* 0x0000007419047812 */ /* 0x000fe200078efe14 */
[----:B------:R-:W-:Y:S04]  /*321f0*/  LDS.64 R10, [R24+UR5+0x200] ;  /* 0x00020005180a7984 */ /* 0x000fe80008000a00 */
[----:B------:R0:W-:Y:S04]  /*32200*/  STL [R1+0x58], R3 ;  /* 0x0000580301007387 */ /* 0x0001e80000100800 */
[----:B------:R4:W-:Y:S01]  /*32210*/  STL [R1+0x54], R5 ;  /* 0x0000540501007387 */ /* 0x0009e20000100800 */
[----:B------:R-:W-:-:S03]  /*32220*/  LEA R0, P1, R19, UR8, 0x1 ;  /* 0x0000000813007c11 */ /* 0x000fc6000f8208ff */
[----:B------:R-:W-:Y:S01]  /*32230*/  LDS.64 R6, [R18+UR5+0x400] ;  /* 0x0004000512067984 */ /* 0x000fe20008000a00 */
[----:B0-----:R-:W-:-:S03]  /*32240*/  LOP3.LUT R3, R25, 0x70, R20, 0xfe, !PT ;  /* 0x0000007019037812 */ /* 0x001fc600078efe14 */
[----:B------:R0:W-:Y:S01]  /*32250*/  STL [R1+0x50], R4 ;  /* 0x0000500401007387 */ /* 0x0001e20000100800 */
[----:B----4-:R-:W-:-:S03]  /*32260*/  LOP3.LUT R5, R25, 0x6c, R20, 0xfe, !PT ;  /* 0x0000006c19057812 */ /* 0x010fc600078efe14 */
[----:B------:R4:W-:Y:S01]  /*32270*/  STL [R1+0x4c], R3 ;  /* 0x00004c0301007387 */ /* 0x0009e20000100800 */
[C-C-:B------:R-:W-:Y:S02]  /*32280*/  LOP3.LUT R29, R25.reuse, 0x20, R20.reuse, 0xfe, !PT ;  /* 0x00000020191d7812 */ /* 0x140fe400078efe14 */
[C-C-:B------:R-:W-:Y:S01]  /*32290*/  LOP3.LUT R28, R25.reuse, 0x1c, R20.reuse, 0xfe, !PT ;  /* 0x0000001c191c7812 */ /* 0x140fe200078efe14 */
[----:B------:R-:W-:Y:S01]  /*322a0*/  LDS.64 R8, [R24+UR5+0x400] ;  /* 0x0004000518087984 */ /* 0x000fe20008000a00 */
[C-C-:B0-----:R-:W-:Y:S02]  /*322b0*/  LOP3.LUT R4, R25.reuse, 0x68, R20.reuse, 0xfe, !PT ;  /* 0x0000006819047812 */ /* 0x141fe400078efe14 */
[C-C-:B----4-:R-:W-:Y:S01]  /*322c0*/  LOP3.LUT R3, R25.reuse, 0x64, R20.reuse, 0xfe, !PT ;  /* 0x0000006419037812 */ /* 0x150fe200078efe14 */
[----:B------:R0:W-:Y:S04]  /*322d0*/  STL [R1+0x48], R5 ;  /* 0x0000480501007387 */ /* 0x0001e80000100800 */
[----:B------:R4:W-:Y:S04]  /*322e0*/  STL [R1+0x44], R4 ;  /* 0x0000440401007387 */ /* 0x0009e80000100800 */
[----:B------:R5:W-:Y:S01]  /*322f0*/  STL [R1+0x40], R3 ;  /* 0x0000400301007387 */ /* 0x000be20000100800 */
[----:B0-----:R-:W-:-:S03]  /*32300*/  LOP3.LUT R5, R25, 0x60, R20, 0xfe, !PT ;  /* 0x0000006019057812 */ /* 0x001fc600078efe14 */
[----:B--2---:R-:W-:Y:S01]  /*32310*/  STL [R1+0xdbc], R13 ;  /* 0x000dbc0d01007387 */ /* 0x004fe20000100800 */
[C-C-:B----4-:R-:W-:Y:S02]  /*32320*/  LOP3.LUT R4, R25.reuse, 0x58, R20.reuse, 0xfe, !PT ;  /* 0x0000005819047812 */ /* 0x150fe400078efe14 */
[C-C-:B-----5:R-:W-:Y:S01]  /*32330*/  LOP3.LUT R3, R25.reuse, 0x5c, R20.reuse, 0xfe, !PT ;  /* 0x0000005c19037812 */ /* 0x160fe200078efe14 */
[----:B------:R0:W-:Y:S04]  /*32340*/  STL [R1+0x3c], R5 ;  /* 0x00003c0501007387 */ /* 0x0001e80000100800 */
[----:B------:R2:W-:Y:S04]  /*32350*/  STL [R1+0x38], R3 ;  /* 0x0000380301007387 */ /* 0x0005e80000100800 */
[----:B------:R4:W-:Y:S01]  /*32360*/  STL [R1+0x34], R4 ;  /* 0x0000340401007387 */ /* 0x0009e20000100800 */
[----:B0-----:R-:W-:-:S02]  /*32370*/  LOP3.LUT R5, R25, 0x50, R20, 0xfe, !PT ;  /* 0x0000005019057812 */ /* 0x001fc400078efe14 */
[C-C-:B--2---:R-:W-:Y:S02]  /*32380*/  LOP3.LUT R3, R25.reuse, 0x54, R20.reuse, 0xfe, !PT ;  /* 0x0000005419037812 */ /* 0x144fe400078efe14 */
[----:B----4-:R-:W-:-:S03]  /*32390*/  LOP3.LUT R4, R25, 0x4c, R20, 0xfe, !PT ;  /* 0x0000004c19047812 */ /* 0x010fc600078efe14 */
[----:B------:R0:W-:Y:S01]  /*323a0*/  STL [R1+0x30], R3 ;  /* 0x0000300301007387 */ /* 0x0001e20000100800 */
[----:B------:R-:W-:-:S03]  /*323b0*/  LOP3.LUT R13, R25, 0x44, R20, 0xfe, !PT ;  /* 0x00000044190d7812 */ /* 0x000fc600078efe14 */
[----:B------:R-:W-:Y:S01]  /*323c0*/  STL [R1+0x2c], R5 ;  /* 0x00002c0501007387 */ /* 0x000fe20000100800 */
[----:B0-----:R-:W-:-:S03]  /*323d0*/  LOP3.LUT R3, R25, 0x48, R20, 0xfe, !PT ;  /* 0x0000004819037812 */ /* 0x001fc600078efe14 */
[----:B------:R-:W-:Y:S04]  /*323e0*/  STL [R1+0x28], R4 ;  /* 0x0000280401007387 */ /* 0x000fe80000100800 */
[----:B---3--:R0:W-:Y:S04]  /*323f0*/  STL [R1+0xdc0], R15 ;  /* 0x000dc00f01007387 */ /* 0x0081e80000100800 */
[----:B------:R2:W-:Y:S01]  /*32400*/  STL [R1+0x24], R3 ;  /* 0x0000240301007387 */ /* 0x0005e20000100800 */
[----:B0-----:R-:W-:-:S03]  /*32410*/  LOP3.LUT R15, R25, 0x3c, R20, 0xfe, !PT ;  /* 0x0000003c190f7812 */ /* 0x001fc600078efe14 */
[----:B------:R0:W-:Y:S01]  /*32420*/  STL [R1+0xdc4], R13 ;  /* 0x000dc40d01007387 */ /* 0x0001e20000100800 */
[----:B--2---:R-:W-:-:S03]  /*32430*/  LOP3.LUT R3, R25, 0x40, R20, 0xfe, !PT ;  /* 0x0000004019037812 */ /* 0x004fc600078efe14 */
[----:B------:R2:W-:Y:S04]  /*32440*/  STL [R1+0xdc8], R15 ;  /* 0x000dc80f01007387 */ /* 0x0005e80000100800 */
[----:B------:R3:W-:Y:S01]  /*32450*/  STL [R1+0x1c], R3 ;  /* 0x00001c0301007387 */ /* 0x0007e20000100800 */
[C-C-:B0-----:R-:W-:Y:S02]  /*32460*/  LOP3.LUT R13, R25.reuse, 0x34, R20.reuse, 0xfe, !PT ;  /* 0x00000034190d7812 */ /* 0x141fe400078efe14 */
[C-C-:B------:R-:W-:Y:S02]  /*32470*/  LOP3.LUT R4, R25.reuse, 0x2c, R20.reuse, 0xfe, !PT ;  /* 0x0000002c19047812 */ /* 0x140fe400078efe14 */
[C-C-:B--2---:R-:W-:Y:S02]  /*32480*/  LOP3.LUT R15, R25.reuse, 0x30, R20.reuse, 0xfe, !PT ;  /* 0x00000030190f7812 */ /* 0x144fe400078efe14 */
[----:B---3--:R-:W-:Y:S01]  /*32490*/  LOP3.LUT R3, R25, 0x38, R20, 0xfe, !PT ;  /* 0x0000003819037812 */ /* 0x008fe200078efe14 */
[----:B------:R-:W-:Y:S04]  /*324a0*/  STL [R1+0xdcc], R13 ;  /* 0x000dcc0d01007387 */ /* 0x000fe80000100800 */
[----:B------:R0:W-:Y:S01]  /*324b0*/  STL [R1+0x14], R3 ;  /* 0x0000140301007387 */ /* 0x0001e20000100800 */
[----:B------:R-:W-:-:S03]  /*324c0*/  LEA.HI.X.SX32 R2, R19, UR9, 0x1, P1 ;  /* 0x0000000913027c11 */ /* 0x000fc600088f0eff */
[----:B------:R2:W-:Y:S01]  /*324d0*/  STL [R1+0xdd0], R15 ;  /* 0x000dd00f01007387 */ /* 0x0005e20000100800 */
[----:B------:R-:W-:-:S03]  /*324e0*/  LOP3.LUT R19, R25, 0x4, R20, 0xfe, !PT ;  /* 0x0000000419137812 */ /* 0x000fc600078efe14 */
[----:B------:R-:W-:Y:S01]  /*324f0*/  STL [R1+0x8], R4 ;  /* 0x0000080401007387 */ /* 0x000fe20000100800 */
[----:B0-----:R-:W-:-:S03]  /*32500*/  LOP3.LUT R3, R25, R20, RZ, 0xfc, !PT ;  /* 0x0000001419037212 */ /* 0x001fc600078efcff */
[----:B------:R-:W0:Y:S01]  /*32510*/  LDS.64 R4, [R18+UR5+0x200] ;  /* 0x0002000512047984 */ /* 0x000e220008000a00 */
[C---:B------:R-:W-:Y:S01]  /*32520*/  ISETP.LT.AND P1, PT, R3.reuse, UR11, !P0 ;  /* 0x0000000b03007c0c */ /* 0x040fe2000c721270 */
[----:B-1----:R-:W-:Y:S01]  /*32530*/  IMAD R3, R3, UR4, RZ ;  /* 0x0000000403037c24 */ /* 0x002fe2000f8e02ff */
[C---:B------:R-:W-:Y:S01]  /*32540*/  ISETP.LT.AND P5, PT, R19.reuse, UR11, !P0 ;  /* 0x0000000b13007c0c */ /* 0x040fe2000c7a1270 */
[----:B------:R-:W-:-:S03]  /*32550*/  IMAD R19, R19, UR4, RZ ;  /* 0x0000000413137c24 */ /* 0x000fc6000f8e02ff */
[----:B------:R-:W-:-:S04]  /*32560*/  LEA R16, P2, R3, R0, 0x1 ;  /* 0x0000000003107211 */ /* 0x000fc800078408ff */
[----:B------:R-:W-:Y:S02]  /*32570*/  LEA.HI.X.SX32 R17, R3, R2, 0x1, P2 ;  /* 0x0000000203117211 */ /* 0x000fe400010f0eff */
[----:B------:R-:W-:Y:S02]  /*32580*/  LEA R22, P2, R19, R0, 0x1 ;  /* 0x0000000013167211 */ /* 0x000fe400078408ff */
[--C-:B------:R-:W-:Y:S01]  /*32590*/  LOP3.LUT R13, R25, 0x28, R20.reuse, 0xfe, !PT ;  /* 0x00000028190d7812 */ /* 0x100fe200078efe14 */
[----:B------:R-:W-:Y:S01]  /*325a0*/  @P1 STG.E.U16 desc[UR12][R16.64], R12 ;  /* 0x0000000c10001986 */ /* 0x000fe2000c10150c */
[----:B------:R-:W-:Y:S02]  /*325b0*/  LEA.HI.X.SX32 R23, R19, R2, 0x1, P2 ;  /* 0x0000000213177211 */ /* 0x000fe400010f0eff */
[C-C-:B--2---:R-:W-:Y:S01]  /*325c0*/  LOP3.LUT R15, R25.reuse, 0x24, R20.reuse, 0xfe, !PT ;  /* 0x00000024190f7812 */ /* 0x144fe200078efe14 */
[----:B------:R-:W1:Y:S01]  /*325d0*/  LDS.64 R18, [R18+UR5+0x600] ;  /* 0x0006000512127984 */ /* 0x000e620008000a00 */
[----:B------:R-:W-:-:S02]  /*325e0*/  LOP3.LUT R27, R25, 0x18, R20, 0xfe, !PT ;  /* 0x00000018191b7812 */ /* 0x000fc400078efe14 */
[C-C-:B------:R-:W-:Y:S01]  /*325f0*/  LOP3.LUT R26, R25.reuse, 0x14, R20.reuse, 0xfe, !PT ;  /* 0x00000014191a7812 */ /* 0x140fe200078efe14 */
[----:B------:R2:W3:Y:S01]  /*32600*/  LDS.64 R16, [R24+UR5+0x600] ;  /* 0x0006000518107984 */ /* 0x0004e20008000a00 */
[C-C-:B------:R-:W-:Y:S02]  /*32610*/  LOP3.LUT R3, R25.reuse, 0x10, R20.reuse, 0xfe, !PT ;  /* 0x0000001019037812 */ /* 0x140fe400078efe14 */
[C-C-:B------:R-:W-:Y:S02]  /*32620*/  LOP3.LUT R21, R25.reuse, 0xc, R20.reuse, 0xfe, !PT ;  /* 0x0000000c19157812 */ /* 0x140fe400078efe14 */
[----:B------:R-:W-:-:S04]  /*32630*/  LOP3.LUT R20, R25, 0x8, R20, 0xfe, !PT ;  /* 0x0000000819147812 */ /* 0x000fc800078efe14 */
[C---:B------:R-:W-:Y:S01]  /*32640*/  ISETP.LT.AND P3, PT, R20.reuse, UR11, !P0 ;  /* 0x0000000b14007c0c */ /* 0x040fe2000c761270 */
[----:B------:R-:W-:Y:S01]  /*32650*/  IMAD R20, R20, UR4, RZ ;  /* 0x0000000414147c24 */ /* 0x000fe2000f8e02ff */
[C---:B------:R-:W-:Y:S01]  /*32660*/  ISETP.LT.AND P4, PT, R21.reuse, UR11, !P0 ;  /* 0x0000000b15007c0c */ /* 0x040fe2000c781270 */
[----:B------:R-:W-:Y:S01]  /*32670*/  IMAD R21, R21, UR4, RZ ;  /* 0x0000000415157c24 */ /* 0x000fe2000f8e02ff */
[C---:B------:R-:W-:Y:S01]  /*32680*/  ISETP.LT.AND P2, PT, R3.reuse, UR11, !P0 ;  /* 0x0000000b03007c0c */ /* 0x040fe2000c741270 */
[----:B------:R-:W-:Y:S01]  /*32690*/  IMAD R3, R3, UR4, RZ ;  /* 0x0000000403037c24 */ /* 0x000fe2000f8e02ff */
[C---:B--2---:R-:W-:Y:S01]  /*326a0*/  LEA R24, P1, R20.reuse, R0, 0x1 ;  /* 0x0000000014187211 */ /* 0x044fe200078208ff */
[----:B------:R2:W-:Y:S03]  /*326b0*/  @P5 STG.E.U16 desc[UR12][R22.64], R14 ;  /* 0x0000000e16005986 */ /* 0x0005e6000c10150c */
[----:B------:R-:W-:-:S02]  /*326c0*/  LEA.HI.X.SX32 R25, R20, R2, 0x1, P1 ;  /* 0x0000000214197211 */ /* 0x000fc400008f0eff */
[-C--:B------:R-:W-:Y:S02]  /*326d0*/  LEA R20, P6, R3, R0.reuse, 0x1 ;  /* 0x0000000003147211 */ /* 0x080fe400078c08ff */
[C---:B--2---:R-:W-:Y:S02]  /*326e0*/  LEA R22, P5, R21.reuse, R0, 0x1 ;  /* 0x0000000015167211 */ /* 0x044fe400078a08ff */
[C---:B------:R-:W-:Y:S02]  /*326f0*/  ISETP.LT.AND P1, PT, R26.reuse, UR11, !P0 ;  /* 0x0000000b1a007c0c */ /* 0x040fe4000c721270 */
[-C--:B------:R-:W-:Y:S02]  /*32700*/  LEA.HI.X.SX32 R23, R21, R2.reuse, 0x1, P5 ;  /* 0x0000000215177211 */ /* 0x080fe400028f0eff */
[----:B------:R-:W-:Y:S01]  /*32710*/  LEA.HI.X.SX32 R21, R3, R2, 0x1, P6 ;  /* 0x0000000203157211 */ /* 0x000fe200030f0eff */
[----:B------:R-:W-:Y:S01]  /*32720*/  IMAD R26, R26, UR4, RZ ;  /* 0x000000041a1a7c24 */ /* 0x000fe2000f8e02ff */
[----:B0-----:R0:W-:Y:S01]  /*32730*/  @P3 STG.E.U16 desc[UR12][R24.64], R4 ;  /* 0x0000000418003986 */ /* 0x0011e2000c10150c */
[C---:B------:R-:W-:Y:S01]  /*32740*/  ISETP.LT.AND P3, PT, R27.reuse, UR11, !P0 ;  /* 0x0000000b1b007c0c */ /* 0x040fe2000c761270 */
[----:B------:R-:W-:-:S02]  /*32750*/  IMAD R27, R27, UR4, RZ ;  /* 0x000000041b1b7c24 */ /* 0x000fc4000f8e02ff */
[----:B------:R2:W-:Y:S04]  /*32760*/  @P4 STG.E.U16 desc[UR12][R22.64], R10 ;  /* 0x0000000a16004986 */ /* 0x0005e8000c10150c */
[----:B------:R4:W-:Y:S01]  /*32770*/  @P2 STG.E.U16 desc[UR12][R20.64], R6 ;  /* 0x0000000614002986 */ /* 0x0009e2000c10150c */
[C---:B------:R-:W-:Y:S01]  /*32780*/  ISETP.LT.AND P2, PT, R28.reuse, UR11, !P0 ;  /* 0x0000000b1c007c0c */ /* 0x040fe2000c741270 */
[----:B------:R-:W-:Y:S01]  /*32790*/  IMAD R28, R28, UR4, RZ ;  /* 0x000000041c1c7c24 */ /* 0x000fe2000f8e02ff */
[----:B0-----:R-:W-:-:S04]  /*327a0*/  LEA R24, P5, R26, R0, 0x1 ;  /* 0x000000001a187211 */ /* 0x001fc800078a08ff */
[----:B------:R-:W-:Y:S02]  /*327b0*/  LEA.HI.X.SX32 R25, R26, R2, 0x1, P5 ;  /* 0x000000021a197211 */ /* 0x000fe400028f0eff */
[CC--:B--2---:R-:W-:Y:S02]  /*327c0*/  LEA R22, P5, R28.reuse, R0.reuse, 0x1 ;  /* 0x000000001c167211 */ /* 0x0c4fe400078a08ff */
[----:B----4-:R-:W-:Y:S01]  /*327d0*/  LEA R20, P4, R27, R0, 0x1 ;  /* 0x000000001b147211 */ /* 0x010fe200078808ff */
[----:B------:R-:W-:Y:S01]  /*327e0*/  IMAD R3, R15, UR4, RZ ;  /* 0x000000040f037c24 */ /* 0x000fe2000f8e02ff */
[-C--:B------:R-:W-:Y:S02]  /*327f0*/  LEA.HI.X.SX32 R23, R28, R2.reuse, 0x1, P5 ;  /* 0x000000021c177211 */ /* 0x080fe400028f0eff */
[----:B------:R-:W-:Y:S01]  /*32800*/  LEA.HI.X.SX32 R21, R27, R2, 0x1, P4 ;  /* 0x000000021b157211 */ /* 0x000fe200020f0eff */
[----:B------:R0:W-:Y:S04]  /*32810*/  @P1 STG.E.U16 desc[UR12][R24.64], R8 ;  /* 0x0000000818001986 */ /* 0x0001e8000c10150c */
[----:B-1----:R-:W-:Y:S04]  /*32820*/  @P3 STG.E.U16 desc[UR12][R20.64], R18 ;  /* 0x0000001214003986 */ /* 0x002fe8000c10150c */
[----:B---3--:R1:W-:Y:S01]  /*32830*/  @P2 STG.E.U16 desc[UR12][R22.64], R16 ;  /* 0x0000001016002986 */ /* 0x0083e2000c10150c */
[----:B------:R-:W-:-:S03]  /*32840*/  ISETP.LT.AND P4, PT, R15, UR11, !P0 ;  /* 0x0000000b0f007c0c */ /* 0x000fc6000c781270 */
[----:B0-----:R-:W2:Y:S04]  /*32850*/  LDL.LU R25, [R1+0x8] ;  /* 0x0000080001197983 */ /* 0x001ea80000300800 */
[----:B------:R-:W3:Y:S01]  /*32860*/  LDL.LU R15, [R1+0xdd0] ;  /* 0x000dd000010f7983 */ /* 0x000ee20000300800 */
[----:B-1----:R-:W-:-:S03]  /*32870*/  LEA R22, P2, R3, R0, 0x1 ;  /* 0x0000000003167211 */ /* 0x002fc600078408ff */
[----:B------:R-:W4:Y:S01]  /*32880*/  LDL.LU R27, [R1+0x14] ;  /* 0x00001400011b7983 */ /* 0x000f220000300800 */
[----:B------:R-:W-:Y:S01]  /*32890*/  LEA.HI.X.SX32 R23, R3, R2, 0x1, P2 ;  /* 0x0000000203177211 */ /* 0x000fe200010f0eff */
[C---:B------:R-:W-:Y:S01]  /*328a0*/  IMAD R3, R13.reuse, UR4, RZ ;  /* 0x000000040d037c24 */ /* 0x040fe2000f8e02ff */
[----:B------:R-:W-:Y:S02]  /*328b0*/  ISETP.LT.AND P2, PT, R13, UR11, !P0 ;  /* 0x0000000b0d007c0c */ /* 0x000fe4000c741270 */
[----:B------:R-:W5:Y:S01]  /*328c0*/  LDL.LU R13, [R1+0xdcc] ;  /* 0x000dcc00010d7983 */ /* 0x000f620000300800 */
[C---:B------:R-:W-:Y:S01]  /*328d0*/  ISETP.LT.AND P1, PT, R29.reuse, UR11, !P0 ;  /* 0x0000000b1d007c0c */ /* 0x040fe2000c721270 */
[----:B------:R-:W-:Y:S01]  /*328e0*/  IMAD R29, R29, UR4, RZ ;  /* 0x000000041d1d7c24 */ /* 0x000fe2000f8e02ff */
[----:B------:R-:W-:Y:S01]  /*328f0*/  PRMT R12, R12, 0x7632, R12 ;  /* 0x000076320c0c7816 */ /* 0x000fe2000000000c */
[----:B------:R-:W2:Y:S03]  /*32900*/  LDL.LU R26, [R1+0x1c] ;  /* 0x00001c00011a7983 */ /* 0x000ea60000300800 */
[----:B------:R-:W-:-:S04]  /*32910*/  LEA R20, P3, R29, R0, 0x1 ;  /* 0x000000001d147211 */ /* 0x000fc800078608ff */
[----:B------:R-:W-:Y:S02]  /*32920*/  LEA.HI.X.SX32 R21, R29, R2, 0x1, P3 ;  /* 0x000000021d157211 */ /* 0x000fe400018f0eff */
[----:B------:R-:W-:-:S03]  /*32930*/  PRMT R14, R14, 0x7632, R14 ;  /* 0x000076320e0e7816 */ /* 0x000fc6000000000e */
[----:B------:R0:W-:Y:S04]  /*32940*/  @P1 STG.E.U16 desc[UR12][R20.64], R12 ;  /* 0x0000000c14001986 */ /* 0x0001e8000c10150c */
[----:B------:R1:W-:Y:S01]  /*32950*/  @P4 STG.E.U16 desc[UR12][R22.64], R14 ;  /* 0x0000000e16004986 */ /* 0x0003e2000c10150c */
[----:B0-----:R-:W-:-:S04]  /*32960*/  LEA R20, P3, R3, R0, 0x1 ;  /* 0x0000000003147211 */ /* 0x001fc800078608ff */
[----:B------:R-:W-:Y:S02]  /*32970*/  LEA.HI.X.SX32 R21, R3, R2, 0x1, P3 ;  /* 0x0000000203157211 */ /* 0x000fe400018f0eff */
[C---:B---3--:R-:W-:Y:S01]  /*32980*/  ISETP.LT.AND P4, PT, R15.reuse, UR11, !P0 ;  /* 0x0000000b0f007c0c */ /* 0x048fe2000c781270 */
[----:B------:R-:W-:Y:S02]  /*32990*/  IMAD R3, R15, UR4, RZ ;  /* 0x000000040f037c24 */ /* 0x000fe4000f8e02ff */
[----:B------:R-:W3:Y:S01]  /*329a0*/  LDL.LU R15, [R1+0xdc8] ;  /* 0x000dc800010f7983 */ /* 0x000ee20000300800 */
[C---:B-----5:R-:W-:Y:S01]  /*329b0*/  ISETP.LT.AND P3, PT, R13.reuse, UR11, !P0 ;  /* 0x0000000b0d007c0c */ /* 0x060fe2000c761270 */
[----:B------:R-:W-:Y:S02]  /*329c0*/  IMAD R12, R13, UR4, RZ ;  /* 0x000000040d0c7c24 */ /* 0x000fe4000f8e02ff */
[----:B------:R-:W5:Y:S01]  /*329d0*/  LDL.LU R13, [R1+0xdc4] ;  /* 0x000dc400010d7983 */ /* 0x000f620000300800 */
[----:B------:R-:W-:Y:S01]  /*329e0*/  PRMT R6, R4, 0x7632, R6 ;  /* 0x0000763204067816 */ /* 0x000fe20000000006 */
[C---:B--2---:R-:W-:Y:S01]  /*329f0*/  IMAD R4, R25.reuse, UR4, RZ ;  /* 0x0000000419047c24 */ /* 0x044fe2000f8e02ff */
[----:B------:R-:W-:Y:S01]  /*32a00*/  ISETP.LT.AND P1, PT, R25, UR11, !P0 ;  /* 0x0000000b19007c0c */ /* 0x000fe2000c721270 */
[----:B-1----:R-:W2:Y:S01]  /*32a10*/  LDL.LU R14, [R1+0x28] ;  /* 0x00002800010e7983 */ /* 0x002ea20000300800 */
[----:B------:R-:W-:-:S03]  /*32a20*/  LEA R22, P5, R3, R0, 0x1 ;  /* 0x0000000003167211 */ /* 0x000fc600078a08ff */
[----:B------:R0:W-:Y:S01]  /*32a30*/  @P2 STG.E.U16 desc[UR12][R20.64], R6 ;  /* 0x0000000614002986 */ /* 0x0001e2000c10150c */
[----:B------:R-:W-:Y:S02]  /*32a40*/  LEA R24, P6, R12, R0, 0x1 ;  /* 0x000000000c187211 */ /* 0x000fe400078c08ff */
[----:B------:R-:W-:Y:S01]  /*32a50*/  PRMT R10, R10, 0x7632, R10 ;  /* 0x000076320a0a7816 */ /* 0x000fe2000000000a */
[----:B------:R-:W2:Y:S01]  /*32a60*/  LDL.LU R28, [R1+0x30] ;  /* 0x00003000011c7983 */ /* 0x000ea20000300800 */
[----:B------:R-:W-:Y:S02]  /*32a70*/  LEA.HI.X.SX32 R23, R3, R2, 0x1, P5 ;  /* 0x0000000203177211 */ /* 0x000fe400028f0eff */
[----:B0-----:R-:W-:Y:S02]  /*32a80*/  LEA R20, P2, R4, R0, 0x1 ;  /* 0x0000000004147211 */ /* 0x001fe400078408ff */
[----:B------:R-:W-:Y:S02]  /*32a90*/  PRMT R6, R6, 0x7632, R6 ;  /* 0x0000763206067816 */ /* 0x000fe40000000006 */
[----:B------:R-:W-:-:S02]  /*32aa0*/  LEA.HI.X.SX32 R21, R4, R2, 0x1, P2 ;  /* 0x0000000204157211 */ /* 0x000fc400010f0eff */
[----:B------:R-:W-:Y:S02]  /*32ab0*/  PRMT R8, R8, 0x7632, R8 ;  /* 0x0000763208087816 */ /* 0x000fe40000000008 */
[----:B------:R-:W-:Y:S01]  /*32ac0*/  LEA.HI.X.SX32 R25, R12, R2, 0x1, P6 ;  /* 0x000000020c197211 */ /* 0x000fe200030f0eff */
[----:B------:R-:W-:Y:S04]  /*32ad0*/  @P1 STG.E.U16 desc[UR12][R20.64], R10 ;  /* 0x0000000a14001986 */ /* 0x000fe8000c10150c */
[----:B------:R-:W-:Y:S04]  /*32ae0*/  @P4 STG.E.U16 desc[UR12][R22.64], R6 ;  /* 0x0000000616004986 */ /* 0x000fe8000c10150c */
[----:B------:R4:W-:Y:S04]  /*32af0*/  @P3 STG.E.U16 desc[UR12][R24.64], R8 ;  /* 0x0000000818003986 */ /* 0x0009e8000c10150c */
[----:B------:R-:W2:Y:S01]  /*32b00*/  LDL.LU R12, [R1+0x2c] ;  /* 0x00002c00010c7983 */ /* 0x000ea20000300800 */
[----:B----4-:R-:W-:-:S05]  /*32b10*/  IMAD R8, R27, UR4, RZ ;  /* 0x000000041b087c24 */ /* 0x010fca000f8e02ff */
[----:B------:R-:W-:-:S04]  /*32b20*/  LEA R20, P6, R8, R0, 0x1 ;  /* 0x0000000008147211 */ /* 0x000fc800078c08ff */
[----:B------:R-:W-:Y:S02]  /*32b30*/  LEA.HI.X.SX32 R21, R8, R2, 0x1, P6 ;  /* 0x0000000208157211 */ /* 0x000fe400030f0eff */
[C---:B---3--:R-:W-:Y:S01]  /*32b40*/  ISETP.LT.AND P3, PT, R15.reuse, UR11, !P0 ;  /* 0x0000000b0f007c0c */ /* 0x048fe2000c761270 */
[----:B------:R-:W-:Y:S02]  /*32b50*/  IMAD R4, R15, UR4, RZ ;  /* 0x000000040f047c24 */ /* 0x000fe4000f8e02ff */
[----:B------:R-:W3:Y:S01]  /*32b60*/  LDL.LU R15, [R1+0xdc0] ;  /* 0x000dc000010f7983 */ /* 0x000ee20000300800 */
[C---:B-----5:R-:W-:Y:S01]  /*32b70*/  ISETP.LT.AND P4, PT, R13.reuse, UR11, !P0 ;  /* 0x0000000b0d007c0c */ /* 0x060fe2000c781270 */
[----:B------:R-:W-:Y:S02]  /*32b80*/  IMAD R6, R13, UR4, RZ ;  /* 0x000000040d067c24 */ /* 0x000fe4000f8e02ff */
[----:B------:R-:W4:Y:S04]  /*32b90*/  LDL.LU R13, [R1+0xdbc] ;  /* 0x000dbc00010d7983 */ /* 0x000f280000300800 */
[----:B------:R-:W5:Y:S04]  /*32ba0*/  LDL.LU R29, [R1+0x34] ;  /* 0x00003400011d7983 */ /* 0x000f680000300800 */
[----:B------:R-:W3:Y:S01]  /*32bb0*/  LDL.LU R8, [R1+0x24] ;  /* 0x0000240001087983 */ /* 0x000ee20000300800 */
[----:B------:R-:W-:Y:S01]  /*32bc0*/  IMAD R3, R26, UR4, RZ ;  /* 0x000000041a037c24 */ /* 0x000fe2000f8e02ff */
[----:B------:R-:W-:-:S02]  /*32bd0*/  ISETP.LT.AND P1, PT, R27, UR11, !P0 ;  /* 0x0000000b1b007c0c */ /* 0x000fc4000c721270 */
[----:B------:R-:W-:Y:S02]  /*32be0*/  ISETP.LT.AND P2, PT, R26, UR11, !P0 ;  /* 0x0000000b1a007c0c */ /* 0x000fe4000c741270 */
[CC--:B------:R-:W-:Y:S02]  /*32bf0*/  LEA R22, P5, R4.reuse, R0.reuse, 0x1 ;  /* 0x0000000004167211 */ /* 0x0c0fe400078a08ff */
[----:B------:R-:W-:Y:S02]  /*32c00*/  LEA R24, P6, R3, R0, 0x1 ;  /* 0x0000000003187211 */ /* 0x000fe400078c08ff */
[----:B------:R-:W-:Y:S02]  /*32c10*/  LEA.HI.X.SX32 R23, R4, R2, 0x1, P5 ;  /* 0x0000000204177211 */ /* 0x000fe400028f0eff */
[----:B------:R-:W-:Y:S02]  /*32c20*/  LEA R26, P5, R6, R0, 0x1 ;  /* 0x00000000061a7211 */ /* 0x000fe400078a08ff */
[----:B------:R-:W-:-:S02]  /*32c30*/  PRMT R18, R18, 0x7632, R18 ;  /* 0x0000763212127816 */ /* 0x000fc40000000012 */
[-C--:B------:R-:W-:Y:S02]  /*32c40*/  LEA.HI.X.SX32 R25, R3, R2.reuse, 0x1, P6 ;  /* 0x0000000203197211 */ /* 0x080fe400030f0eff */
[----:B------:R-:W-:Y:S02]  /*32c50*/  PRMT R16, R16, 0x7632, R16 ;  /* 0x0000763210107816 */ /* 0x000fe40000000010 */
[----:B------:R-:W-:Y:S01]  /*32c60*/  LEA.HI.X.SX32 R27, R6, R2, 0x1, P5 ;  /* 0x00000002061b7211 */ /* 0x000fe200028f0eff */
[----:B------:R-:W-:Y:S01]  /*32c70*/  @P1 STG.E.U16 desc[UR12][R20.64], R18 ;  /* 0x0000001214001986 */ /* 0x000fe2000c10150c */
[----:B--2---:R-:W-:-:S03]  /*32c80*/  IMAD R6, R14, UR4, RZ ;  /* 0x000000040e067c24 */ /* 0x004fc6000f8e02ff */
[----:B------:R0:W-:Y:S01]  /*32c90*/  @P3 STG.E.U16 desc[UR12][R22.64], R16 ;  /* 0x0000001016003986 */ /* 0x0001e2000c10150c */
[----:B------:R-:W-:Y:S01]  /*32ca0*/  ISETP.LT.AND P3, PT, R14, UR11, !P0 ;  /* 0x0000000b0e007c0c */ /* 0x000fe2000c761270 */
[----:B------:R-:W-:Y:S01]  /*32cb0*/  IMAD R4, R12, UR4, RZ ;  /* 0x000000040c047c24 */ /* 0x000fe2000f8e02ff */
[----:B0-----:R-:W-:-:S04]  /*32cc0*/  LEA R22, P5, R6, R0, 0x1 ;  /* 0x0000000006167211 */ /* 0x001fc800078a08ff */
[----:B------:R-:W-:Y:S01]  /*32cd0*/  LEA.HI.X.SX32 R23, R6, R2, 0x1, P5 ;  /* 0x0000000206177211 */ /* 0x000fe200028f0eff */
[----:B----4-:R-:W-:Y:S01]  /*32ce0*/  @P2 STG.E.U16 desc[UR12][R24.64], R13 ;  /* 0x0000000d18002986 */ /* 0x010fe2000c10150c */
[----:B---3--:R-:W-:-:S03]  /*32cf0*/  IMAD R3, R8, UR4, RZ ;  /* 0x0000000408037c24 */ /* 0x008fc6000f8e02ff */
[----:B------:R0:W-:Y:S02]  /*32d00*/  @P4 STG.E.U16 desc[UR12][R26.64], R15 ;  /* 0x0000000f1a004986 */ /* 0x0001e4000c10150c */
[C---:B------:R-:W-:Y:S02]  /*32d10*/  LEA R20, P6, R3.reuse, R0, 0x1 ;  /* 0x0000000003147211 */ /* 0x040fe400078c08ff */
[----:B------:R-:W-:Y:S02]  /*32d20*/  ISETP.LT.AND P2, PT, R12, UR11, !P0 ;  /* 0x0000000b0c007c0c */ /* 0x000fe4000c741270 */
[----:B------:R-:W-:Y:S02]  /*32d30*/  LEA.HI.X.SX32 R21, R3, R2, 0x1, P6 ;  /* 0x0000000203157211 */ /* 0x000fe400030f0eff */
[----:B------:R-:W-:Y:S01]  /*32d40*/  LEA R12, P6, R4, R0, 0x1 ;  /* 0x00000000040c7211 */ /* 0x000fe200078c08ff */
[----:B0-----:R-:W2:Y:S01]  /*32d50*/  LDL.LU R27, [R1+0x3c] ;  /* 0x00003c00011b7983 */ /* 0x001ea20000300800 */
[----:B------:R-:W-:-:S03]  /*32d60*/  ISETP.LT.AND P1, PT, R8, UR11, !P0 ;  /* 0x0000000b08007c0c */ /* 0x000fc6000c721270 */
[----:B------:R-:W3:Y:S01]  /*32d70*/  LDL.LU R14, [R1+0x40] ;  /* 0x00004000010e7983 */ /* 0x000ee20000300800 */
[C---:B------:R-:W-:Y:S01]  /*32d80*/  ISETP.LT.AND P4, PT, R28.reuse, UR11, !P0 ;  /* 0x0000000b1c007c0c */ /* 0x040fe2000c781270 */
[----:B------:R-:W-:Y:S02]  /*32d90*/  IMAD R8, R28, UR4, RZ ;  /* 0x000000041c087c24 */ /* 0x000fe4000f8e02ff */
[----:B------:R-:W4:Y:S01]  /*32da0*/  LDL.LU R26, [R1+0x4c] ;  /* 0x00004c00011a7983 */ /* 0x000f220000300800 */
[----:B------:R-:W-:-:S03]  /*32db0*/  PRMT R3, R13, 0x7632, R3 ;  /* 0x000076320d037816 */ /* 0x000fc60000000003 */
[----:B------:R-:W4:Y:S01]  /*32dc0*/  LDL.LU R16, [R1+0x50] ;  /* 0x0000500001107983 */ /* 0x000f220000300800 */
[----:B------:R-:W-:-:S03]  /*32dd0*/  LEA.HI.X.SX32 R13, R4, R2, 0x1, P6 ;  /* 0x00000002040d7211 */ /* 0x000fc600030f0eff */
[----:B------:R-:W4:Y:S04]  /*32de0*/  LDL.LU R18, [R1+0x54] ;  /* 0x0000540001127983 */ /* 0x000f280000300800 */
[----:B------:R-:W4:Y:S04]  /*32df0*/  LDL.LU R28, [R1+0x58] ;  /* 0x00005800011c7983 */ /* 0x000f280000300800 */
[----:B------:R-:W4:Y:S04]  /*32e00*/  LDL.LU R6, [R1+0x48] ;  /* 0x0000480001067983 */ /* 0x000f280000300800 */
[----:B------:R-:W4:Y:S01]  /*32e10*/  LDL.LU R4, [R1+0x38] ;  /* 0x0000380001047983 */ /* 0x000f220000300800 */
[----:B------:R-:W-:-:S04]  /*32e20*/  LEA R24, P5, R8, R0, 0x1 ;  /* 0x0000000008187211 */ /* 0x000fc800078a08ff */
[----:B------:R-:W-:Y:S02]  /*32e30*/  LEA.HI.X.SX32 R25, R8, R2, 0x1, P5 ;  /* 0x0000000208197211 */ /* 0x000fe400028f0eff */
[----:B------:R-:W4:Y:S04]  /*32e40*/  LDL.LU R8, [R1+0x44] ;  /* 0x0000440001087983 */ /* 0x000f280000300800 */
[----:B------:R-:W-:Y:S01]  /*32e50*/  @P1 STG.E.U16 desc[UR12][R20.64], R5 ;  /* 0x0000000514001986 */ /* 0x000fe2000c10150c */
[C---:B-----5:R-:W-:Y:S01]  /*32e60*/  ISETP.LT.AND P1, PT, R29.reuse, UR11, !P0 ;  /* 0x0000000b1d007c0c */ /* 0x060fe2000c721270 */
[----:B------:R-:W-:Y:S02]  /*32e70*/  IMAD R29, R29, UR4, RZ ;  /* 0x000000041d1d7c24 */ /* 0x000fe4000f8e02ff */
[----:B------:R-:W-:Y:S04]  /*32e80*/  @P3 STG.E.U16 desc[UR12][R22.64], R11 ;  /* 0x0000000b16003986 */ /* 0x000fe8000c10150c */
[----:B------:R0:W-:Y:S04]  /*32e90*/  @P2 STG.E.U16 desc[UR12][R12.64], R7 ;  /* 0x000000070c002986 */ /* 0x0001e8000c10150c */
[----:B------:R-:W-:Y:S01]  /*32ea0*/  @P4 STG.E.U16 desc[UR12][R24.64], R9 ;  /* 0x0000000918004986 */ /* 0x000fe2000c10150c */
[----:B0-----:R-:W-:-:S04]  /*32eb0*/  LEA R12, P6, R29, R0, 0x1 ;  /* 0x000000001d0c7211 */ /* 0x001fc800078c08ff */
[----:B------:R-:W-:Y:S02]  /*32ec0*/  LEA.HI.X.SX32 R13, R29, R2, 0x1, P6 ;  /* 0x000000021d0d7211 */ /* 0x000fe400030f0eff */
[----:B------:R-:W-:-:S03]  /*32ed0*/  PRMT R11, R15, 0x7632, R11 ;  /* 0x000076320f0b7816 */ /* 0x000fc6000000000b */
[----:B------:R0:W-:Y:S01]  /*32ee0*/  @P1 STG.E.U16 desc[UR12][R12.64], R19 ;  /* 0x000000130c001986 */ /* 0x0001e2000c10150c */
[----:B------:R-:W-:-:S04]  /*32ef0*/  PRMT R7, R11, 0x7632, R7 ;  /* 0x000076320b077816 */ /* 0x000fc80000000007 */
[----:B------:R-:W-:Y:S02]  /*32f00*/  PRMT R10, R7, 0x7632, R10 ;  /* 0x00007632070a7816 */ /* 0x000fe4000000000a */
[----:B0-----:R-:W-:Y:S02]  /*32f10*/  PRMT R19, R19, 0x7632, R19 ;  /* 0x0000763213137816 */ /* 0x001fe40000000013 */
[C---:B--2---:R-:W-:Y:S01]  /*32f20*/  ISETP.LT.AND P2, PT, R27.reuse, UR11, !P0 ;  /* 0x0000000b1b007c0c */ /* 0x044fe2000c741270 */
[----:B------:R-:W-:Y:S02]  /*32f30*/  IMAD R27, R27, UR4, RZ ;  /* 0x000000041b1b7c24 */ /* 0x000fe4000f8e02ff */
[C---:B---3--:R-:W-:Y:S01]  /*32f40*/  IMAD R23, R14.reuse, UR4, RZ ;  /* 0x000000040e177c24 */ /* 0x048fe2000f8e02ff */
[----:B------:R-:W-:Y:S02]  /*32f50*/  ISETP.LT.AND P4, PT, R14, UR11, !P0 ;  /* 0x0000000b0e007c0c */ /* 0x000fe4000c781270 */
[----:B------:R-:W-:-:S04]  /*32f60*/  LEA R14, P6, R27, R0, 0x1 ;  /* 0x000000001b0e7211 */ /* 0x000fc800078c08ff */
[----:B------:R-:W-:Y:S02]  /*32f70*/  LEA.HI.X.SX32 R15, R27, R2, 0x1, P6 ;  /* 0x000000021b0f7211 */ /* 0x000fe400030f0eff */
[C---:B----4-:R-:W-:Y:S01]  /*32f80*/  ISETP.LT.AND P3, PT, R4.reuse, UR11, !P0 ;  /* 0x0000000b04007c0c */ /* 0x050fe2000c761270 */
[----:B------:R-:W-:-:S05]  /*32f90*/  IMAD R4, R4, UR4, RZ ;  /* 0x0000000404047c24 */ /* 0x000fca000f8e02ff */
[----:B------:R-:W-:-:S04]  /*32fa0*/  LEA R20, P5, R4, R0, 0x1 ;  /* 0x0000000004147211 */ /* 0x000fc800078a08ff */
[----:B------:R-:W-:Y:S02]  /*32fb0*/  LEA.HI.X.SX32 R21, R4, R2, 0x1, P5 ;  /* 0x0000000204157211 */ /* 0x000fe400028f0eff */
[----:B------:R-:W-:Y:S01]  /*32fc0*/  LEA R22, P5, R23, R0, 0x1 ;  /* 0x0000000017167211 */ /* 0x000fe200078a08ff */
[----:B------:R-:W-:-:S03]  /*32fd0*/  IMAD R27, R6, UR4, RZ ;  /* 0x00000004061b7c24 */ /* 0x000fc6000f8e02ff */
[----:B------:R-:W-:Y:S01]  /*32fe0*/  LEA.HI.X.SX32 R23, R23, R2, 0x1, P5 ;  /* 0x0000000217177211 */ /* 0x000fe200028f0eff */
[----:B------:R-:W-:Y:S01]  /*32ff0*/  @P3 STG.E.U16 desc[UR12][R20.64], R17 ;  /* 0x0000001114003986 */ /* 0x000fe2000c10150c */
[----:B------:R-:W-:-:S03]  /*33000*/  IMAD R25, R8, UR4, RZ ;  /* 0x0000000408197c24 */ /* 0x000fc6000f8e02ff */
[----:B------:R0:W-:Y:S01]  /*33010*/  @P2 STG.E.U16 desc[UR12][R14.64], R3 ;  /* 0x000000030e002986 */ /* 0x0001e2000c10150c */
[----:B------:R-:W-:-:S03]  /*33020*/  IMAD R29, R26, UR4, RZ ;  /* 0x000000041a1d7c24 */ /* 0x000fc6000f8e02ff */
[----:B------:R1:W-:Y:S01]  /*33030*/  @P4 STG.E.U16 desc[UR12][R22.64], R11 ;  /* 0x0000000b16004986 */ /* 0x0003e2000c10150c */
[----:B------:R-:W-:Y:S01]  /*33040*/  ISETP.LT.AND P4, PT, R6, UR11, !P0 ;  /* 0x0000000b06007c0c */ /* 0x000fe2000c781270 */
[----:B------:R-:W-:Y:S01]  /*33050*/  IMAD R6, R18, UR4, RZ ;  /* 0x0000000412067c24 */ /* 0x000fe2000f8e02ff */
[-C--:B------:R-:W-:Y:S02]  /*33060*/  LEA R12, P6, R25, R0.reuse, 0x1 ;  /* 0x00000000190c7211 */ /* 0x080fe400078c08ff */
[-C--:B0-----:R-:W-:Y:S02]  /*33070*/  LEA R14, P1, R27, R0.reuse, 0x1 ;  /* 0x000000001b0e7211 */ /* 0x081fe400078208ff */
[----:B------:R-:W-:Y:S02]  /*33080*/  LEA R20, P2, R29, R0, 0x1 ;  /* 0x000000001d147211 */ /* 0x000fe400078408ff */
[----:B------:R-:W-:Y:S02]  /*33090*/  LEA.HI.X.SX32 R15, R27, R2, 0x1, P1 ;  /* 0x000000021b0f7211 */ /* 0x000fe400008f0eff */
[----:B------:R-:W-:-:S02]  /*330a0*/  LEA R24, P1, R6, R0, 0x1 ;  /* 0x0000000006187211 */ /* 0x000fc400078208ff */
[----:B------:R-:W-:Y:S01]  /*330b0*/  ISETP.LT.AND P5, PT, R8, UR11, !P0 ;  /* 0x0000000b08007c0c */ /* 0x000fe2000c7a1270 */
[----:B------:R-:W-:Y:S01]  /*330c0*/  IMAD R4, R16, UR4, RZ ;  /* 0x0000000410047c24 */ /* 0x000fe2000f8e02ff */
[----:B------:R-:W-:Y:S02]  /*330d0*/  ISETP.LT.AND P3, PT, R26, UR11, !P0 ;  /* 0x0000000b1a007c0c */ /* 0x000fe4000c761270 */
[-C--:B------:R-:W-:Y:S02]  /*330e0*/  LEA.HI.X.SX32 R13, R25, R2.reuse, 0x1, P6 ;  /* 0x00000002190d7211 */ /* 0x080fe400030f0eff */
[-C--:B------:R-:W-:Y:S02]  /*330f0*/  LEA.HI.X.SX32 R21, R29, R2.reuse, 0x1, P2 ;  /* 0x000000021d157211 */ /* 0x080fe400010f0eff */
[----:B------:R-:W-:Y:S02]  /*33100*/  ISETP.LT.AND P2, PT, R16, UR11, !P0 ;  /* 0x0000000b10007c0c */ /* 0x000fe4000c741270 */
[----:B------:R-:W-:-:S02]  /*33110*/  LEA.HI.X.SX32 R25, R6, R2, 0x1, P1 ;  /* 0x0000000206197211 */ /* 0x000fc400008f0eff */
[----:B------:R-:W-:Y:S02]  /*33120*/  ISETP.LT.AND P1, PT, R18, UR11, !P0 ;  /* 0x0000000b12007c0c */ /* 0x000fe4000c721270 */
[----:B------:R-:W-:Y:S02]  /*33130*/  ISETP.LT.AND P0, PT, R28, UR11, !P0 ;  /* 0x0000000b1c007c0c */ /* 0x000fe4000c701270 */
[----:B-1----:R-:W-:Y:S02]  /*33140*/  LEA R22, P6, R4, R0, 0x1 ;  /* 0x0000000004167211 */ /* 0x002fe400078c08ff */
[----:B------:R-:W-:Y:S01]  /*33150*/  PRMT R6, R5, 0x7632, R6 ;  /* 0x0000763205067816 */ /* 0x000fe20000000006 */
[----:B------:R-:W-:Y:S01]  /*33160*/  IMAD R3, R28, UR4, RZ ;  /* 0x000000041c037c24 */ /* 0x000fe2000f8e02ff */
[----:B------:R-:W-:Y:S02]  /*33170*/  LEA.HI.X.SX32 R23, R4, R2, 0x1, P6 ;  /* 0x0000000204177211 */ /* 0x000fe400030f0eff */
[----:B------:R-:W-:Y:S01]  /*33180*/  PRMT R11, R9, 0x7632, R11 ;  /* 0x00007632090b7816 */ /* 0x000fe2000000000b */
[----:B------:R0:W-:Y:S01]  /*33190*/  @P5 STG.E.U16 desc[UR12][R12.64], R6 ;  /* 0x000000060c005986 */ /* 0x0001e2000c10150c */
[----:B------:R-:W-:-:S03]  /*331a0*/  LEA R26, P6, R3, R0, 0x1 ;  /* 0x00000000031a7211 */ /* 0x000fc600078c08ff */
[----:B------:R0:W-:Y:S04]  /*331b0*/  @P4 STG.E.U16 desc[UR12][R14.64], R7 ;  /* 0x000000070e004986 */ /* 0x0001e8000c10150c */
[----:B------:R0:W-:Y:S04]  /*331c0*/  @P3 STG.E.U16 desc[UR12][R20.64], R10 ;  /* 0x0000000a14003986 */ /* 0x0001e8000c10150c */
[----:B------:R0:W-:Y:S01]  /*331d0*/  @P2 STG.E.U16 desc[UR12][R22.64], R11 ;  /* 0x0000000b16002986 */ /* 0x0001e2000c10150c */
[----:B------:R-:W-:-:S03]  /*331e0*/  LEA.HI.X.SX32 R27, R3, R2, 0x1, P6 ;  /* 0x00000002031b7211 */ /* 0x000fc600030f0eff */
[----:B------:R0:W-:Y:S01]  /*331f0*/  @P1 STG.E.U16 desc[UR12][R24.64], R19 ;  /* 0x0000001318001986 */ /* 0x0001e2000c10150c */
[----:B------:R-:W-:Y:S05]  /*33200*/  @!P0 EXIT ;  /* 0x000000000000894d */ /* 0x000fea0003800000 */
[----:B0-----:R-:W-:-:S05]  /*33210*/  PRMT R13, R17, 0x7632, R13 ;  /* 0x00007632110d7816 */ /* 0x001fca000000000d */
[----:B------:R-:W-:Y:S01]  /*33220*/  STG.E.U16 desc[UR12][R26.64], R13 ;  /* 0x0000000d1a007986 */ /* 0x000fe2000c10150c */
[----:B------:R-:W-:Y:S05]  /*33230*/  EXIT ;  /* 0x000000000000794d */ /* 0x000fea0003800000 */
.L_x_3:
[----:B------:R-:W-:-:S00]  /*33240*/  BRA `(.L_x_3) ;  /* 0xfffffffc00fc7947 */ /* 0x000fc0000383ffff */
[----:B------:R-:W-:-:S00]  /*33250*/  NOP ;  /* 0x0000000000007918 */ /* 0x000fc00000000000 */
        /* <DEDUP_REMOVED lines=10> */
.L_x_4:


//--------------------- .nv.shared.matmul_kernel  --------------------------
	.section	.nv.shared.matmul_kernel,"aw",@nobits
	.sectionflags	@""
	.align	16
	.zero		1024


//--------------------- .nv.shared.reserved.0     --------------------------
	.section	.nv.shared.reserved.0,"aw",@nobits
	.weak		__nv_reservedSMEM_offset_0_alias
	.size		__nv_reservedSMEM_offset_0_alias, 0, 64
	.other		__nv_reservedSMEM_offset_0_alias,@"STO_CUDA_RESERVED_SHARED STV_DEFAULT"
__nv_reservedSMEM_offset_0_alias:
	.zero		0
	.zero		64


//--------------------- .nv.constant0.matmul_kernel --------------------------
	.section	.nv.constant0.matmul_kernel,"a",@progbits
	.sectionflags	@""
	.align	4
.nv.constant0.matmul_kernel:
	.zero		976


//--------------------- SYMBOLS --------------------------

	.type		.nv.reservedSmem.offset0,@object
	.size		.nv.reservedSmem.offset0,0x4
	.type		.nv.reservedSmem.cap,@object
	.size		.nv.reservedSmem.cap,0x4
